def matmul_kernel(
    a_ptr,
    b_ptr,
    c_ptr,
    M,
    N,
    K,
    stride_am,
    stride_ak,
    stride_bk,
    stride_bn,
    stride_cm,
    stride_cn,
    BLOCK_M: tl.constexpr,
    BLOCK_N: tl.constexpr,
    BLOCK_K: tl.constexpr,
    GROUP_M: tl.constexpr,
):
    pid = tl.program_id(axis=0)
    num_pid_m = tl.cdiv(M, BLOCK_M)
    num_pid_n = tl.cdiv(N, BLOCK_N)
    num_pid_in_group = GROUP_M * num_pid_n
    group_id = pid // num_pid_in_group
    first_pid_m = group_id * GROUP_M
    group_size_m = min(num_pid_m - first_pid_m, GROUP_M)
    pid_m = first_pid_m + ((pid % num_pid_in_group) % group_size_m)
    pid_n = (pid % num_pid_in_group) // group_size_m

    offs_am = (pid_m * BLOCK_M + tl.arange(0, BLOCK_M)) % M
    offs_bn = (pid_n * BLOCK_N + tl.arange(0, BLOCK_N)) % N
    offs_k = tl.arange(0, BLOCK_K)
    a_ptrs = a_ptr + offs_am[:, None] * stride_am + offs_k[None, :] * stride_ak
    b_ptrs = b_ptr + offs_k[:, None] * stride_bk + offs_bn[None, :] * stride_bn

    acc = tl.zeros((BLOCK_M, BLOCK_N), dtype=tl.float32)
    for kk in range(0, tl.cdiv(K, BLOCK_K)):
        a = tl.load(a_ptrs, mask=offs_k[None, :] < K - kk * BLOCK_K, other=0.0)
        b = tl.load(b_ptrs, mask=offs_k[:, None] < K - kk * BLOCK_K, other=0.0)
        acc = tl.dot(a, b, acc)
        a_ptrs += BLOCK_K * stride_ak
        b_ptrs += BLOCK_K * stride_bk

    c = acc.to(c_ptr.dtype.element_ty)
    offs_cm = pid_m * BLOCK_M + tl.arange(0, BLOCK_M)
    offs_cn = pid_n * BLOCK_N + tl.arange(0, BLOCK_N)
    c_ptrs = c_ptr + offs_cm[:, None] * stride_cm + offs_cn[None, :] * stride_cn
    mask = (offs_cm[:, None] < M) & (offs_cn[None, :] < N)
    tl.store(c_ptrs, c, mask=mask)

# config = {"BLOCK_K": 32, "BLOCK_M": 64, "BLOCK_N": 512, "GROUP_M": 1, "arch": "sm_100", "dtype": "fp16", "num_ctas": 1, "num_stages": 3, "num_warps": 4}
# arch = sm_100


// ===== COMPILED SASS (sm_100a) =====

	.target	sm_100a

	.elftype	@"ET_EXEC"


//--------------------- .note.nv.tkinfo           --------------------------
	.section	.note.nv.tkinfo,"",@"SHT_NOTE"
	.sectionflags	@"SHF_NOTE_NV_TKINFO"
	.tkinfo
        /*0018*/ 	.word	0x00000081
        /*0030*/ 	.string	""
        /*0030*/ 	.string	"ptxas-blackwell"
        /*0030*/ 	.string	"Cuda compilation tools, release 12.9, V12.9.86"
        /*0030*/ 	.string	"Build cuda_12.9.r12.9/compiler.36037853_0"
        /*0030*/ 	.string	"-v  -suppress-debug-info  -lineinfo  -arch sm_100a "



//--------------------- .note.nv.cuver            --------------------------
	.section	.note.nv.cuver,"",@"SHT_NOTE"
	.sectionflags	@"SHF_NOTE_NV_CUVER"
        /*0018*/ 	.short	0x0001
        /*001a*/ 	.short	0x0064
        /*001c*/ 	.short	0x0001
        /*001e*/ 	.short	0x0000
        /*0020*/ 	.short	0x0001
        /*0022*/ 	.short	0x0000


//--------------------- .nv.info                  --------------------------
	.section	.nv.info,"",@"SHT_CUDA_INFO"
	.align	4


	//----- nvinfo : EIATTR_REGCOUNT
	.align		4
        /*0000*/ 	.byte	0x04, 0x2f
        /*0002*/ 	.short	(.L_4 - .L_3)
	.align		4
.L_3:
        /*0004*/ 	.word	index@(matmul_kernel)
        /*0008*/ 	.word	0x000000a8


	//----- nvinfo : EIATTR_FRAME_SIZE
	.align		4
.L_4:
        /*000c*/ 	.byte	0x04, 0x11
        /*000e*/ 	.short	(.L_6 - .L_5)
	.align		4
.L_5:
        /*0010*/ 	.word	index@($__internal_2_$__cuda_sm10x_tcgen05_guardrail_trap_unallocated_columns_being_dealloced)
        /*0014*/ 	.word	0x000005e0


	//----- nvinfo : EIATTR_FRAME_SIZE
	.align		4
.L_6:
        /*0018*/ 	.byte	0x04, 0x11
        /*001a*/ 	.short	(.L_8 - .L_7)
	.align		4
.L_7:
        /*001c*/ 	.word	index@($__internal_1_$__cuda_sm10x_tcgen05_guardrail_trap_phase_invalid_during_alloc)
        /*0020*/ 	.word	0x000005e0


	//----- nvinfo : EIATTR_FRAME_SIZE
	.align		4
.L_8:
        /*0024*/ 	.byte	0x04, 0x11
        /*0026*/ 	.short	(.L_10 - .L_9)
	.align		4
.L_9:
        /*0028*/ 	.word	index@($__internal_0_$__cuda_sm10x_tcgen05_guardrail_trap_col_being_dealloced_not_returned_by_alloc)
        /*002c*/ 	.word	0x000005e0


	//----- nvinfo : EIATTR_FRAME_SIZE
	.align		4
.L_10:
        /*0030*/ 	.byte	0x04, 0x11
        /*0032*/ 	.short	(.L_12 - .L_11)
	.align		4
.L_11:
        /*0034*/ 	.word	index@(matmul_kernel)
        /*0038*/ 	.word	0x000005e0


	//----- nvinfo : EIATTR_MIN_STACK_SIZE
	.align		4
.L_12:
        /*003c*/ 	.byte	0x04, 0x12
        /*003e*/ 	.short	(.L_14 - .L_13)
	.align		4
.L_13:
        /*0040*/ 	.word	index@(matmul_kernel)
        /*0044*/ 	.word	0x000005e0
.L_14:


//--------------------- .nv.info.matmul_kernel    --------------------------
	.section	.nv.info.matmul_kernel,"",@"SHT_CUDA_INFO"
	.sectionflags	@""
	.align	4


	//----- nvinfo : EIATTR_CUDA_API_VERSION
	.align		4
        /*0000*/ 	.byte	0x04, 0x37
        /*0002*/ 	.short	(.L_16 - .L_15)
.L_15:
        /*0004*/ 	.word	0x00000081


	//----- nvinfo : EIATTR_KPARAM_INFO
	.align		4
.L_16:
        /*0008*/ 	.byte	0x04, 0x17
        /*000a*/ 	.short	(.L_18 - .L_17)
.L_17:
        /*000c*/ 	.word	0x00000000
        /*0010*/ 	.short	0x000d
        /*0012*/ 	.short	0x0048
        /*0014*/ 	.byte	0x00, 0xf4, 0x21, 0x00


	//----- nvinfo : EIATTR_KPARAM_INFO
	.align		4
.L_18:
        /*0018*/ 	.byte	0x04, 0x17
        /*001a*/ 	.short	(.L_20 - .L_19)
.L_19:
        /*001c*/ 	.word	0x00000000
        /*0020*/ 	.short	0x000c
        /*0022*/ 	.short	0x0040
        /*0024*/ 	.byte	0x00, 0xf4, 0x21, 0x00


	//----- nvinfo : EIATTR_KPARAM_INFO
	.align		4
.L_20:
        /*0028*/ 	.byte	0x04, 0x17
        /*002a*/ 	.short	(.L_22 - .L_21)
.L_21:
        /*002c*/ 	.word	0x00000000
        /*0030*/ 	.short	0x000b
        /*0032*/ 	.short	0x0038
        /*0034*/ 	.byte	0x00, 0xf0, 0x11, 0x00


	//----- nvinfo : EIATTR_KPARAM_INFO
	.align		4
.L_22:
        /*0038*/ 	.byte	0x04, 0x17
        /*003a*/ 	.short	(.L_24 - .L_23)
.L_23:
        /*003c*/ 	.word	0x00000000
        /*0040*/ 	.short	0x000a
        /*0042*/ 	.short	0x0034
        /*0044*/ 	.byte	0x00, 0xf0, 0x11, 0x00


	//----- nvinfo : EIATTR_KPARAM_INFO
	.align		4
.L_24:
        /*0048*/ 	.byte	0x04, 0x17
        /*004a*/ 	.short	(.L_26 - .L_25)
.L_25:
        /*004c*/ 	.word	0x00000000
        /*0050*/ 	.short	0x0009
        /*0052*/ 	.short	0x0030
        /*0054*/ 	.byte	0x00, 0xf0, 0x11, 0x00


	//----- nvinfo : EIATTR_KPARAM_INFO
	.align		4
.L_26:
        /*0058*/ 	.byte	0x04, 0x17
        /*005a*/ 	.short	(.L_28 - .L_27)
.L_27:
        /*005c*/ 	.word	0x00000000
        /*0060*/ 	.short	0x0008
        /*0062*/ 	.short	0x002c
        /*0064*/ 	.byte	0x00, 0xf0, 0x11, 0x00


	//----- nvinfo : EIATTR_KPARAM_INFO
	.align		4
.L_28:
        /*0068*/ 	.byte	0x04, 0x17
        /*006a*/ 	.short	(.L_30 - .L_29)
.L_29:
        /*006c*/ 	.word	0x00000000
        /*0070*/ 	.short	0x0007
        /*0072*/ 	.short	0x0028
        /*0074*/ 	.byte	0x00, 0xf0, 0x11, 0x00


	//----- nvinfo : EIATTR_KPARAM_INFO
	.align		4
.L_30:
        /*0078*/ 	.byte	0x04, 0x17
        /*007a*/ 	.short	(.L_32 - .L_31)
.L_31:
        /*007c*/ 	.word	0x00000000
        /*0080*/ 	.short	0x0006
        /*0082*/ 	.short	0x0024
        /*0084*/ 	.byte	0x00, 0xf0, 0x11, 0x00


	//----- nvinfo : EIATTR_KPARAM_INFO
	.align		4
.L_32:
        /*0088*/ 	.byte	0x04, 0x17
        /*008a*/ 	.short	(.L_34 - .L_33)
.L_33:
        /*008c*/ 	.word	0x00000000
        /*0090*/ 	.short	0x0005
        /*0092*/ 	.short	0x0020
        /*0094*/ 	.byte	0x00, 0xf0, 0x11, 0x00


	//----- nvinfo : EIATTR_KPARAM_INFO
	.align		4
.L_34:
        /*0098*/ 	.byte	0x04, 0x17
        /*009a*/ 	.short	(.L_36 - .L_35)
.L_35:
        /*009c*/ 	.word	0x00000000
        /*00a0*/ 	.short	0x0004
        /*00a2*/ 	.short	0x001c
        /*00a4*/ 	.byte	0x00, 0xf0, 0x11, 0x00


	//----- nvinfo : EIATTR_KPARAM_INFO
	.align		4
.L_36:
        /*00a8*/ 	.byte	0x04, 0x17
        /*00aa*/ 	.short	(.L_38 - .L_37)
.L_37:
        /*00ac*/ 	.word	0x00000000
        /*00b0*/ 	.short	0x0003
        /*00b2*/ 	.short	0x0018
        /*00b4*/ 	.byte	0x00, 0xf0, 0x11, 0x00


	//----- nvinfo : EIATTR_KPARAM_INFO
	.align		4
.L_38:
        /*00b8*/ 	.byte	0x04, 0x17
        /*00ba*/ 	.short	(.L_40 - .L_39)
.L_39:
        /*00bc*/ 	.word	0x00000000
        /*00c0*/ 	.short	0x0002
        /*00c2*/ 	.short	0x0010
        /*00c4*/ 	.byte	0x00, 0xf4, 0x21, 0x00


	//----- nvinfo : EIATTR_KPARAM_INFO
	.align		4
.L_40:
        /*00c8*/ 	.byte	0x04, 0x17
        /*00ca*/ 	.short	(.L_42 - .L_41)
.L_41:
        /*00cc*/ 	.word	0x00000000
        /*00d0*/ 	.short	0x0001
        /*00d2*/ 	.short	0x0008
        /*00d4*/ 	.byte	0x00, 0xf4, 0x21, 0x00


	//----- nvinfo : EIATTR_KPARAM_INFO
	.align		4
.L_42:
        /*00d8*/ 	.byte	0x04, 0x17
        /*00da*/ 	.short	(.L_44 - .L_43)
.L_43:
        /*00dc*/ 	.word	0x00000000
        /*00e0*/ 	.short	0x0000
        /*00e2*/ 	.short	0x0000
        /*00e4*/ 	.byte	0x00, 0xf4, 0x21, 0x00


	//----- nvinfo : EIATTR_AT_ENTRY_FRAGMENTS
	.align		4
.L_44:
        /*00e8*/ 	.byte	0x04, 0x4f
        /*00ea*/ 	.short	(.L_46 - .L_45)


	//   ....[0]....
.L_45:
        /*00ec*/ 	.word	0x00000004


	//----- nvinfo : EIATTR_RESERVED_SMEM_USED
	.align		4
.L_46:
        /*00f0*/ 	.byte	0x01, 0x41
	.zero		2


	//----- nvinfo : EIATTR_SPARSE_MMA_MASK
	.align		4
        /*00f4*/ 	.byte	0x03, 0x50
        /*00f6*/ 	.short	0x0000


	//----- nvinfo : EIATTR_TCGEN05_1CTA_USED
	.align		4
        /*00f8*/ 	.byte	0x01, 0x51
	.zero		2


	//----- nvinfo : EIATTR_MAXREG_COUNT
	.align		4
        /*00fc*/ 	.byte	0x03, 0x1b
        /*00fe*/ 	.short	0x00ff


	//----- nvinfo : EIATTR_NUM_BARRIERS
	.align		4
        /*0100*/ 	.byte	0x02, 0x4c
        /*0102*/ 	.byte	0x01
	.zero		1


	//----- nvinfo : EIATTR_ANNOTATIONS
	.align		4
        /*0104*/ 	.byte	0x04, 0x55
        /*0106*/ 	.short	(.L_48 - .L_47)


	//   ....[0]....
.L_47:
        /*0108*/ 	.word	0x00000001
        /*010c*/ 	.byte	0x90, 0x09, 0x00, 0x00, 0x01, 0x00, 0x00, 0x00, 0xd0, 0x09, 0x00, 0x00, 0x01, 0x00, 0x00, 0x00
        /* <DEDUP_REMOVED lines=506> */
        /*20bc*/ 	.byte	0x30, 0xab, 0x01, 0x00, 0x01, 0x00, 0x00, 0x00, 0x50, 0xab, 0x01, 0x00


	//----- nvinfo : EIATTR_INT_WARP_WIDE_INSTR_OFFSETS
	.align		4
.L_48:
        /*20c8*/ 	.byte	0x04, 0x31
        /*20ca*/ 	.short	(.L_50 - .L_49)


	//   ....[0]....
.L_49:
        /*20cc*/ 	.word	0x00000dc0


	//   ....[1]....
        /*20d0*/ 	.word	0x00000dd0


	//   ....[2]....
        /*20d4*/ 	.word	0x00009520


	//   ....[3]....
        /*20d8*/ 	.word	0x0001aa00


	//   ....[4]....
        /*20dc*/ 	.word	0x0001aa50


	//----- nvinfo : EIATTR_COOP_GROUP_MASK_REGIDS
	.align		4
.L_50:
        /*20e0*/ 	.byte	0x04, 0x29
        /*20e2*/ 	.short	(.L_52 - .L_51)


	//   ....[0]....
.L_51:
        /*20e4*/ 	.word	0xffffffff


	//   ....[1]....
        /*20e8*/ 	.word	0xffffffff


	//   ....[2]....
        /*20ec*/ 	.word	0xffffffff


	//   ....[3]....
        /*20f0*/ 	.word	0xffffffff


	//----- nvinfo : EIATTR_COOP_GROUP_INSTR_OFFSETS
	.align		4
.L_52:
        /*20f4*/ 	.byte	0x04, 0x28
        /*20f6*/ 	.short	(.L_54 - .L_53)


	//   ....[0]....
.L_53:
        /*20f8*/ 	.word	0x00000080


	//   ....[1]....
        /*20fc*/ 	.word	0x00000340


	//   ....[2]....
        /*2100*/ 	.word	0x0001a890


	//   ....[3]....
        /*2104*/ 	.word	0x0001ab00


	//----- nvinfo : EIATTR_VRC_CTA_INIT_COUNT
	.align		4
.L_54:
        /*2108*/ 	.byte	0x02, 0x4a
        /*210a*/ 	.byte	0x80
	.zero		1


	//----- nvinfo : EIATTR_MBARRIER_INSTR_OFFSETS
	.align		4
        /*210c*/ 	.byte	0x04, 0x39
        /*210e*/ 	.short	(.L_56 - .L_55)


	//   ....[0]....
.L_55:
        /*2110*/ 	.word	0x00000f50
        /*2114*/ 	.word	0x000000ff
        /*2118*/ 	.word	0x00000000
        /*211c*/ 	.short	0x0100
        /*211e*/ 	.byte	0x0d
	.zero		1


	//   ....[1]....
        /*2120*/ 	.word	0x00009590
        /*2124*/ 	.word	0x000000ff
        /*2128*/ 	.word	0x00012008
        /*212c*/ 	.short	0x0100
        /*212e*/ 	.byte	0x0b
	.zero		1


	//   ....[2]....
        /*2130*/ 	.word	0x0000d3c0
        /*2134*/ 	.word	0x000000ff
        /*2138*/ 	.word	0x00000000
        /*213c*/ 	.short	0x010a
        /*213e*/ 	.byte	0x0d
	.zero		1


	//   ....[3]....
        /*2140*/ 	.word	0x000115f0
        /*2144*/ 	.word	0x000000ff
        /*2148*/ 	.word	0x00000000
        /*214c*/ 	.short	0x010a
        /*214e*/ 	.byte	0x0d
	.zero		1


	//   ....[4]....
        /*2150*/ 	.word	0x000116b0
        /*2154*/ 	.word	0x000000ff
        /*2158*/ 	.word	0x00012000
        /*215c*/ 	.short	0x0108
        /*215e*/ 	.byte	0x0b
	.zero		1


	//   ....[5]....
        /*2160*/ 	.word	0x00011760
        /*2164*/ 	.word	0x000000ff
        /*2168*/ 	.word	0x00012008
        /*216c*/ 	.short	0x0108
        /*216e*/ 	.byte	0x0b
	.zero		1


	//   ....[6]....
        /*2170*/ 	.word	0x0001ab40
        /*2174*/ 	.word	0x000000ff
        /*2178*/ 	.word	0x00000000
        /*217c*/ 	.short	0x010a
        /*217e*/ 	.byte	0x0d
	.zero		1


	//   ....[7]....
        /*2180*/ 	.word	0x0001ab80
        /*2184*/ 	.word	0x000000ff
        /*2188*/ 	.word	0x00000000
        /*218c*/ 	.short	0x010a
        /*218e*/ 	.byte	0x0d
	.zero		1


	//----- nvinfo : EIATTR_NUM_MBARRIERS
	.align		4
.L_56:
        /*2190*/ 	.byte	0x03, 0x38
        /*2192*/ 	.short	0x0002


	//----- nvinfo : EIATTR_EXIT_INSTR_OFFSETS
	.align		4
        /*2194*/ 	.byte	0x04, 0x1c
        /*2196*/ 	.short	(.L_58 - .L_57)


	//   ....[0]....
.L_57:
        /*2198*/ 	.word	0x0001ab10


	//----- nvinfo : EIATTR_REQNTID
	.align		4
.L_58:
        /*219c*/ 	.byte	0x04, 0x10
        /*219e*/ 	.short	(.L_60 - .L_59)
.L_59:
        /*21a0*/ 	.word	0x00000080
        /*21a4*/ 	.word	0x00000001
        /*21a8*/ 	.word	0x00000001


	//----- nvinfo : EIATTR_CRS_STACK_SIZE
	.align		4
.L_60:
        /*21ac*/ 	.byte	0x04, 0x1e
        /*21ae*/ 	.short	(.L_62 - .L_61)
.L_61:
        /*21b0*/ 	.word	0x00000000


	//----- nvinfo : EIATTR_CBANK_PARAM_SIZE
	.align		4
.L_62:
        /*21b4*/ 	.byte	0x03, 0x19
        /*21b6*/ 	.short	0x0050


	//----- nvinfo : EIATTR_PARAM_CBANK
	.align		4
        /*21b8*/ 	.byte	0x04, 0x0a
        /*21ba*/ 	.short	(.L_64 - .L_63)
	.align		4
.L_63:
        /*21bc*/ 	.word	index@(.nv.constant0.matmul_kernel)
        /*21c0*/ 	.short	0x0380
        /*21c2*/ 	.short	0x0050


	//----- nvinfo : EIATTR_SW_WAR
	.align		4
.L_64:
        /*21c4*/ 	.byte	0x04, 0x36
        /*21c6*/ 	.short	(.L_66 - .L_65)
.L_65:
        /*21c8*/ 	.word	0x00000008
.L_66:


//--------------------- .nv.compat                --------------------------
	.section	.nv.compat,"",@"SHT_CUDA_COMPAT_INFO"
	.align	4
        /*0000*/ 	.byte	0x02, 0x02, 0x02, 0x00, 0x02, 0x05, 0x05, 0x00, 0x02, 0x03, 0x00, 0x00, 0x02, 0x06, 0x01, 0x00


//--------------------- .nv.callgraph             --------------------------
	.section	.nv.callgraph,"",@"SHT_CUDA_CALLGRAPH"
	.align	4
	.sectionentsize	8
	.align		4
        /*0000*/ 	.word	0x00000000
	.align		4
        /*0004*/ 	.word	0xffffffff
	.align		4
        /*0008*/ 	.word	0x00000000
	.align		4
        /*000c*/ 	.word	0xfffffffe
	.align		4
        /*0010*/ 	.word	0x00000000
	.align		4
        /*0014*/ 	.word	0xfffffffd
	.align		4
        /*0018*/ 	.word	0x00000000
	.align		4
        /*001c*/ 	.word	0xfffffffc


//--------------------- .text.matmul_kernel       --------------------------
	.section	.text.matmul_kernel,"ax",@progbits
	.align	128
        .global         matmul_kernel
        .type           matmul_kernel,@function
        .size           matmul_kernel,(.L_x_20 - matmul_kernel)
        .other          matmul_kernel,@"STO_CUDA_ENTRY STV_DEFAULT"
matmul_kernel:
.text.matmul_kernel:
[----:B------:R-:W0:Y:S01]  /*0000*/  LDC R1, c[0x0][0x37c] ;  /* 0x0000df00ff017b82 */ /* 0x000e220000000800 */
[----:B------:R-:W1:Y:S01]  /*0010*/  S2R R0, SR_TID.X ;  /* 0x0000000000007919 */ /* 0x000e620000002100 */
[----:B0-----:R-:W-:Y:S01]  /*0020*/  VIADD R1, R1, 0xfffffa20 ;  /* 0xfffffa2001017836 */ /* 0x001fe20000000000 */
[----:B------:R-:W0:Y:S01]  /*0030*/  LDCU.64 UR20, c[0x0][0x358] ;  /* 0x00006b00ff1477ac */ /* 0x000e220008000a00 */
[----:B-1----:R-:W-:-:S13]  /*0040*/  ISETP.GE.U32.AND P0, PT, R0, 0x20, PT ;  /* 0x000000200000780c */ /* 0x002fda0003f06070 */
[----:B------:R-:W-:Y:S02]  /*0050*/  VOTEU.ANY UP0, P0 ;  /* 0x0000000000ff7886 */ /* 0x000fe40000000100 */
[----:B------:R-:W-:Y:S05]  /*0060*/  BRA.U UP0, `(.L_x_0) ;  /* 0x0000000100b87547 */ /* 0x000fea000b800000 */
[----:B------:R-:W1:Y:S01]  /*0070*/  S2UR UR6, SR_CgaCtaId ;  /* 0x00000000000679c3 */ /* 0x000e620000008800 */
[----:B------:R-:W-:Y:S01]  /*0080*/  NOP ;  /* 0x0000000000007918 */ /* 0x000fe20000000000 */
[----:B------:R-:W-:Y:S02]  /*0090*/  UMOV UR4, 0x40 ;  /* 0x0000004000047882 */ /* 0x000fe40000000000 */
[----:B-1----:R-:W-:-:S09]  /*00a0*/  ULEA UR4, UR6, UR4, 0x18 ;  /* 0x0000000406047291 */ /* 0x002fd2000f8ec0ff */
[----:B------:R-:W1:Y:S01]  /*00b0*/  LDS.U8 R0, [UR4] ;  /* 0x00000004ff007984 */ /* 0x000e620008000000 */
[----:B------:R-:W-:Y:S02]  /*00c0*/  UMOV UR4, 0x400 ;  /* 0x0000040000047882 */ /* 0x000fe40000000000 */
[----:B------:R-:W-:Y:S01]  /*00d0*/  ULEA UR4, UR6, UR4, 0x18 ;  /* 0x0000000406047291 */ /* 0x000fe2000f8ec0ff */
[----:B-1----:R-:W-:-:S13]  /*00e0*/  ISETP.NE.AND P0, PT, R0, RZ, PT ;  /* 0x000000ff0000720c */ /* 0x002fda0003f05270 */
[----:B------:R-:W-:Y:S05]  /*00f0*/  @P0 BRA `(.L_x_1) ;  /* 0x00000000007c0947 */ /* 0x000fea0003800000 */
[----:B------:R-:W-:-:S13]  /*0100*/  ELECT P0, URZ, PT ;  /* 0x0000000000ff782f */ /* 0x000fda0003800000 */
[----:B------:R-:W-:Y:S05]  /*0110*/  @!P0 BRA `(.L_x_2) ;  /* 0x0000000000848947 */ /* 0x000fea0003800000 */
[----:B------:R-:W-:Y:S01]  /*0120*/  UMOV UR5, 0x8 ;  /* 0x0000000800057882 */ /* 0x000fe20000000000 */
[----:B------:R-:W-:Y:S02]  /*0130*/  IMAD.MOV.U32 R4, RZ, RZ, 0x1 ;  /* 0x00000001ff047424 */ /* 0x000fe400078e00ff */
[----:B------:R-:W-:Y:S02]  /*0140*/  IMAD.MOV.U32 R5, RZ, RZ, 0xff ;  /* 0x000000ffff057424 */ /* 0x000fe400078e00ff */
[----:B------:R-:W-:Y:S04]  /*0150*/  DEPBAR.LE SB1, 0x36 ;  /* 0x00009d800000791a */ /* 0x000fe80000000000 */
[----:B------:R-:W1:Y:S02]  /*0160*/  UTCATOMSWS.FIND_AND_SET.ALIGN UP1, UR5, UR5 ;  /* 0x00000005000575e3 */ /* 0x000e640008020800 */
[----:B-1----:R-:W-:-:S04]  /*0170*/  PLOP3.LUT P0, PT, PT, PT, UP1, 0x80, 0x8 ;  /* 0x000000000008781c */ /* 0x002fc80003f0f018 */
[----:B------:R-:W-:-:S04]  /*0180*/  SEL R0, RZ, 0xffffffff, !P0 ;  /* 0xffffffffff007807 */ /* 0x000fc80004000000 */
[----:B------:R-:W-:Y:S01]  /*0190*/  ISETP.NE.AND P0, PT, R0, RZ, PT ;  /* 0x000000ff0000720c */ /* 0x000fe20003f05270 */
[----:B------:R-:W-:-:S12]  /*01a0*/  IMAD.U32 R0, RZ, RZ, UR5 ;  /* 0x00000005ff007e24 */ /* 0x000fd8000f8e00ff */
[----:B------:R-:W-:Y:S05]  /*01b0*/  @P0 BRA `(.L_x_3) ;  /* 0x0000000000240947 */ /* 0x000fea0003800000 */
.L_x_4:
[----:B------:R-:W-:Y:S05]  /*01c0*/  NANOSLEEP 0x64 ;  /* 0x000000640000795d */ /* 0x000fea0003800000 */
[----:B------:R-:W-:-:S05]  /*01d0*/  UMOV UR5, 0x8 ;  /* 0x0000000800057882 */ /* 0x000fca0000000000 */
[----:B------:R-:W-:Y:S04]  /*01e0*/  DEPBAR.LE SB1, 0x36 ;  /* 0x00009d800000791a */ /* 0x000fe80000000000 */
[----:B------:R-:W1:Y:S02]  /*01f0*/  UTCATOMSWS.FIND_AND_SET.ALIGN UP1, UR5, UR5 ;  /* 0x00000005000575e3 */ /* 0x000e640008020800 */
[----:B-1----:R-:W-:-:S04]  /*0200*/  PLOP3.LUT P0, PT, PT, PT, UP1, 0x80, 0x8 ;  /* 0x000000000008781c */ /* 0x002fc80003f0f018 */
[----:B------:R-:W-:-:S04]  /*0210*/  SEL R0, RZ, 0xffffffff, !P0 ;  /* 0xffffffffff007807 */ /* 0x000fc80004000000 */
[----:B------:R-:W-:Y:S01]  /*0220*/  ISETP.NE.AND P0, PT, R0, RZ, PT ;  /* 0x000000ff0000720c */ /* 0x000fe20003f05270 */
[----:B------:R-:W-:-:S12]  /*0230*/  IMAD.U32 R0, RZ, RZ, UR5 ;  /* 0x00000005ff007e24 */ /* 0x000fd8000f8e00ff */
[----:B------:R-:W-:Y:S05]  /*0240*/  @!P0 BRA `(.L_x_4) ;  /* 0xfffffffc00dc8947 */ /* 0x000fea000383ffff */
.L_x_3:
[C---:B------:R-:W-:Y:S01]  /*0250*/  VIADD R3, R0.reuse, 0x10 ;  /* 0x0000001000037836 */ /* 0x040fe20000000000 */
[----:B------:R-:W-:Y:S01]  /*0260*/  UMOV UR5, 0x50 ;  /* 0x0000005000057882 */ /* 0x000fe20000000000 */
[----:B------:R-:W-:Y:S01]  /*0270*/  SHF.L.U32 R2, R5, R0, RZ ;  /* 0x0000000005027219 */ /* 0x000fe200000006ff */
[----:B------:R-:W-:Y:S01]  /*0280*/  ULEA UR5, UR6, UR5, 0x18 ;  /* 0x0000000506057291 */ /* 0x000fe2000f8ec0ff */
[----:B------:R-:W-:Y:S01]  /*0290*/  IMAD.SHL.U32 R0, R0, 0x20, RZ ;  /* 0x0000002000007824 */ /* 0x000fe200078e00ff */
[----:B------:R-:W-:-:S04]  /*02a0*/  SHF.L.U32 R3, R4, R3, RZ ;  /* 0x0000000304037219 */ /* 0x000fc800000006ff */
[----:B------:R-:W-:-:S05]  /*02b0*/  LOP3.LUT R2, R3, R2, RZ, 0xfc, !PT ;  /* 0x0000000203027212 */ /* 0x000fca00078efcff */
[----:B------:R1:W-:Y:S04]  /*02c0*/  ATOMS.OR RZ, [UR5], R2 ;  /* 0x00000002ffff798c */ /* 0x0003e8000b000005 */
[----:B------:R1:W-:Y:S01]  /*02d0*/  STS [UR4], R0 ;  /* 0x00000000ff007988 */ /* 0x0003e20008000804 */
[----:B------:R-:W-:Y:S05]  /*02e0*/  BRA `(.L_x_2) ;  /* 0x0000000000107947 */ /* 0x000fea0003800000 */
.L_x_1:
[----:B------:R-:W-:Y:S01]  /*02f0*/  IMAD.MOV.U32 R0, RZ, RZ, -0x1 ;  /* 0xffffffffff007424 */ /* 0x000fe200078e00ff */
[----:B------:R-:W-:-:S04]  /*0300*/  MOV R2, 0x330 ;  /* 0x0000033000027802 */ /* 0x000fc80000000f00 */
[----:B------:R1:W-:Y:S03]  /*0310*/  STS [UR4], R0 ;  /* 0x00000000ff007988 */ /* 0x0003e60008000804 */
[----:B01----:R-:W-:Y:S05]  /*0320*/  CALL.REL.NOINC `($__internal_1_$__cuda_sm10x_tcgen05_guardrail_trap_phase_invalid_during_alloc) ;  /* 0x000001a8002c7944 */ /* 0x003fea0003c00000 */
.L_x_2:
[----:B------:R-:W-:Y:S05]  /*0330*/  WARPSYNC.ALL ;  /* 0x0000000000007948 */ /* 0x000fea0003800000 */
[----:B------:R-:W-:Y:S01]  /*0340*/  NOP ;  /* 0x0000000000007918 */ /* 0x000fe20000000000 */
.L_x_0:
[----:B------:R-:W2:Y:S01]  /*0350*/  LDC.64 R30, c[0x0][0x398] ;  /* 0x0000e600ff1e7b82 */ /* 0x000ea20000000a00 */
[----:B------:R-:W3:Y:S01]  /*0360*/  S2R R5, SR_CTAID.X ;  /* 0x0000000000057919 */ /* 0x000ee20000002500 */
[----:B------:R-:W-:Y:S01]  /*0370*/  UMOV UR11, 0x400 ;  /* 0x00000400000b7882 */ /* 0x000fe20000000000 */
[----:B------:R-:W-:Y:S01]  /*0380*/  PRMT R114, RZ, 0x7610, R114 ;  /* 0x00007610ff727816 */ /* 0x000fe20000000072 */
[----:B------:R-:W-:Y:S01]  /*0390*/  UMOV UR6, 0x1 ;  /* 0x0000000100067882 */ /* 0x000fe20000000000 */
[----:B------:R-:W4:Y:S01]  /*03a0*/  S2R R71, SR_TID.X ;  /* 0x0000000000477919 */ /* 0x000f220000002100 */
[----:B------:R-:W1:Y:S02]  /*03b0*/  LDCU.128 UR16, c[0x0][0x380] ;  /* 0x00007000ff1077ac */ /* 0x000e640008000c00 */
[----:B------:R-:W5:Y:S08]  /*03c0*/  S2UR UR4, SR_CgaCtaId ;  /* 0x00000000000479c3 */ /* 0x000f700000008800 */
[----:B------:R-:W0:Y:S01]  /*03d0*/  LDC.64 R164, c[0x0][0x3a8] ;  /* 0x0000ea00ffa47b82 */ /* 0x000e220000000a00 */
[----:B-12---:R-:W-:-:S05]  /*03e0*/  VIADD R0, R31, 0x1ff ;  /* 0x000001ff1f007836 */ /* 0x006fca0000000000 */
[----:B------:R-:W-:Y:S01]  /*03f0*/  SHF.R.S32.HI R3, RZ, 0x1f, R0 ;  /* 0x0000001fff037819 */ /* 0x000fe20000011400 */
[----:B-----5:R-:W-:-:S03]  /*0400*/  ULEA UR11, UR4, UR11, 0x18 ;  /* 0x0000000b040b7291 */ /* 0x020fc6000f8ec0ff */
[----:B------:R-:W-:Y:S02]  /*0410*/  LEA.HI R3, R3, R0, RZ, 0x9 ;  /* 0x0000000003037211 */ /* 0x000fe400078f48ff */
[----:B---3--:R-:W-:Y:S01]  /*0420*/  IABS R8, R5 ;  /* 0x0000000500087213 */ /* 0x008fe20000000000 */
[----:B------:R-:W-:Y:S01]  /*0430*/  UIADD3 UR13, UPT, UPT, UR11, 0x12000, URZ ;  /* 0x000120000b0d7890 */ /* 0x000fe2000fffe0ff */
[----:B------:R-:W-:Y:S02]  /*0440*/  SHF.R.S32.HI R4, RZ, 0x9, R3 ;  /* 0x00000009ff047819 */ /* 0x000fe40000011403 */
[----:B----4-:R-:W-:Y:S02]  /*0450*/  LOP3.LUT R115, R71, 0x3f, RZ, 0xc0, !PT ;  /* 0x0000003f47737812 */ /* 0x010fe400078ec0ff */
[-C--:B------:R-:W-:Y:S02]  /*0460*/  IABS R7, R4.reuse ;  /* 0x0000000400077213 */ /* 0x080fe40000000000 */
[----:B------:R-:W-:-:S02]  /*0470*/  IABS R10, R4 ;  /* 0x00000004000a7213 */ /* 0x000fc40000000000 */
[----:B------:R-:W1:Y:S01]  /*0480*/  I2F.RP R0, R7 ;  /* 0x0000000700007306 */ /* 0x000e620000209400 */
[----:B------:R-:W-:-:S07]  /*0490*/  SHF.R.U32.HI R116, RZ, 0x5, R71 ;  /* 0x00000005ff747819 */ /* 0x000fce0000011647 */
[----:B-1----:R-:W1:Y:S02]  /*04a0*/  MUFU.RCP R0, R0 ;  /* 0x0000000000007308 */ /* 0x002e640000001000 */
[----:B-1----:R-:W-:Y:S02]  /*04b0*/  VIADD R2, R0, 0xffffffe ;  /* 0x0ffffffe00027836 */ /* 0x002fe40000000000 */
[----:B------:R-:W-:-:S04]  /*04c0*/  IMAD.MOV R0, RZ, RZ, -R10 ;  /* 0x000000ffff007224 */ /* 0x000fc800078e0a0a */
[----:B------:R1:W2:Y:S02]  /*04d0*/  F2I.FTZ.U32.TRUNC.NTZ R3, R2 ;  /* 0x0000000200037305 */ /* 0x0002a4000021f000 */
[----:B-1----:R-:W-:Y:S02]  /*04e0*/  IMAD.MOV.U32 R2, RZ, RZ, RZ ;  /* 0x000000ffff027224 */ /* 0x002fe400078e00ff */
[----:B--2---:R-:W-:-:S04]  /*04f0*/  IMAD.MOV R6, RZ, RZ, -R3 ;  /* 0x000000ffff067224 */ /* 0x004fc800078e0a03 */
[----:B------:R-:W-:Y:S02]  /*0500*/  IMAD R9, R6, R7, RZ ;  /* 0x0000000706097224 */ /* 0x000fe400078e02ff */
[----:B------:R-:W-:Y:S02]  /*0510*/  IMAD.MOV.U32 R6, RZ, RZ, R8 ;  /* 0x000000ffff067224 */ /* 0x000fe400078e0008 */
[----:B------:R-:W-:-:S06]  /*0520*/  IMAD.HI.U32 R3, R3, R9, R2 ;  /* 0x0000000903037227 */ /* 0x000fcc00078e0002 */
[----:B------:R-:W-:-:S04]  /*0530*/  IMAD.HI.U32 R3, R3, R6, RZ ;  /* 0x0000000603037227 */ /* 0x000fc800078e00ff */
[----:B------:R-:W-:Y:S01]  /*0540*/  IMAD R0, R3, R0, R6 ;  /* 0x0000000003007224 */ /* 0x000fe200078e0206 */
[----:B------:R-:W-:Y:S04]  /*0550*/  BAR.SYNC.DEFER_BLOCKING 0x0 ;  /* 0x0000000000007b1d */ /* 0x000fe80000010000 */
[----:B------:R-:W-:-:S13]  /*0560*/  ISETP.GT.U32.AND P1, PT, R7, R0, PT ;  /* 0x000000000700720c */ /* 0x000fda0003f24070 */
[----:B------:R-:W-:Y:S02]  /*0570*/  @!P1 IMAD.IADD R0, R0, 0x1, -R7 ;  /* 0x0000000100009824 */ /* 0x000fe400078e0a07 */
[----:B------:R-:W-:Y:S01]  /*0580*/  @!P1 VIADD R3, R3, 0x1 ;  /* 0x0000000103039836 */ /* 0x000fe20000000000 */
[----:B------:R-:W-:Y:S02]  /*0590*/  ISETP.NE.AND P1, PT, R4, RZ, PT ;  /* 0x000000ff0400720c */ /* 0x000fe40003f25270 */
[----:B------:R-:W-:Y:S02]  /*05a0*/  ISETP.GE.U32.AND P0, PT, R0, R7, PT ;  /* 0x000000070000720c */ /* 0x000fe40003f06070 */
[----:B------:R-:W-:-:S04]  /*05b0*/  LOP3.LUT R0, R5, R4, RZ, 0x3c, !PT ;  /* 0x0000000405007212 */ /* 0x000fc800078e3cff */
[----:B------:R-:W-:Y:S01]  /*05c0*/  ISETP.GE.AND P2, PT, R0, RZ, PT ;  /* 0x000000ff0000720c */ /* 0x000fe20003f46270 */
[----:B------:R-:W-:-:S06]  /*05d0*/  VIADD R0, R30, 0x3f ;  /* 0x0000003f1e007836 */ /* 0x000fcc0000000000 */
[----:B------:R-:W-:-:S04]  /*05e0*/  @P0 VIADD R3, R3, 0x1 ;  /* 0x0000000103030836 */ /* 0x000fc80000000000 */
[----:B------:R-:W-:Y:S01]  /*05f0*/  IMAD.MOV.U32 R9, RZ, RZ, R3 ;  /* 0x000000ffff097224 */ /* 0x000fe200078e0003 */
[----:B------:R-:W-:-:S03]  /*0600*/  SHF.R.S32.HI R3, RZ, 0x1f, R0 ;  /* 0x0000001fff037819 */ /* 0x000fc60000011400 */
[----:B------:R-:W-:Y:S01]  /*0610*/  @!P2 IMAD.MOV R9, RZ, RZ, -R9 ;  /* 0x000000ffff09a224 */ /* 0x000fe200078e0a09 */
[----:B------:R-:W-:Y:S02]  /*0620*/  LEA.HI R3, R3, R0, RZ, 0x6 ;  /* 0x0000000003037211 */ /* 0x000fe400078f30ff */
[----:B------:R-:W-:-:S04]  /*0630*/  @!P1 LOP3.LUT R9, RZ, R4, RZ, 0x33, !PT ;  /* 0x00000004ff099212 */ /* 0x000fc800078e33ff */
[----:B------:R-:W-:Y:S01]  /*0640*/  LEA.HI.SX32 R3, R3, -R9, 0x1a ;  /* 0x8000000903037211 */ /* 0x000fe200078fd2ff */
[----:B------:R-:W-:-:S03]  /*0650*/  IMAD.MOV R6, RZ, RZ, -R9 ;  /* 0x000000ffff067224 */ /* 0x000fc600078e0a09 */
[----:B------:R-:W-:Y:S01]  /*0660*/  VIMNMX R11, PT, PT, R3, 0x1, PT ;  /* 0x00000001030b7848 */ /* 0x000fe20003fe0100 */
[----:B------:R-:W-:-:S03]  /*0670*/  IMAD R6, R4, R6, R5 ;  /* 0x0000000604067224 */ /* 0x000fc600078e0205 */
[-C--:B------:R-:W-:Y:S02]  /*0680*/  IABS R7, R11.reuse ;  /* 0x0000000b00077213 */ /* 0x080fe40000000000 */
[----:B------:R-:W-:Y:S02]  /*0690*/  IABS R10, R11 ;  /* 0x0000000b000a7213 */ /* 0x000fe40000000000 */
[----:B------:R-:W1:Y:S08]  /*06a0*/  I2F.RP R0, R7 ;  /* 0x0000000700007306 */ /* 0x000e700000209400 */
[----:B-1----:R-:W1:Y:S02]  /*06b0*/  MUFU.RCP R0, R0 ;  /* 0x0000000000007308 */ /* 0x002e640000001000 */
[----:B-1----:R-:W-:-:S02]  /*06c0*/  VIADD R2, R0, 0xffffffe ;  /* 0x0ffffffe00027836 */ /* 0x002fc40000000000 */
[----:B------:R-:W-:Y:S01]  /*06d0*/  IMAD.MOV R0, RZ, RZ, -R10 ;  /* 0x000000ffff007224 */ /* 0x000fe200078e0a0a */
[----:B------:R-:W-:-:S03]  /*06e0*/  IABS R10, R30 ;  /* 0x0000001e000a7213 */ /* 0x000fc60000000000 */
[----:B------:R1:W2:Y:S02]  /*06f0*/  F2I.FTZ.U32.TRUNC.NTZ R3, R2 ;  /* 0x0000000200037305 */ /* 0x0002a4000021f000 */
[----:B-1----:R-:W-:Y:S02]  /*0700*/  IMAD.MOV.U32 R2, RZ, RZ, RZ ;  /* 0x000000ffff027224 */ /* 0x002fe400078e00ff */
[----:B--2---:R-:W-:-:S04]  /*0710*/  IMAD.MOV R8, RZ, RZ, -R3 ;  /* 0x000000ffff087224 */ /* 0x004fc800078e0a03 */
[----:B------:R-:W-:Y:S01]  /*0720*/  IMAD.MOV.U32 R4, RZ, RZ, R8 ;  /* 0x000000ffff047224 */ /* 0x000fe200078e0008 */
[----:B------:R-:W-:-:S03]  /*0730*/  IABS R8, R6 ;  /* 0x0000000600087213 */ /* 0x000fc60000000000 */
[----:B------:R-:W-:Y:S02]  /*0740*/  IMAD R5, R4, R7, RZ ;  /* 0x0000000704057224 */ /* 0x000fe400078e02ff */
[----:B------:R-:W-:Y:S02]  /*0750*/  IMAD.MOV.U32 R4, RZ, RZ, R8 ;  /* 0x000000ffff047224 */ /* 0x000fe400078e0008 */
[----:B------:R-:W-:Y:S02]  /*0760*/  IMAD.HI.U32 R3, R3, R5, R2 ;  /* 0x0000000503037227 */ /* 0x000fe400078e0002 */
[----:B------:R-:W1:Y:S04]  /*0770*/  I2F.RP R2, R10 ;  /* 0x0000000a00027306 */ /* 0x000e680000209400 */
[----:B------:R-:W-:-:S04]  /*0780*/  IMAD.HI.U32 R3, R3, R4, RZ ;  /* 0x0000000403037227 */ /* 0x000fc800078e00ff */
[----:B------:R-:W-:-:S05]  /*0790*/  IMAD R0, R3, R0, R4 ;  /* 0x0000000003007224 */ /* 0x000fca00078e0204 */
[----:B------:R-:W-:Y:S01]  /*07a0*/  ISETP.GT.U32.AND P1, PT, R7, R0, PT ;  /* 0x000000000700720c */ /* 0x000fe20003f24070 */
[----:B-1----:R-:W1:-:S12]  /*07b0*/  MUFU.RCP R2, R2 ;  /* 0x0000000200027308 */ /* 0x002e580000001000 */
[----:B------:R-:W-:Y:S02]  /*07c0*/  @!P1 IMAD.IADD R0, R0, 0x1, -R7 ;  /* 0x0000000100009824 */ /* 0x000fe400078e0a07 */
[----:B------:R-:W-:Y:S01]  /*07d0*/  @!P1 VIADD R3, R3, 0x1 ;  /* 0x0000000103039836 */ /* 0x000fe20000000000 */
[----:B------:R-:W-:Y:S02]  /*07e0*/  ISETP.NE.AND P1, PT, R11, RZ, PT ;  /* 0x000000ff0b00720c */ /* 0x000fe40003f25270 */
[----:B------:R-:W-:Y:S01]  /*07f0*/  ISETP.GE.U32.AND P0, PT, R0, R7, PT ;  /* 0x000000070000720c */ /* 0x000fe20003f06070 */
[----:B-1----:R-:W-:Y:S01]  /*0800*/  VIADD R4, R2, 0xffffffe ;  /* 0x0ffffffe02047836 */ /* 0x002fe20000000000 */
[----:B------:R-:W-:Y:S02]  /*0810*/  LOP3.LUT R0, R6, R11, RZ, 0x3c, !PT ;  /* 0x0000000b06007212 */ /* 0x000fe400078e3cff */
[----:B------:R-:W-:Y:S01]  /*0820*/  IABS R2, R31 ;  /* 0x0000001f00027213 */ /* 0x000fe20000000000 */
[----:B------:R1:W2:Y:S01]  /*0830*/  F2I.FTZ.U32.TRUNC.NTZ R5, R4 ;  /* 0x0000000400057305 */ /* 0x0002a2000021f000 */
[----:B------:R-:W-:-:S07]  /*0840*/  ISETP.GE.AND P2, PT, R0, RZ, PT ;  /* 0x000000ff0000720c */ /* 0x000fce0003f46270 */
[----:B------:R-:W-:Y:S01]  /*0850*/  @P0 VIADD R3, R3, 0x1 ;  /* 0x0000000103030836 */ /* 0x000fe20000000000 */
[----:B------:R-:W3:Y:S01]  /*0860*/  I2F.RP R8, R2 ;  /* 0x0000000200087306 */ /* 0x000ee20000209400 */
[----:B-1----:R-:W-:Y:S02]  /*0870*/  IMAD.MOV.U32 R4, RZ, RZ, RZ ;  /* 0x000000ffff047224 */ /* 0x002fe400078e00ff */
[----:B------:R-:W-:Y:S02]  /*0880*/  IMAD.MOV.U32 R12, RZ, RZ, R3 ;  /* 0x000000ffff0c7224 */ /* 0x000fe400078e0003 */
[----:B--2---:R-:W-:Y:S02]  /*0890*/  IMAD.MOV R3, RZ, RZ, -R5 ;  /* 0x000000ffff037224 */ /* 0x004fe400078e0a05 */
[----:B------:R-:W-:Y:S01]  /*08a0*/  @!P2 IMAD.MOV R12, RZ, RZ, -R12 ;  /* 0x000000ffff0ca224 */ /* 0x000fe200078e0a0c */
[----:B------:R-:W-:Y:S01]  /*08b0*/  @!P1 LOP3.LUT R12, RZ, R11, RZ, 0x33, !PT ;  /* 0x0000000bff0c9212 */ /* 0x000fe200078e33ff */
[----:B------:R-:W-:-:S04]  /*08c0*/  IMAD R3, R3, R10, RZ ;  /* 0x0000000a03037224 */ /* 0x000fc800078e02ff */
[----:B------:R-:W-:Y:S01]  /*08d0*/  IMAD.MOV R0, RZ, RZ, -R12 ;  /* 0x000000ffff007224 */ /* 0x000fe200078e0a0c */
[----:B---3--:R-:W1:Y:S01]  /*08e0*/  MUFU.RCP R8, R8 ;  /* 0x0000000800087308 */ /* 0x008e620000001000 */
[----:B------:R-:W-:Y:S01]  /*08f0*/  IMAD.HI.U32 R4, R5, R3, R4 ;  /* 0x0000000305047227 */ /* 0x000fe200078e0004 */
[----:B------:R-:W-:-:S03]  /*0900*/  SHF.R.U32.HI R5, RZ, 0x5, R71 ;  /* 0x00000005ff057819 */ /* 0x000fc60000011647 */
[----:B------:R-:W-:Y:S01]  /*0910*/  IMAD R0, R11, R0, R6 ;  /* 0x000000000b007224 */ /* 0x000fe200078e0206 */
[----:B------:R-:W-:Y:S01]  /*0920*/  SGXT.U32 R5, R5, 0x2 ;  /* 0x000000020505781a */ /* 0x000fe20000000000 */
[----:B------:R-:W-:Y:S02]  /*0930*/  IMAD.SHL.U32 R14, R12, 0x200, RZ ;  /* 0x000002000c0e7824 */ /* 0x000fe400078e00ff */
[----:B------:R-:W-:-:S03]  /*0940*/  IMAD.IADD R0, R9, 0x1, R0 ;  /* 0x0000000109007824 */ /* 0x000fc600078e0200 */
[----:B------:R-:W-:Y:S01]  /*0950*/  LOP3.LUT R5, R14, R5, RZ, 0xfc, !PT ;  /* 0x000000050e057212 */ /* 0x000fe200078efcff */
[----:B------:R-:W-:Y:S02]  /*0960*/  IMAD R13, R0, 0x40, R115 ;  /* 0x00000040000d7824 */ /* 0x000fe400078e0273 */
[----:B-1----:R-:W-:-:S03]  /*0970*/  VIADD R6, R8, 0xffffffe ;  /* 0x0ffffffe08067836 */ /* 0x002fc60000000000 */
[----:B------:R-:W-:Y:S01]  /*0980*/  IABS R0, R13 ;  /* 0x0000000d00007213 */ /* 0x000fe20000000000 */
[----:B------:R-:W-:Y:S01]  /*0990*/  STL [R1+0x254], R13 ;  /* 0x0002540d01007387 */ /* 0x000fe20000100800 */
[----:B------:R-:W-:Y:S01]  /*09a0*/  ISETP.GE.AND P1, PT, R13, RZ, PT ;  /* 0x000000ff0d00720c */ /* 0x000fe20003f26270 */
[----:B------:R1:W2:Y:S02]  /*09b0*/  F2I.FTZ.U32.TRUNC.NTZ R7, R6 ;  /* 0x0000000600077305 */ /* 0x0002a4000021f000 */
[----:B------:R-:W-:Y:S01]  /*09c0*/  IMAD.MOV.U32 R3, RZ, RZ, R0 ;  /* 0x000000ffff037224 */ /* 0x000fe200078e0000 */
[----:B------:R3:W-:Y:S03]  /*09d0*/  STL [R1+0x250], R14 ;  /* 0x0002500e01007387 */ /* 0x0007e60000100800 */
[----:B------:R-:W-:Y:S01]  /*09e0*/  IMAD.HI.U32 R4, R4, R3, RZ ;  /* 0x0000000304047227 */ /* 0x000fe200078e00ff */
[----:B------:R-:W4:Y:S03]  /*09f0*/  LDS R8, [UR11] ;  /* 0x0000000bff087984 */ /* 0x000f260008000800 */
[----:B------:R-:W-:-:S02]  /*0a00*/  IMAD.MOV R4, RZ, RZ, -R4 ;  /* 0x000000ffff047224 */ /* 0x000fc400078e0a04 */
[----:B-1----:R-:W-:Y:S01]  /*0a10*/  IMAD.MOV.U32 R6, RZ, RZ, RZ ;  /* 0x000000ffff067224 */ /* 0x002fe200078e00ff */
[----:B---3--:R-:W1:Y:S01]  /*0a20*/  LDC.64 R14, c[0x0][0x3a0] ;  /* 0x0000e800ff0e7b82 */ /* 0x008e620000000a00 */
[----:B------:R-:W-:Y:S02]  /*0a30*/  IMAD R3, R10, R4, R3 ;  /* 0x000000040a037224 */ /* 0x000fe400078e0203 */
[----:B--2---:R-:W-:Y:S02]  /*0a40*/  IMAD.MOV R9, RZ, RZ, -R7 ;  /* 0x000000ffff097224 */ /* 0x004fe400078e0a07 */
[----:B------:R-:W-:-:S03]  /*0a50*/  IMAD.SHL.U32 R4, R116, 0x200000, RZ ;  /* 0x0020000074047824 */ /* 0x000fc600078e00ff */
[----:B------:R-:W-:Y:S01]  /*0a60*/  BAR.SYNC.DEFER_BLOCKING 0x0 ;  /* 0x0000000000007b1d */ /* 0x000fe20000010000 */
[----:B------:R-:W-:Y:S01]  /*0a70*/  ISETP.GT.U32.AND P0, PT, R10, R3, PT ;  /* 0x000000030a00720c */ /* 0x000fe20003f04070 */
[----:B------:R-:W-:Y:S01]  /*0a80*/  IMAD R9, R9, R2, RZ ;  /* 0x0000000209097224 */ /* 0x000fe200078e02ff */
[----:B------:R-:W-:-:S03]  /*0a90*/  LOP3.LUT R4, R4, 0x600000, RZ, 0xc0, !PT ;  /* 0x0060000004047812 */ /* 0x000fc600078ec0ff */
[----:B------:R-:W-:Y:S01]  /*0aa0*/  IMAD.HI.U32 R0, R7, R9, R6 ;  /* 0x0000000907007227 */ /* 0x000fe200078e0006 */
[----:B------:R-:W-:Y:S02]  /*0ab0*/  LOP3.LUT R9, R5, 0x1fc, RZ, 0xfc, !PT ;  /* 0x000001fc05097812 */ /* 0x000fe400078efcff */
[----:B------:R-:W-:Y:S02]  /*0ac0*/  R2UR UR12, R4 ;  /* 0x00000000040c72ca */ /* 0x000fe400000e0000 */
[----:B------:R-:W-:Y:S02]  /*0ad0*/  SHF.R.U32.HI R4, RZ, 0x6, R71 ;  /* 0x00000006ff047819 */ /* 0x000fe40000011647 */
[----:B------:R-:W-:Y:S01]  /*0ae0*/  IABS R7, R9 ;  /* 0x0000000900077213 */ /* 0x000fe20000000000 */
[----:B------:R-:W-:Y:S01]  /*0af0*/  @!P0 IMAD.IADD R3, R3, 0x1, -R10 ;  /* 0x0000000103038824 */ /* 0x000fe200078e0a0a */
[----:B------:R-:W-:Y:S02]  /*0b00*/  SGXT.U32 R18, R4, 0x1 ;  /* 0x000000010412781a */ /* 0x000fe40000000000 */
[----:B------:R-:W-:Y:S01]  /*0b10*/  ISETP.GE.AND P2, PT, R9, RZ, PT ;  /* 0x000000ff0900720c */ /* 0x000fe20003f46270 */
[----:B-1----:R-:W-:Y:S01]  /*0b20*/  IMAD.MOV.U32 R112, RZ, RZ, R14 ;  /* 0x000000ffff707224 */ /* 0x002fe200078e000e */
[----:B------:R-:W-:Y:S01]  /*0b30*/  ISETP.GT.U32.AND P0, PT, R10, R3, PT ;  /* 0x000000030a00720c */ /* 0x000fe20003f04070 */
[----:B------:R-:W-:Y:S02]  /*0b40*/  STL [R1+0x1a0], R14 ;  /* 0x0001a00e01007387 */ /* 0x000fe40000100800 */
[----:B------:R-:W-:Y:S01]  /*0b50*/  VIADD R4, R112, 0x1f ;  /* 0x0000001f70047836 */ /* 0x000fe20000000000 */
[----:B----4-:R-:W-:-:S09]  /*0b60*/  R2UR UR10, R8 ;  /* 0x00000000080a72ca */ /* 0x010fd200000e0000 */
[----:B------:R-:W-:Y:S01]  /*0b70*/  @!P0 IMAD.IADD R3, R3, 0x1, -R10 ;  /* 0x0000000103038824 */ /* 0x000fe200078e0a0a */
[----:B------:R-:W-:Y:S01]  /*0b80*/  ISETP.NE.AND P0, PT, R30, RZ, PT ;  /* 0x000000ff1e00720c */ /* 0x000fe20003f05270 */
[----:B------:R-:W-:Y:S02]  /*0b90*/  IMAD.MOV.U32 R10, RZ, RZ, R15 ;  /* 0x000000ffff0a7224 */ /* 0x000fe400078e000f */
[----:B------:R-:W-:Y:S02]  /*0ba0*/  IMAD.MOV.U32 R6, RZ, RZ, R3 ;  /* 0x000000ffff067224 */ /* 0x000fe400078e0003 */
[----:B------:R-:W-:Y:S01]  /*0bb0*/  IMAD.HI.U32 R3, R0, R7, RZ ;  /* 0x0000000700037227 */ /* 0x000fe200078e00ff */
[----:B------:R-:W-:-:S03]  /*0bc0*/  UIADD3 UR12, UPT, UPT, UR10, UR12, URZ ;  /* 0x0000000c0a0c7290 */ /* 0x000fc6000fffe0ff */
[----:B------:R-:W-:Y:S01]  /*0bd0*/  @!P1 IMAD.MOV R6, RZ, RZ, -R6 ;  /* 0x000000ffff069224 */ /* 0x000fe200078e0a06 */
[----:B------:R-:W-:Y:S01]  /*0be0*/  LOP3.LUT P1, RZ, R71, 0x7f, RZ, 0xc0, !PT ;  /* 0x0000007f47ff7812 */ /* 0x000fe2000782c0ff */
[----:B------:R-:W-:Y:S02]  /*0bf0*/  IMAD.MOV R3, RZ, RZ, -R3 ;  /* 0x000000ffff037224 */ /* 0x000fe400078e0a03 */
[----:B------:R-:W-:Y:S02]  /*0c00*/  @!P0 LOP3.LUT R6, RZ, R30, RZ, 0x33, !PT ;  /* 0x0000001eff068212 */ /* 0x000fe400078e33ff */
[----:B------:R-:W-:Y:S01]  /*0c10*/  IMAD R32, R2, R3, R7 ;  /* 0x0000000302207224 */ /* 0x000fe200078e0207 */
[----:B------:R-:W-:Y:S01]  /*0c20*/  ISETP.GT.AND P0, PT, R4, 0x1f, PT ;  /* 0x0000001f0400780c */ /* 0x000fe20003f04270 */
[C---:B0-----:R-:W-:Y:S01]  /*0c30*/  IMAD R3, R18.reuse, R164, RZ ;  /* 0x000000a412037224 */ /* 0x041fe200078e02ff */
[----:B------:R-:W-:Y:S01]  /*0c40*/  LOP3.LUT R7, R18, 0x8, RZ, 0xfc, !PT ;  /* 0x0000000812077812 */ /* 0x000fe200078efcff */
[----:B------:R-:W-:Y:S01]  /*0c50*/  IMAD R13, R6, R10, RZ ;  /* 0x0000000a060d7224 */ /* 0x000fe200078e02ff */
[----:B------:R-:W-:Y:S01]  /*0c60*/  PRMT R6, RZ, 0x7610, R6 ;  /* 0x00007610ff067816 */ /* 0x000fe20000000006 */
[----:B------:R-:W-:Y:S01]  /*0c70*/  IMAD R15, R164, 0x2, R3 ;  /* 0x00000002a40f7824 */ /* 0x000fe200078e0203 */
[----:B------:R-:W-:-:S02]  /*0c80*/  ISETP.LT.AND P4, PT, R7, R112, P0 ;  /* 0x000000700700720c */ /* 0x000fc40000781270 */
[----:B------:R-:W-:Y:S01]  /*0c90*/  STL [R1+0x200], R13 ;  /* 0x0002000d01007387 */ /* 0x000fe20000100800 */
[----:B------:R-:W-:-:S03]  /*0ca0*/  IMAD R17, R164, 0x2, R15 ;  /* 0x00000002a4117824 */ /* 0x000fc600078e020f */
[----:B------:R0:W-:Y:S01]  /*0cb0*/  STL [R1+0x258], R4 ;  /* 0x0002580401007387 */ /* 0x0001e20000100800 */
[----:B------:R-:W-:-:S03]  /*0cc0*/  IMAD R19, R164, 0x2, R17 ;  /* 0x00000002a4137824 */ /* 0x000fc600078e0211 */
[----:B------:R1:W-:Y:S01]  /*0cd0*/  STL.S16 [R1+0x248], R6 ;  /* 0x0002480601007387 */ /* 0x0003e20000100600 */
[----:B0-----:R-:W-:-:S04]  /*0ce0*/  LOP3.LUT R4, R18, 0xa, RZ, 0xfc, !PT ;  /* 0x0000000a12047812 */ /* 0x001fc800078efcff */
[----:B------:R-:W-:Y:S01]  /*0cf0*/  ISETP.LT.AND P3, PT, R4, R112, P0 ;  /* 0x000000700400720c */ /* 0x000fe20000761270 */
[----:B-1----:R-:W-:-:S12]  /*0d00*/  BRA.U UP0, `(.L_x_5) ;  /* 0x0000000100187547 */ /* 0x002fd8000b800000 */
[----:B------:R-:W-:Y:S01]  /*0d10*/  ELECT P5, URZ, PT ;  /* 0x0000000000ff782f */ /* 0x000fe200038a0000 */
[----:B------:R-:W-:Y:S01]  /*0d20*/  IMAD.MOV.U32 R4, RZ, RZ, 0x1 ;  /* 0x00000001ff047424 */ /* 0x000fe200078e00ff */
[----:B------:R-:W-:Y:S01]  /*0d30*/  UMOV UR5, 0x40 ;  /* 0x0000004000057882 */ /* 0x000fe20000000000 */
[----:B------:R-:W-:Y:S01]  /*0d40*/  UVIRTCOUNT.DEALLOC.SMPOOL 0x80 ;  /* 0x000000800000784c */ /* 0x000fe20000000000 */
[----:B------:R-:W-:-:S09]  /*0d50*/  ULEA UR5, UR4, UR5, 0x18 ;  /* 0x0000000504057291 */ /* 0x000fd2000f8ec0ff */
[----:B------:R0:W-:Y:S03]  /*0d60*/  @P5 STS.U8 [UR5], R4 ;  /* 0x00000004ff005988 */ /* 0x0001e60008000005 */
.L_x_5:
[----:B------:R-:W-:Y:S01]  /*0d70*/  STTM.x64 tmem[UR12], RZ ;  /* 0x000000ff000079ed */ /* 0x000fe2000834000c */
[----:B------:R-:W-:Y:S01]  /*0d80*/  STTM.x64 tmem[UR12+0x40], RZ ;  /* 0x000040ff000079ed */ /* 0x000fe2000834000c */
[----:B------:R-:W-:Y:S01]  /*0d90*/  STTM.x64 tmem[UR12+0x80], RZ ;  /* 0x000080ff000079ed */ /* 0x000fe2000834000c */
[----:B------:R-:W-:Y:S01]  /*0da0*/  STTM.x64 tmem[UR12+0xc0], RZ ;  /* 0x0000c0ff000079ed */ /* 0x000fe2000834000c */
[----:B------:R-:W1:Y:S02]  /*0db0*/  FENCE.VIEW.ASYNC.T ;  /* 0x00000000000073c6 */ /* 0x000e640000000200 */
[----:B-1----:R-:W-:Y:S01]  /*0dc0*/  VOTEU.ALL UP1, P1 ;  /* 0x0000000000ff7886 */ /* 0x002fe20000820000 */
[----:B------:R-:W-:Y:S01]  /*0dd0*/  VOTEU.ALL UP2, P1 ;  /* 0x0000000000ff7886 */ /* 0x000fe20000840000 */
[----:B------:R-:W-:Y:S02]  /*0de0*/  IMAD.MOV.U32 R11, RZ, RZ, R6 ;  /* 0x000000ffff0b7224 */ /* 0x000fe400078e0006 */
[----:B------:R-:W-:Y:S01]  /*0df0*/  IMAD R12, R164, 0x2, R19 ;  /* 0x00000002a40c7824 */ /* 0x000fe200078e0213 */
[----:B------:R-:W-:-:S04]  /*0e00*/  @!UP1 UIADD3 UR4, UPT, UPT, -UR6, 0x100000, URZ ;  /* 0x0010000006049890 */ /* 0x000fc8000fffe1ff */
[----:B------:R-:W-:Y:S02]  /*0e10*/  @!UP1 USHF.L.U32 UR5, UR4, 0xb, URZ ;  /* 0x0000000b04059899 */ /* 0x000fe400080006ff */
[----:B------:R-:W-:Y:S01]  /*0e20*/  @!UP1 USHF.L.U32 UR4, UR4, 0x1, URZ ;  /* 0x0000000104049899 */ /* 0x000fe200080006ff */
[----:B------:R-:W-:Y:S01]  /*0e30*/  BAR.SYNC.DEFER_BLOCKING 0x0 ;  /* 0x0000000000007b1d */ /* 0x000fe20000010000 */
[----:B------:R-:W-:Y:S02]  /*0e40*/  IMAD.SHL.U32 R6, R13, 0x2, RZ ;  /* 0x000000020d067824 */ /* 0x000fe400078e00ff */
[----:B------:R-:W-:-:S03]  /*0e50*/  IMAD R10, R164, 0x2, R12 ;  /* 0x00000002a40a7824 */ /* 0x000fc600078e020c */
[----:B------:R-:W-:Y:S01]  /*0e60*/  IADD3 R14, P5, PT, R6, UR16, RZ ;  /* 0x00000010060e7c10 */ /* 0x000fe2000ffbe0ff */
[----:B------:R-:W-:Y:S01]  /*0e70*/  IMAD R24, R164, 0x2, R10 ;  /* 0x00000002a4187824 */ /* 0x000fe200078e020a */
[----:B------:R-:W-:Y:S01]  /*0e80*/  STL [R1+0x260], R12 ;  /* 0x0002600c01007387 */ /* 0x000fe20000100800 */
[----:B------:R-:W-:Y:S01]  /*0e90*/  PRMT R113, RZ, 0x7610, R113 ;  /* 0x00007610ff717816 */ /* 0x000fe20000000071 */
[----:B------:R-:W1:Y:S01]  /*0ea0*/  LDCU UR7, c[0x0][0x3b0] ;  /* 0x00007600ff0777ac */ /* 0x000e620008000800 */
[----:B------:R-:W-:Y:S01]  /*0eb0*/  LEA.HI.X.SX32 R16, R13, UR17, 0x1, P5 ;  /* 0x000000110d107c11 */ /* 0x000fe2000a8f0eff */
[----:B------:R-:W-:Y:S01]  /*0ec0*/  STL [R1+0x1bc], R10 ;  /* 0x0001bc0a01007387 */ /* 0x000fe20000100800 */
[----:B------:R-:W-:Y:S01]  /*0ed0*/  LEA R8, P6, R10, R14, 0x1 ;  /* 0x0000000e0a087211 */ /* 0x000fe200078c08ff */
[----:B------:R-:W-:Y:S02]  /*0ee0*/  IMAD R22, R164, 0x2, R24 ;  /* 0x00000002a4167824 */ /* 0x000fe400078e0218 */
[----:B------:R2:W-:Y:S01]  /*0ef0*/  STL [R1+0x25c], R6 ;  /* 0x00025c0601007387 */ /* 0x0005e20000100800 */
[----:B------:R-:W-:Y:S01]  /*0f00*/  LEA.HI.X.SX32 R9, R10, R16, 0x1, P6 ;  /* 0x000000100a097211 */ /* 0x000fe200030f0eff */
[----:B------:R-:W-:-:S02]  /*0f10*/  IMAD R21, R164, 0x2, R22 ;  /* 0x00000002a4157824 */ /* 0x000fc400078e0216 */
[----:B------:R-:W-:Y:S02]  /*0f20*/  STL [R1+0x1b8], R24 ;  /* 0x0001b81801007387 */ /* 0x000fe40000100800 */
[----:B------:R-:W-:Y:S02]  /*0f30*/  IMAD R25, R164, 0x2, R21 ;  /* 0x00000002a4197824 */ /* 0x000fe400078e0215 */
[----:B------:R-:W3:Y:S02]  /*0f40*/  FENCE.VIEW.ASYNC.S ;  /* 0x00000000000073c6 */ /* 0x000ee40000000000 */
[----:B---3--:R3:W4:Y:S02]  /*0f50*/  @!UP2 SYNCS.EXCH.64 URZ, [UR13], UR4 ;  /* 0x000000040dffa5b2 */ /* 0x0087240008000100 */
[----:B----4-:R-:W-:Y:S01]  /*0f60*/  BAR.SYNC.DEFER_BLOCKING 0x0 ;  /* 0x0000000000007b1d */ /* 0x010fe20000010000 */
[----:B--2---:R-:W-:-:S04]  /*0f70*/  LEA R6, P5, R12, R14, 0x1 ;  /* 0x0000000e0c067211 */ /* 0x004fc800078a08ff */
[----:B------:R-:W-:Y:S01]  /*0f80*/  LEA.HI.X.SX32 R7, R12, R16, 0x1, P5 ;  /* 0x000000100c077211 */ /* 0x000fe200028f0eff */
[----:B------:R-:W-:Y:S01]  /*0f90*/  STL [R1+0x1b4], R22 ;  /* 0x0001b41601007387 */ /* 0x000fe20000100800 */
[----:B------:R-:W-:Y:S01]  /*0fa0*/  IMAD R23, R164, 0x2, R25 ;  /* 0x00000002a4177824 */ /* 0x000fe200078e0219 */
[----:B------:R-:W-:Y:S02]  /*0fb0*/  LOP3.LUT R10, R18, 0x10, RZ, 0xfc, !PT ;  /* 0x00000010120a7812 */ /* 0x000fe400078efcff */
[----:B------:R-:W-:Y:S04]  /*0fc0*/  STL [R1+0x1b0], R21 ;  /* 0x0001b01501007387 */ /* 0x000fe80000100800 */
[----:B------:R2:W4:Y:S04]  /*0fd0*/  @P4 LDG.E.U16 R114, desc[UR20][R6.64] ;  /* 0x0000001406724981 */ /* 0x000528000c1e1500 */
[----:B------:R0:W3:Y:S01]  /*0fe0*/  @P3 LDG.E.U16 R11, desc[UR20][R8.64] ;  /* 0x00000014080b3981 */ /* 0x0000e2000c1e1500 */
[----:B------:R-:W-:-:S03]  /*0ff0*/  IMAD R20, R164, 0x2, R23 ;  /* 0x00000002a4147824 */ /* 0x000fc600078e0217 */
[----:B------:R-:W-:Y:S01]  /*1000*/  STL [R1+0x1ac], R25 ;  /* 0x0001ac1901007387 */ /* 0x000fe20000100800 */
[----:B--2---:R-:W-:Y:S01]  /*1010*/  LOP3.LUT R6, R18, 0x18, RZ, 0xfc, !PT ;  /* 0x0000001812067812 */ /* 0x004fe200078efcff */
[----:B------:R-:W-:-:S03]  /*1020*/  IMAD R13, R164, 0x2, R20 ;  /* 0x00000002a40d7824 */ /* 0x000fc600078e0214 */
[----:B------:R-:W-:Y:S02]  /*1030*/  ISETP.LT.AND P5, PT, R6, R112, P0 ;  /* 0x000000700600720c */ /* 0x000fe400007a1270 */
[C---:B------:R-:W-:Y:S02]  /*1040*/  LEA R6, P6, R13.reuse, R14, 0x1 ;  /* 0x0000000e0d067211 */ /* 0x040fe400078c08ff */
[----:B0-----:R-:W-:Y:S02]  /*1050*/  PRMT R8, RZ, 0x7610, R8 ;  /* 0x00007610ff087816 */ /* 0x001fe40000000008 */
[----:B------:R-:W-:-:S07]  /*1060*/  LEA.HI.X.SX32 R7, R13, R16, 0x1, P6 ;  /* 0x000000100d077211 */ /* 0x000fce00030f0eff */
[----:B------:R-:W2:Y:S04]  /*1070*/  @P5 LDG.E.U16 R8, desc[UR20][R6.64] ;  /* 0x0000001406085981 */ /* 0x000ea8000c1e1500 */
[----:B----4-:R-:W-:Y:S04]  /*1080*/  STL [R1+0x4c0], R114 ;  /* 0x0004c07201007387 */ /* 0x010fe80000100800 */
[----:B------:R-:W-:Y:S04]  /*1090*/  STL [R1+0x1a8], R23 ;  /* 0x0001a81701007387 */ /* 0x000fe80000100800 */
[----:B---3--:R0:W-:Y:S01]  /*10a0*/  @P3 STL [R1+0x248], R11 ;  /* 0x0002480b01003387 */ /* 0x0081e20000100800 */
[----:B------:R-:W-:-:S02]  /*10b0*/  ISETP.LT.AND P3, PT, R10, R112, P0 ;  /* 0x000000700a00720c */ /* 0x000fc40000761270 */
[----:B------:R-:W-:-:S04]  /*10c0*/  LEA R10, P4, R21, R14, 0x1 ;  /* 0x0000000e150a7211 */ /* 0x000fc800078808ff */
[----:B0-----:R-:W-:-:S07]  /*10d0*/  LEA.HI.X.SX32 R11, R21, R16, 0x1, P4 ;  /* 0x00000010150b7211 */ /* 0x001fce00020f0eff */
[----:B------:R0:W3:Y:S01]  /*10e0*/  @P3 LDG.E.U16 R113, desc[UR20][R10.64] ;  /* 0x000000140a713981 */ /* 0x0000e2000c1e1500 */
[C---:B------:R-:W-:Y:S02]  /*10f0*/  LOP3.LUT R12, R18.reuse, 0x1a, RZ, 0xfc, !PT ;  /* 0x0000001a120c7812 */ /* 0x040fe400078efcff */
[----:B------:R-:W-:Y:S01]  /*1100*/  LOP3.LUT R9, R18, 0x12, RZ, 0xfc, !PT ;  /* 0x0000001212097812 */ /* 0x000fe200078efcff */
[----:B------:R-:W-:Y:S01]  /*1110*/  IMAD R21, R164, 0x2, R13 ;  /* 0x00000002a4157824 */ /* 0x000fe200078e020d */
[-C--:B------:R-:W-:Y:S01]  /*1120*/  ISETP.LT.AND P4, PT, R12, R112.reuse, P0 ;  /* 0x000000700c00720c */ /* 0x080fe20000781270 */
[----:B------:R-:W-:Y:S01]  /*1130*/  STL [R1+0x1a4], R20 ;  /* 0x0001a41401007387 */ /* 0x000fe20000100800 */
[----:B------:R-:W-:Y:S02]  /*1140*/  ISETP.LT.AND P3, PT, R9, R112, P0 ;  /* 0x000000700900720c */ /* 0x000fe40000761270 */
[----:B------:R-:W-:Y:S02]  /*1150*/  LEA R12, P6, R21, R14, 0x1 ;  /* 0x0000000e150c7211 */ /* 0x000fe400078c08ff */
[----:B0-----:R-:W-:-:S02]  /*1160*/  PRMT R11, RZ, 0x7610, R11 ;  /* 0x00007610ff0b7816 */ /* 0x001fc4000000000b */
[----:B------:R-:W-:Y:S02]  /*1170*/  LEA.HI.X.SX32 R13, R21, R16, 0x1, P6 ;  /* 0x00000010150d7211 */ /* 0x000fe400030f0eff */
[----:B------:R-:W-:-:S03]  /*1180*/  PRMT R6, RZ, 0x7610, R6 ;  /* 0x00007610ff067816 */ /* 0x000fc60000000006 */
[----:B------:R-:W4:Y:S04]  /*1190*/  @P4 LDG.E.U16 R11, desc[UR20][R12.64] ;  /* 0x000000140c0b4981 */ /* 0x000f28000c1e1500 */
[----:B---3--:R-:W-:Y:S04]  /*11a0*/  STL [R1+0x4d0], R113 ;  /* 0x0004d07101007387 */ /* 0x008fe80000100800 */
[----:B--2---:R0:W-:Y:S02]  /*11b0*/  STL [R1+0x230], R8 ;  /* 0x0002300801007387 */ /* 0x0041e40000100800 */
[----:B0-----:R-:W-:-:S04]  /*11c0*/  LEA R8, P5, R25, R14, 0x1 ;  /* 0x0000000e19087211 */ /* 0x001fc800078a08ff */
[----:B------:R-:W-:-:S05]  /*11d0*/  LEA.HI.X.SX32 R9, R25, R16, 0x1, P5 ;  /* 0x0000001019097211 */ /* 0x000fca00028f0eff */
[----:B------:R-:W2:Y:S01]  /*11e0*/  @P3 LDG.E.U16 R6, desc[UR20][R8.64] ;  /* 0x0000001408063981 */ /* 0x000ea2000c1e1500 */
[----:B------:R-:W-:Y:S02]  /*11f0*/  LOP3.LUT R10, R18, 0xc, RZ, 0xfc, !PT ;  /* 0x0000000c120a7812 */ /* 0x000fe400078efcff */
[----:B------:R-:W-:Y:S02]  /*1200*/  ISETP.GT.U32.AND P6, PT, R2, R32, PT ;  /* 0x000000200200720c */ /* 0x000fe40003fc4070 */
[----:B------:R-:W-:Y:S01]  /*1210*/  ISETP.LT.AND P4, PT, R10, R112, P0 ;  /* 0x000000700a00720c */ /* 0x000fe20000781270 */
[----:B----4-:R0:W-:Y:S01]  /*1220*/  STL [R1+0x22c], R11 ;  /* 0x00022c0b01007387 */ /* 0x0101e20000100800 */
[----:B------:R-:W-:Y:S02]  /*1230*/  LOP3.LUT R10, R18, 0x1c, RZ, 0xfc, !PT ;  /* 0x0000001c120a7812 */ /* 0x000fe400078efcff */
[----:B------:R-:W-:Y:S01]  /*1240*/  PRMT R12, RZ, 0x7610, R12 ;  /* 0x00007610ff0c7816 */ /* 0x000fe2000000000c */
[----:B------:R-:W-:Y:S01]  /*1250*/  IMAD R21, R164, 0x2, R21 ;  /* 0x00000002a4157824 */ /* 0x000fe200078e0215 */
[----:B0-----:R-:W-:-:S05]  /*1260*/  LOP3.LUT R11, R18, 0x14, RZ, 0xfc, !PT ;  /* 0x00000014120b7812 */ /* 0x001fca00078efcff */
[----:B------:R-:W-:Y:S01]  /*1270*/  @!P6 IMAD.IADD R32, R32, 0x1, -R2 ;  /* 0x000000012020e824 */ /* 0x000fe200078e0a02 */
[----:B------:R-:W-:Y:S02]  /*1280*/  ISETP.LT.AND P3, PT, R11, R112, P0 ;  /* 0x000000700b00720c */ /* 0x000fe40000761270 */
[----:B------:R-:W-:Y:S01]  /*1290*/  PRMT R4, RZ, 0x7610, R4 ;  /* 0x00007610ff047816 */ /* 0x000fe20000000004 */
[----:B--2---:R0:W-:Y:S02]  /*12a0*/  STL [R1+0x23c], R6 ;  /* 0x00023c0601007387 */ /* 0x0041e40000100800 */
[----:B0-----:R-:W-:-:S04]  /*12b0*/  LEA R6, P5, R24, R14, 0x1 ;  /* 0x0000000e18067211 */ /* 0x001fc800078a08ff */
[----:B------:R-:W-:Y:S02]  /*12c0*/  LEA.HI.X.SX32 R7, R24, R16, 0x1, P5 ;  /* 0x0000001018077211 */ /* 0x000fe400028f0eff */
[----:B------:R-:W-:Y:S02]  /*12d0*/  ISETP.LT.AND P5, PT, R10, R112, P0 ;  /* 0x000000700a00720c */ /* 0x000fe400007a1270 */
[-C--:B------:R-:W-:Y:S01]  /*12e0*/  LEA R10, P6, R23, R14.reuse, 0x1 ;  /* 0x0000000e170a7211 */ /* 0x080fe200078c08ff */
[----:B------:R0:W2:Y:S01]  /*12f0*/  @P4 LDG.E.U16 R12, desc[UR20][R6.64] ;  /* 0x00000014060c4981 */ /* 0x0000a2000c1e1500 */
[----:B------:R-:W-:Y:S02]  /*1300*/  LEA R8, P4, R21, R14, 0x1 ;  /* 0x0000000e15087211 */ /* 0x000fe400078808ff */
[-C--:B------:R-:W-:Y:S02]  /*1310*/  LEA.HI.X.SX32 R11, R23, R16.reuse, 0x1, P6 ;  /* 0x00000010170b7211 */ /* 0x080fe400030f0eff */
[----:B------:R-:W-:-:S03]  /*1320*/  LEA.HI.X.SX32 R9, R21, R16, 0x1, P4 ;  /* 0x0000001015097211 */ /* 0x000fc600020f0eff */
[----:B------:R3:W4:Y:S01]  /*1330*/  @P3 LDG.E.U16 R4, desc[UR20][R10.64] ;  /* 0x000000140a043981 */ /* 0x000722000c1e1500 */
[----:B0-----:R-:W-:-:S06]  /*1340*/  PRMT R6, RZ, 0x7610, R6 ;  /* 0x00007610ff067816 */ /* 0x001fcc0000000006 */
[----:B------:R0:W2:Y:S01]  /*1350*/  @P5 LDG.E.U16 R6, desc[UR20][R8.64] ;  /* 0x0000001408065981 */ /* 0x0000a2000c1e1500 */
[----:B------:R-:W-:Y:S02]  /*1360*/  ISETP.GT.U32.AND P4, PT, R2, R32, PT ;  /* 0x000000200200720c */ /* 0x000fe40003f84070 */
[----:B------:R-:W-:Y:S02]  /*1370*/  LEA R122, P5, R3, R14, 0x1 ;  /* 0x0000000e037a7211 */ /* 0x000fe400078a08ff */
[----:B---3--:R-:W-:-:S09]  /*1380*/  PRMT R10, RZ, 0x7610, R10 ;  /* 0x00007610ff0a7816 */ /* 0x008fd2000000000a */
[----:B------:R-:W-:Y:S01]  /*1390*/  @!P4 IMAD.IADD R32, R32, 0x1, -R2 ;  /* 0x000000012020c824 */ /* 0x000fe200078e0a02 */
[C---:B------:R-:W-:Y:S02]  /*13a0*/  LEA R126, P4, R15.reuse, R14, 0x1 ;  /* 0x0000000e0f7e7211 */ /* 0x040fe400078808ff */
[----:B0-----:R-:W-:Y:S02]  /*13b0*/  LOP3.LUT R8, R18, 0x16, RZ, 0xfc, !PT ;  /* 0x0000001612087812 */ /* 0x001fe400078efcff */
[-C--:B------:R-:W-:Y:S02]  /*13c0*/  LEA.HI.X.SX32 R127, R15, R16.reuse, 0x1, P4 ;  /* 0x000000100f7f7211 */ /* 0x080fe400020f0eff */
[----:B------:R-:W-:Y:S02]  /*13d0*/  LEA.HI.X.SX32 R123, R3, R16, 0x1, P5 ;  /* 0x00000010037b7211 */ /* 0x000fe400028f0eff */
[----:B------:R-:W-:Y:S01]  /*13e0*/  ISETP.LT.AND P5, PT, R8, R112, P0 ;  /* 0x000000700800720c */ /* 0x000fe200007a1270 */
[----:B----4-:R-:W-:Y:S04]  /*13f0*/  STL [R1+0x238], R4 ;  /* 0x0002380401007387 */ /* 0x010fe80000100800 */
[----:B--2---:R0:W-:Y:S02]  /*1400*/  STL [R1+0x228], R6 ;  /* 0x0002280601007387 */ /* 0x0041e40000100800 */
[----:B0-----:R-:W-:-:S04]  /*1410*/  LOP3.LUT R6, R18, 0xe, RZ, 0xfc, !PT ;  /* 0x0000000e12067812 */ /* 0x001fc800078efcff */
[----:B------:R-:W-:Y:S02]  /*1420*/  ISETP.LT.AND P3, PT, R6, R112, P0 ;  /* 0x000000700600720c */ /* 0x000fe40000761270 */
[----:B------:R-:W-:-:S04]  /*1430*/  LEA R6, P4, R22, R14, 0x1 ;  /* 0x0000000e16067211 */ /* 0x000fc800078808ff */
[----:B------:R-:W-:Y:S02]  /*1440*/  LEA.HI.X.SX32 R7, R22, R16, 0x1, P4 ;  /* 0x0000001016077211 */ /* 0x000fe400020f0eff */
[----:B------:R-:W-:-:S05]  /*1450*/  LEA R8, P4, R20, R14, 0x1 ;  /* 0x0000000e14087211 */ /* 0x000fca00078808ff */
[----:B------:R0:W2:Y:S01]  /*1460*/  @P3 LDG.E.U16 R10, desc[UR20][R6.64] ;  /* 0x00000014060a3981 */ /* 0x0000a2000c1e1500 */
[----:B------:R-:W-:Y:S02]  /*1470*/  LEA.HI.X.SX32 R9, R20, R16, 0x1, P4 ;  /* 0x0000001014097211 */ /* 0x000fe400020f0eff */
[----:B0-----:R-:W-:-:S06]  /*1480*/  PRMT R6, RZ, 0x7610, R6 ;  /* 0x00007610ff067816 */ /* 0x001fcc0000000006 */
[----:B------:R0:W3:Y:S01]  /*1490*/  @P5 LDG.E.U16 R6, desc[UR20][R8.64] ;  /* 0x0000001408065981 */ /* 0x0000e2000c1e1500 */
[----:B------:R-:W-:-:S05]  /*14a0*/  IABS R13, R5 ;  /* 0x00000005000d7213 */ /* 0x000fca0000000000 */
[----:B------:R-:W-:-:S04]  /*14b0*/  IMAD.HI.U32 R3, R0, R13, RZ ;  /* 0x0000000d00037227 */ /* 0x000fc800078e00ff */
[----:B------:R-:W-:-:S04]  /*14c0*/  IMAD.MOV R3, RZ, RZ, -R3 ;  /* 0x000000ffff037224 */ /* 0x000fc800078e0a03 */
[----:B------:R-:W-:Y:S01]  /*14d0*/  IMAD R48, R2, R3, R13 ;  /* 0x0000000302307224 */ /* 0x000fe200078e020d */
[----:B------:R-:W-:-:S04]  /*14e0*/  LEA R128, P4, R17, R14, 0x1 ;  /* 0x0000000e11807211 */ /* 0x000fc800078808ff */
[----:B------:R-:W-:Y:S01]  /*14f0*/  ISETP.GT.U32.AND P3, PT, R2, R48, PT ;  /* 0x000000300200720c */ /* 0x000fe20003f64070 */
[----:B------:R-:W-:Y:S01]  /*1500*/  STL.64 [R1+0x198], R122 ;  /* 0x0001987a01007387 */ /* 0x000fe20000100a00 */
[----:B------:R-:W-:Y:S02]  /*1510*/  LOP3.LUT R3, R18, 0x1e, RZ, 0xfc, !PT ;  /* 0x0000001e12037812 */ /* 0x000fe400078efcff */
[----:B------:R-:W-:Y:S01]  /*1520*/  LEA.HI.X.SX32 R129, R17, R16, 0x1, P4 ;  /* 0x0000001011817211 */ /* 0x000fe200020f0eff */
[----:B------:R-:W-:Y:S01]  /*1530*/  STL [R1+0x244], R12 ;  /* 0x0002440c01007387 */ /* 0x000fe20000100800 */
[----:B------:R-:W-:Y:S01]  /*1540*/  IMAD R21, R164, 0x2, R21 ;  /* 0x00000002a4157824 */ /* 0x000fe200078e0215 */
[----:B------:R-:W-:Y:S02]  /*1550*/  ISETP.LT.AND P5, PT, R3, R112, P0 ;  /* 0x000000700300720c */ /* 0x000fe400007a1270 */
[----:B------:R-:W-:Y:S04]  /*1560*/  STL.64 [R1+0x190], R126 ;  /* 0x0001907e01007387 */ /* 0x000fe80000100a00 */
[----:B------:R-:W-:Y:S01]  /*1570*/  STL [R1+0x2e8], R164 ;  /* 0x0002e8a401007387 */ /* 0x000fe20000100800 */
[----:B------:R-:W-:-:S03]  /*1580*/  @!P3 IMAD.IADD R48, R48, 0x1, -R2 ;  /* 0x000000013030b824 */ /* 0x000fc600078e0a02 */
[----:B------:R-:W-:Y:S04]  /*1590*/  STL.64 [R1+0x188], R128 ;  /* 0x0001888001007387 */ /* 0x000fe80000100a00 */
[----:B------:R-:W-:Y:S01]  /*15a0*/  STL [R1+0x2ec], R164 ;  /* 0x0002eca401007387 */ /* 0x000fe20000100800 */
[----:B0-----:R-:W-:-:S03]  /*15b0*/  PRMT R8, RZ, 0x7610, R8 ;  /* 0x00007610ff087816 */ /* 0x001fc60000000008 */
[----:B---3--:R0:W-:Y:S02]  /*15c0*/  STL [R1+0x234], R6 ;  /* 0x0002340601007387 */ /* 0x0081e40000100800 */
[----:B0-----:R-:W-:-:S04]  /*15d0*/  LEA R6, P3, R21, R14, 0x1 ;  /* 0x0000000e15067211 */ /* 0x001fc800078608ff */
[----:B------:R-:W-:-:S05]  /*15e0*/  LEA.HI.X.SX32 R7, R21, R16, 0x1, P3 ;  /* 0x0000001015077211 */ /* 0x000fca00018f0eff */
[----:B------:R0:W3:Y:S01]  /*15f0*/  @P5 LDG.E.U16 R8, desc[UR20][R6.64] ;  /* 0x0000001406085981 */ /* 0x0000e2000c1e1500 */
[----:B------:R-:W-:-:S04]  /*1600*/  LOP3.LUT R4, R5, 0x8, RZ, 0xfc, !PT ;  /* 0x0000000805047812 */ /* 0x000fc800078efcff */
[----:B------:R-:W-:Y:S02]  /*1610*/  IABS R23, R4 ;  /* 0x0000000400177213 */ /* 0x000fe40000000000 */
[----:B------:R-:W-:-:S03]  /*1620*/  ISETP.GE.AND P6, PT, R4, RZ, PT ;  /* 0x000000ff0400720c */ /* 0x000fc60003fc6270 */
[----:B------:R-:W-:-:S04]  /*1630*/  IMAD.HI.U32 R4, R0, R23, RZ ;  /* 0x0000001700047227 */ /* 0x000fc800078e00ff */
[----:B------:R-:W-:-:S04]  /*1640*/  IMAD.MOV R4, RZ, RZ, -R4 ;  /* 0x000000ffff047224 */ /* 0x000fc800078e0a04 */
[----:B------:R-:W-:Y:S01]  /*1650*/  IMAD R54, R2, R4, R23 ;  /* 0x0000000402367224 */ /* 0x000fe200078e0217 */
[----:B------:R-:W-:-:S04]  /*1660*/  LOP3.LUT R4, R5, 0x10, RZ, 0xfc, !PT ;  /* 0x0000001005047812 */ /* 0x000fc800078efcff */
[----:B------:R-:W-:Y:S02]  /*1670*/  IABS R11, R4 ;  /* 0x00000004000b7213 */ /* 0x000fe40000000000 */
[----:B------:R-:W-:Y:S01]  /*1680*/  ISETP.GT.U32.AND P3, PT, R2, R54, PT ;  /* 0x000000360200720c */ /* 0x000fe20003f64070 */
[----:B--2---:R2:W-:Y:S01]  /*1690*/  STL [R1+0x240], R10 ;  /* 0x0002400a01007387 */ /* 0x0045e20000100800 */
[----:B------:R-:W-:Y:S01]  /*16a0*/  LEA R132, P4, R19, R14, 0x1 ;  /* 0x0000000e13847211 */ /* 0x000fe200078808ff */
[----:B------:R-:W-:-:S03]  /*16b0*/  IMAD.HI.U32 R3, R0, R11, RZ ;  /* 0x0000000b00037227 */ /* 0x000fc600078e00ff */
[----:B------:R-:W-:Y:S01]  /*16c0*/  LEA.HI.X.SX32 R133, R19, R16, 0x1, P4 ;  /* 0x0000001013857211 */ /* 0x000fe200020f0eff */
[----:B------:R-:W-:Y:S01]  /*16d0*/  IMAD.MOV R3, RZ, RZ, -R3 ;  /* 0x000000ffff037224 */ /* 0x000fe200078e0a03 */
[----:B--2---:R-:W-:-:S03]  /*16e0*/  LOP3.LUT R10, R5, 0x18, RZ, 0xfc, !PT ;  /* 0x00000018050a7812 */ /* 0x004fc600078efcff */
[----:B------:R-:W-:Y:S01]  /*16f0*/  STL.64 [R1+0x180], R132 ;  /* 0x0001808401007387 */ /* 0x000fe20000100a00 */
[----:B------:R-:W-:Y:S01]  /*1700*/  IABS R9, R10 ;  /* 0x0000000a00097213 */ /* 0x000fe20000000000 */
[----:B------:R-:W-:Y:S02]  /*1710*/  IMAD R56, R2, R3, R11 ;  /* 0x0000000302387224 */ /* 0x000fe400078e020b */
[----:B------:R-:W-:Y:S02]  /*1720*/  @!P3 IMAD.IADD R54, R54, 0x1, -R2 ;  /* 0x000000013636b824 */ /* 0x000fe400078e0a02 */
[----:B------:R-:W-:-:S03]  /*1730*/  IMAD.HI.U32 R3, R0, R9, RZ ;  /* 0x0000000900037227 */ /* 0x000fc600078e00ff */
[C---:B------:R-:W-:Y:S01]  /*1740*/  ISETP.GT.U32.AND P3, PT, R2.reuse, R54, PT ;  /* 0x000000360200720c */ /* 0x040fe20003f64070 */
[----:B------:R-:W-:Y:S01]  /*1750*/  IMAD.MOV R3, RZ, RZ, -R3 ;  /* 0x000000ffff037224 */ /* 0x000fe200078e0a03 */
[----:B------:R-:W-:-:S03]  /*1760*/  ISETP.GT.U32.AND P4, PT, R2, R48, PT ;  /* 0x000000300200720c */ /* 0x000fc60003f84070 */
[----:B------:R-:W-:Y:S01]  /*1770*/  IMAD R60, R2, R3, R9 ;  /* 0x00000003023c7224 */ /* 0x000fe200078e0209 */
[C---:B------:R-:W-:Y:S02]  /*1780*/  ISETP.GE.AND P5, PT, R5.reuse, RZ, PT ;  /* 0x000000ff0500720c */ /* 0x040fe40003fa6270 */
[----:B------:R-:W-:-:S05]  /*1790*/  LOP3.LUT R11, R5, 0x28, RZ, 0xfc, !PT ;  /* 0x00000028050b7812 */ /* 0x000fca00078efcff */
[--C-:B------:R-:W-:Y:S01]  /*17a0*/  @!P3 IMAD.IADD R54, R54, 0x1, -R2.reuse ;  /* 0x000000013636b824 */ /* 0x100fe200078e0a02 */
[----:B------:R-:W-:Y:S01]  /*17b0*/  IABS R9, R11 ;  /* 0x0000000b00097213 */ /* 0x000fe20000000000 */
[----:B------:R-:W-:Y:S01]  /*17c0*/  @!P4 IMAD.IADD R48, R48, 0x1, -R2 ;  /* 0x000000013030c824 */ /* 0x000fe200078e0a02 */
[----:B------:R-:W-:Y:S01]  /*17d0*/  ISETP.GT.U32.AND P4, PT, R2, R56, PT ;  /* 0x000000380200720c */ /* 0x000fe20003f84070 */
[----:B------:R-:W-:Y:S01]  /*17e0*/  @!P6 IMAD.MOV R54, RZ, RZ, -R54 ;  /* 0x000000ffff36e224 */ /* 0x000fe200078e0a36 */
[----:B0-----:R-:W-:Y:S01]  /*17f0*/  LOP3.LUT R6, R5, 0x30, RZ, 0xfc, !PT ;  /* 0x0000003005067812 */ /* 0x001fe200078efcff */
[----:B------:R-:W-:Y:S01]  /*1800*/  @!P2 IMAD.MOV R32, RZ, RZ, -R32 ;  /* 0x000000ffff20a224 */ /* 0x000fe200078e0a20 */
[----:B------:R-:W-:Y:S01]  /*1810*/  ISETP.GE.AND P2, PT, R4, RZ, PT ;  /* 0x000000ff0400720c */ /* 0x000fe20003f46270 */
[----:B------:R-:W-:Y:S01]  /*1820*/  @!P5 IMAD.MOV R48, RZ, RZ, -R48 ;  /* 0x000000ffff30d224 */ /* 0x000fe200078e0a30 */
[----:B------:R-:W-:Y:S02]  /*1830*/  ISETP.GT.U32.AND P5, PT, R2, R60, PT ;  /* 0x0000003c0200720c */ /* 0x000fe40003fa4070 */
[----:B------:R-:W-:-:S02]  /*1840*/  IABS R4, R6 ;  /* 0x0000000600047213 */ /* 0x000fc40000000000 */
[----:B------:R-:W-:Y:S02]  /*1850*/  ISETP.GE.AND P3, PT, R10, RZ, PT ;  /* 0x000000ff0a00720c */ /* 0x000fe40003f66270 */
[----:B------:R-:W-:Y:S01]  /*1860*/  LOP3.LUT R10, R5, 0x38, RZ, 0xfc, !PT ;  /* 0x00000038050a7812 */ /* 0x000fe200078efcff */
[----:B------:R-:W-:-:S05]  /*1870*/  @!P4 IMAD.IADD R56, R56, 0x1, -R2 ;  /* 0x000000013838c824 */ /* 0x000fca00078e0a02 */
[----:B------:R-:W-:Y:S01]  /*1880*/  ISETP.GT.U32.AND P4, PT, R2, R56, PT ;  /* 0x000000380200720c */ /* 0x000fe20003f84070 */
[----:B------:R-:W-:-:S05]  /*1890*/  @!P5 IMAD.IADD R60, R60, 0x1, -R2 ;  /* 0x000000013c3cd824 */ /* 0x000fca00078e0a02 */
[----:B------:R-:W-:-:S07]  /*18a0*/  ISETP.GT.U32.AND P5, PT, R2, R60, PT ;  /* 0x0000003c0200720c */ /* 0x000fce0003fa4070 */
[----:B------:R-:W-:-:S04]  /*18b0*/  @!P4 IMAD.IADD R56, R56, 0x1, -R2 ;  /* 0x000000013838c824 */ /* 0x000fc800078e0a02 */
[----:B------:R-:W-:Y:S02]  /*18c0*/  @!P2 IMAD.MOV R56, RZ, RZ, -R56 ;  /* 0x000000ffff38a224 */ /* 0x000fe400078e0a38 */
[----:B------:R-:W-:Y:S01]  /*18d0*/  @!P5 IMAD.IADD R60, R60, 0x1, -R2 ;  /* 0x000000013c3cd824 */ /* 0x000fe200078e0a02 */
[C---:B------:R-:W-:Y:S02]  /*18e0*/  LOP3.LUT R12, R5.reuse, 0x48, RZ, 0xfc, !PT ;  /* 0x00000048050c7812 */ /* 0x040fe400078efcff */
[C---:B------:R-:W-:Y:S01]  /*18f0*/  LOP3.LUT R13, R5.reuse, 0x50, RZ, 0xfc, !PT ;  /* 0x00000050050d7812 */ /* 0x040fe200078efcff */
[----:B------:R-:W-:Y:S01]  /*1900*/  @!P3 IMAD.MOV R60, RZ, RZ, -R60 ;  /* 0x000000ffff3cb224 */ /* 0x000fe200078e0a3c */
[C---:B------:R-:W-:Y:S02]  /*1910*/  LOP3.LUT R14, R5.reuse, 0x60, RZ, 0xfc, !PT ;  /* 0x00000060050e7812 */ /* 0x040fe400078efcff */
[C---:B------:R-:W-:Y:S01]  /*1920*/  LOP3.LUT R15, R5.reuse, 0x88, RZ, 0xfc, !PT ;  /* 0x00000088050f7812 */ /* 0x040fe200078efcff */
[----:B---3--:R0:W-:Y:S02]  /*1930*/  STL [R1+0x224], R8 ;  /* 0x0002240801007387 */ /* 0x0081e40000100800 */
[----:B0-----:R-:W-:-:S04]  /*1940*/  LOP3.LUT R8, R5, 0x20, RZ, 0xfc, !PT ;  /* 0x0000002005087812 */ /* 0x001fc800078efcff */
[----:B------:R-:W-:-:S05]  /*1950*/  IABS R7, R8 ;  /* 0x0000000800077213 */ /* 0x000fca0000000000 */
[----:B------:R-:W-:-:S04]  /*1960*/  IMAD.HI.U32 R3, R0, R7, RZ ;  /* 0x0000000700037227 */ /* 0x000fc800078e00ff */
[----:B------:R-:W-:-:S04]  /*1970*/  IMAD.MOV R62, RZ, RZ, -R3 ;  /* 0x000000ffff3e7224 */ /* 0x000fc800078e0a03 */
[----:B------:R-:W-:-:S05]  /*1980*/  IMAD R62, R2, R62, R7 ;  /* 0x0000003e023e7224 */ /* 0x000fca00078e0207 */
[----:B------:R-:W-:Y:S01]  /*1990*/  ISETP.GT.U32.AND P6, PT, R2, R62, PT ;  /* 0x0000003e0200720c */ /* 0x000fe20003fc4070 */
[----:B------:R-:W-:-:S04]  /*19a0*/  IMAD.HI.U32 R3, R0, R9, RZ ;  /* 0x0000000900037227 */ /* 0x000fc800078e00ff */
[----:B------:R-:W-:Y:S02]  /*19b0*/  IMAD.MOV R3, RZ, RZ, -R3 ;  /* 0x000000ffff037224 */ /* 0x000fe400078e0a03 */
[----:B------:R-:W-:Y:S02]  /*19c0*/  IMAD.MOV.U32 R7, RZ, RZ, R4 ;  /* 0x000000ffff077224 */ /* 0x000fe400078e0004 */
[----:B------:R-:W-:Y:S01]  /*19d0*/  IMAD R64, R2, R3, R9 ;  /* 0x0000000302407224 */ /* 0x000fe200078e0209 */
[----:B------:R-:W-:Y:S01]  /*19e0*/  IABS R9, R10 ;  /* 0x0000000a00097213 */ /* 0x000fe20000000000 */
[----:B------:R-:W-:-:S04]  /*19f0*/  IMAD.HI.U32 R3, R0, R7, RZ ;  /* 0x0000000700037227 */ /* 0x000fc800078e00ff */
[----:B------:R-:W-:Y:S02]  /*1a00*/  @!P6 IMAD.IADD R62, R62, 0x1, -R2 ;  /* 0x000000013e3ee824 */ /* 0x000fe400078e0a02 */
[----:B------:R-:W-:Y:S02]  /*1a10*/  IMAD.MOV R66, RZ, RZ, -R3 ;  /* 0x000000ffff427224 */ /* 0x000fe400078e0a03 */
[----:B------:R-:W-:Y:S01]  /*1a20*/  IMAD.HI.U32 R3, R0, R9, RZ ;  /* 0x0000000900037227 */ /* 0x000fe200078e00ff */
[----:B------:R-:W-:-:S03]  /*1a30*/  ISETP.GT.U32.AND P6, PT, R2, R62, PT ;  /* 0x0000003e0200720c */ /* 0x000fc60003fc4070 */
[----:B------:R-:W-:-:S04]  /*1a40*/  IMAD.MOV R3, RZ, RZ, -R3 ;  /* 0x000000ffff037224 */ /* 0x000fc800078e0a03 */
[----:B------:R-:W-:Y:S01]  /*1a50*/  IMAD R68, R2, R3, R9 ;  /* 0x0000000302447224 */ /* 0x000fe200078e0209 */
[----:B------:R-:W-:Y:S01]  /*1a60*/  ISETP.GE.AND P4, PT, R8, RZ, PT ;  /* 0x000000ff0800720c */ /* 0x000fe20003f86270 */
[----:B------:R-:W-:Y:S01]  /*1a70*/  IMAD R66, R2, R66, R7 ;  /* 0x0000004202427224 */ /* 0x000fe200078e0207 */
[----:B------:R-:W-:-:S03]  /*1a80*/  LOP3.LUT R8, R5, 0x40, RZ, 0xfc, !PT ;  /* 0x0000004005087812 */ /* 0x000fc600078efcff */
[----:B------:R-:W-:Y:S01]  /*1a90*/  @!P6 IMAD.IADD R62, R62, 0x1, -R2 ;  /* 0x000000013e3ee824 */ /* 0x000fe200078e0a02 */
[C---:B------:R-:W-:Y:S02]  /*1aa0*/  ISETP.GT.U32.AND P6, PT, R2.reuse, R68, PT ;  /* 0x000000440200720c */ /* 0x040fe40003fc4070 */
[----:B------:R-:W-:Y:S02]  /*1ab0*/  IABS R7, R8 ;  /* 0x0000000800077213 */ /* 0x000fe40000000000 */
[C---:B------:R-:W-:Y:S02]  /*1ac0*/  ISETP.GT.U32.AND P5, PT, R2.reuse, R66, PT ;  /* 0x000000420200720c */ /* 0x040fe40003fa4070 */
[----:B------:R-:W-:Y:S01]  /*1ad0*/  ISETP.GT.U32.AND P2, PT, R2, R64, PT ;  /* 0x000000400200720c */ /* 0x000fe20003f44070 */
[----:B------:R-:W-:Y:S01]  /*1ae0*/  IMAD.HI.U32 R3, R0, R7, RZ ;  /* 0x0000000700037227 */ /* 0x000fe200078e00ff */
[----:B------:R-:W-:-:S03]  /*1af0*/  IABS R9, R12 ;  /* 0x0000000c00097213 */ /* 0x000fc60000000000 */
[----:B------:R-:W-:Y:S02]  /*1b00*/  IMAD.MOV R3, RZ, RZ, -R3 ;  /* 0x000000ffff037224 */ /* 0x000fe400078e0a03 */
[--C-:B------:R-:W-:Y:S02]  /*1b10*/  @!P6 IMAD.IADD R68, R68, 0x1, -R2.reuse ;  /* 0x000000014444e824 */ /* 0x100fe400078e0a02 */
[----:B------:R-:W-:Y:S02]  /*1b20*/  IMAD R70, R2, R3, R7 ;  /* 0x0000000302467224 */ /* 0x000fe400078e0207 */
[--C-:B------:R-:W-:Y:S01]  /*1b30*/  @!P5 IMAD.IADD R66, R66, 0x1, -R2.reuse ;  /* 0x000000014242d824 */ /* 0x100fe200078e0a02 */
[----:B------:R-:W-:Y:S01]  /*1b40*/  ISETP.GT.U32.AND P6, PT, R2, R68, PT ;  /* 0x000000440200720c */ /* 0x000fe20003fc4070 */
[----:B------:R-:W-:Y:S01]  /*1b50*/  @!P2 IMAD.IADD R64, R64, 0x1, -R2 ;  /* 0x000000014040a824 */ /* 0x000fe200078e0a02 */
[----:B------:R-:W-:Y:S01]  /*1b60*/  IABS R4, R13 ;  /* 0x0000000d00047213 */ /* 0x000fe20000000000 */
[----:B------:R-:W-:Y:S01]  /*1b70*/  IMAD.HI.U32 R3, R0, R9, RZ ;  /* 0x0000000900037227 */ /* 0x000fe200078e00ff */
[----:B------:R-:W-:-:S02]  /*1b80*/  ISETP.GT.U32.AND P3, PT, R2, R66, PT ;  /* 0x000000420200720c */ /* 0x000fc40003f64070 */
[C---:B------:R-:W-:Y:S01]  /*1b90*/  ISETP.GT.U32.AND P2, PT, R2.reuse, R64, PT ;  /* 0x000000400200720c */ /* 0x040fe20003f44070 */
[----:B------:R-:W-:Y:S02]  /*1ba0*/  IMAD.MOV R3, RZ, RZ, -R3 ;  /* 0x000000ffff037224 */ /* 0x000fe400078e0a03 */
[----:B------:R-:W-:Y:S01]  /*1bb0*/  IMAD.MOV.U32 R7, RZ, RZ, R4 ;  /* 0x000000ffff077224 */ /* 0x000fe200078e0004 */
[----:B------:R-:W-:Y:S01]  /*1bc0*/  ISETP.GE.AND P5, PT, R11, RZ, PT ;  /* 0x000000ff0b00720c */ /* 0x000fe20003fa6270 */
[----:B------:R-:W-:Y:S02]  /*1bd0*/  IMAD R72, R2, R3, R9 ;  /* 0x0000000302487224 */ /* 0x000fe400078e0209 */
[----:B------:R-:W-:-:S04]  /*1be0*/  IMAD.HI.U32 R4, R0, R7, RZ ;  /* 0x0000000700047227 */ /* 0x000fc800078e00ff */
[----:B------:R-:W-:Y:S01]  /*1bf0*/  @!P6 IMAD.IADD R68, R68, 0x1, -R2 ;  /* 0x000000014444e824 */ /* 0x000fe200078e0a02 */
[----:B------:R-:W-:Y:S01]  /*1c00*/  ISETP.GT.U32.AND P6, PT, R2, R72, PT ;  /* 0x000000480200720c */ /* 0x000fe20003fc4070 */
[----:B------:R-:W-:Y:S02]  /*1c10*/  IMAD.MOV R4, RZ, RZ, -R4 ;  /* 0x000000ffff047224 */ /* 0x000fe400078e0a04 */
[----:B------:R-:W-:Y:S01]  /*1c20*/  @!P4 IMAD.MOV R62, RZ, RZ, -R62 ;  /* 0x000000ffff3ec224 */ /* 0x000fe200078e0a3e */
[----:B------:R-:W-:Y:S01]  /*1c30*/  ISETP.GE.AND P4, PT, R6, RZ, PT ;  /* 0x000000ff0600720c */ /* 0x000fe20003f86270 */
[--C-:B------:R-:W-:Y:S01]  /*1c40*/  @!P3 IMAD.IADD R66, R66, 0x1, -R2.reuse ;  /* 0x000000014242b824 */ /* 0x100fe200078e0a02 */
[----:B------:R-:W-:Y:S01]  /*1c50*/  ISETP.GE.AND P3, PT, R10, RZ, PT ;  /* 0x000000ff0a00720c */ /* 0x000fe20003f66270 */
[----:B------:R-:W-:Y:S01]  /*1c60*/  @!P2 IMAD.IADD R64, R64, 0x1, -R2 ;  /* 0x000000014040a824 */ /* 0x000fe200078e0a02 */
[----:B------:R-:W-:Y:S01]  /*1c70*/  LOP3.LUT R10, R5, 0x58, RZ, 0xfc, !PT ;  /* 0x00000058050a7812 */ /* 0x000fe200078efcff */
[----:B------:R-:W-:-:S02]  /*1c80*/  IMAD R74, R2, R4, R7 ;  /* 0x00000004024a7224 */ /* 0x000fc400078e0207 */
[----:B------:R-:W-:Y:S01]  /*1c90*/  @!P5 IMAD.MOV R64, RZ, RZ, -R64 ;  /* 0x000000ffff40d224 */ /* 0x000fe200078e0a40 */
[----:B------:R-:W-:Y:S02]  /*1ca0*/  IABS R3, R10 ;  /* 0x0000000a00037213 */ /* 0x000fe40000000000 */
[----:B------:R-:W-:Y:S01]  /*1cb0*/  ISETP.GT.U32.AND P5, PT, R2, R74, PT ;  /* 0x0000004a0200720c */ /* 0x000fe20003fa4070 */
[----:B------:R-:W-:Y:S01]  /*1cc0*/  @!P6 IMAD.IADD R72, R72, 0x1, -R2 ;  /* 0x000000014848e824 */ /* 0x000fe200078e0a02 */
[C---:B------:R-:W-:Y:S01]  /*1cd0*/  ISETP.GT.U32.AND P2, PT, R2.reuse, R70, PT ;  /* 0x000000460200720c */ /* 0x040fe20003f44070 */
[----:B------:R-:W-:Y:S02]  /*1ce0*/  IMAD.MOV.U32 R7, RZ, RZ, R3 ;  /* 0x000000ffff077224 */ /* 0x000fe400078e0003 */
[----:B------:R-:W-:Y:S01]  /*1cf0*/  @!P4 IMAD.MOV R66, RZ, RZ, -R66 ;  /* 0x000000ffff42c224 */ /* 0x000fe200078e0a42 */
[----:B------:R-:W-:Y:S01]  /*1d00*/  ISETP.GT.U32.AND P6, PT, R2, R72, PT ;  /* 0x000000480200720c */ /* 0x000fe20003fc4070 */
[----:B------:R-:W-:Y:S01]  /*1d10*/  IMAD.HI.U32 R3, R0, R7, RZ ;  /* 0x0000000700037227 */ /* 0x000fe200078e00ff */
[----:B------:R-:W-:-:S02]  /*1d20*/  ISETP.GE.AND P4, PT, R8, RZ, PT ;  /* 0x000000ff0800720c */ /* 0x000fc40003f86270 */
[----:B------:R-:W-:Y:S01]  /*1d30*/  LOP3.LUT R8, R5, 0x68, RZ, 0xfc, !PT ;  /* 0x0000006805087812 */ /* 0x000fe200078efcff */
[----:B------:R-:W-:Y:S01]  /*1d40*/  IMAD.MOV R3, RZ, RZ, -R3 ;  /* 0x000000ffff037224 */ /* 0x000fe200078e0a03 */
[----:B------:R-:W-:Y:S01]  /*1d50*/  IABS R9, R14 ;  /* 0x0000000e00097213 */ /* 0x000fe20000000000 */
[--C-:B------:R-:W-:Y:S01]  /*1d60*/  @!P5 IMAD.IADD R74, R74, 0x1, -R2.reuse ;  /* 0x000000014a4ad824 */ /* 0x100fe200078e0a02 */
[----:B------:R-:W-:Y:S01]  /*1d70*/  IABS R6, R8 ;  /* 0x0000000800067213 */ /* 0x000fe20000000000 */
[----:B------:R-:W-:Y:S02]  /*1d80*/  IMAD R76, R2, R3, R7 ;  /* 0x00000003024c7224 */ /* 0x000fe400078e0207 */
[----:B------:R-:W-:Y:S01]  /*1d90*/  @!P2 IMAD.IADD R70, R70, 0x1, -R2 ;  /* 0x000000014646a824 */ /* 0x000fe200078e0a02 */
[----:B------:R-:W-:Y:S01]  /*1da0*/  ISETP.GT.U32.AND P5, PT, R2, R74, PT ;  /* 0x0000004a0200720c */ /* 0x000fe20003fa4070 */
[----:B------:R-:W-:-:S04]  /*1db0*/  IMAD.HI.U32 R4, R0, R9, RZ ;  /* 0x0000000900047227 */ /* 0x000fc800078e00ff */
[----:B------:R-:W-:Y:S02]  /*1dc0*/  IMAD.MOV.U32 R7, RZ, RZ, R6 ;  /* 0x000000ffff077224 */ /* 0x000fe400078e0006 */
[----:B------:R-:W-:Y:S01]  /*1dd0*/  @!P6 IMAD.IADD R72, R72, 0x1, -R2 ;  /* 0x000000014848e824 */ /* 0x000fe200078e0a02 */
[C---:B------:R-:W-:Y:S01]  /*1de0*/  ISETP.GT.U32.AND P6, PT, R2.reuse, R76, PT ;  /* 0x0000004c0200720c */ /* 0x040fe20003fc4070 */
[----:B------:R-:W-:Y:S01]  /*1df0*/  IMAD.MOV R4, RZ, RZ, -R4 ;  /* 0x000000ffff047224 */ /* 0x000fe200078e0a04 */
[----:B------:R-:W-:Y:S01]  /*1e00*/  ISETP.GT.U32.AND P2, PT, R2, R70, PT ;  /* 0x000000460200720c */ /* 0x000fe20003f44070 */
[----:B------:R-:W-:-:S04]  /*1e10*/  IMAD.HI.U32 R3, R0, R7, RZ ;  /* 0x0000000700037227 */ /* 0x000fc800078e00ff */
[----:B------:R-:W-:Y:S02]  /*1e20*/  IMAD R78, R2, R4, R9 ;  /* 0x00000004024e7224 */ /* 0x000fe400078e0209 */
[----:B------:R-:W-:Y:S02]  /*1e30*/  IMAD.MOV R3, RZ, RZ, -R3 ;  /* 0x000000ffff037224 */ /* 0x000fe400078e0a03 */
[----:B------:R-:W-:Y:S01]  /*1e40*/  @!P3 IMAD.MOV R68, RZ, RZ, -R68 ;  /* 0x000000ffff44b224 */ /* 0x000fe200078e0a44 */
[----:B------:R-:W-:Y:S01]  /*1e50*/  ISETP.GE.AND P3, PT, R12, RZ, PT ;  /* 0x000000ff0c00720c */ /* 0x000fe20003f66270 */
[--C-:B------:R-:W-:Y:S01]  /*1e60*/  @!P5 IMAD.IADD R74, R74, 0x1, -R2.reuse ;  /* 0x000000014a4ad824 */ /* 0x100fe200078e0a02 */
[C---:B------:R-:W-:Y:S01]  /*1e70*/  ISETP.GT.U32.AND P5, PT, R2.reuse, R78, PT ;  /* 0x0000004e0200720c */ /* 0x040fe20003fa4070 */
[----:B------:R-:W-:Y:S01]  /*1e80*/  IMAD R80, R2, R3, R7 ;  /* 0x0000000302507224 */ /* 0x000fe200078e0207 */
[----:B------:R-:W-:Y:S01]  /*1e90*/  LOP3.LUT R12, R5, 0x70, RZ, 0xfc, !PT ;  /* 0x00000070050c7812 */ /* 0x000fe200078efcff */
[----:B------:R-:W-:-:S02]  /*1ea0*/  @!P6 IMAD.IADD R76, R76, 0x1, -R2 ;  /* 0x000000014c4ce824 */ /* 0x000fc400078e0a02 */
[----:B------:R-:W-:Y:S01]  /*1eb0*/  @!P2 IMAD.IADD R70, R70, 0x1, -R2 ;  /* 0x000000014646a824 */ /* 0x000fe200078e0a02 */
[----:B------:R-:W-:Y:S02]  /*1ec0*/  ISETP.GT.U32.AND P6, PT, R2, R80, PT ;  /* 0x000000500200720c */ /* 0x000fe40003fc4070 */
[----:B------:R-:W-:Y:S02]  /*1ed0*/  ISETP.GE.AND P2, PT, R13, RZ, PT ;  /* 0x000000ff0d00720c */ /* 0x000fe40003f46270 */
[----:B------:R-:W-:Y:S02]  /*1ee0*/  IABS R9, R12 ;  /* 0x0000000c00097213 */ /* 0x000fe40000000000 */
[C---:B------:R-:W-:Y:S02]  /*1ef0*/  LOP3.LUT R13, R5.reuse, 0x80, RZ, 0xfc, !PT ;  /* 0x00000080050d7812 */ /* 0x040fe400078efcff */
[----:B------:R-:W-:Y:S01]  /*1f00*/  LOP3.LUT R6, R5, 0x78, RZ, 0xfc, !PT ;  /* 0x0000007805067812 */ /* 0x000fe200078efcff */
[----:B------:R-:W-:Y:S01]  /*1f10*/  IMAD.HI.U32 R3, R0, R9, RZ ;  /* 0x0000000900037227 */ /* 0x000fe200078e00ff */
[----:B------:R-:W-:-:S02]  /*1f20*/  IABS R4, R13 ;  /* 0x0000000d00047213 */ /* 0x000fc40000000000 */
[----:B------:R-:W-:Y:S01]  /*1f30*/  IABS R11, R6 ;  /* 0x00000006000b7213 */ /* 0x000fe20000000000 */
[----:B------:R-:W-:Y:S01]  /*1f40*/  @!P5 IMAD.IADD R78, R78, 0x1, -R2 ;  /* 0x000000014e4ed824 */ /* 0x000fe200078e0a02 */
[----:B------:R-:W-:Y:S01]  /*1f50*/  ISETP.GT.U32.AND P5, PT, R2, R76, PT ;  /* 0x0000004c0200720c */ /* 0x000fe20003fa4070 */
[----:B------:R-:W-:Y:S02]  /*1f60*/  IMAD.MOV R3, RZ, RZ, -R3 ;  /* 0x000000ffff037224 */ /* 0x000fe400078e0a03 */
[----:B------:R-:W-:Y:S02]  /*1f70*/  IMAD.MOV.U32 R7, RZ, RZ, R4 ;  /* 0x000000ffff077224 */ /* 0x000fe400078e0004 */
[----:B------:R-:W-:Y:S01]  /*1f80*/  @!P6 IMAD.IADD R80, R80, 0x1, -R2 ;  /* 0x000000015050e824 */ /* 0x000fe200078e0a02 */
[C---:B------:R-:W-:Y:S01]  /*1f90*/  ISETP.GT.U32.AND P6, PT, R2.reuse, R78, PT ;  /* 0x0000004e0200720c */ /* 0x040fe20003fc4070 */
[----:B------:R-:W-:Y:S02]  /*1fa0*/  IMAD R82, R2, R3, R9 ;  /* 0x0000000302527224 */ /* 0x000fe400078e0209 */
[----:B------:R-:W-:-:S04]  /*1fb0*/  IMAD.HI.U32 R4, R0, R11, RZ ;  /* 0x0000000b00047227 */ /* 0x000fc800078e00ff */
[----:B------:R-:W-:-:S04]  /*1fc0*/  IMAD.HI.U32 R3, R0, R7, RZ ;  /* 0x0000000700037227 */ /* 0x000fc800078e00ff */
[----:B------:R-:W-:Y:S02]  /*1fd0*/  IMAD.MOV R4, RZ, RZ, -R4 ;  /* 0x000000ffff047224 */ /* 0x000fe400078e0a04 */
[----:B------:R-:W-:Y:S02]  /*1fe0*/  IMAD.MOV R3, RZ, RZ, -R3 ;  /* 0x000000ffff037224 */ /* 0x000fe400078e0a03 */
[----:B------:R-:W-:Y:S01]  /*1ff0*/  @!P3 IMAD.MOV R72, RZ, RZ, -R72 ;  /* 0x000000ffff48b224 */ /* 0x000fe200078e0a48 */
[----:B------:R-:W-:Y:S01]  /*2000*/  ISETP.GT.U32.AND P3, PT, R2, R80, PT ;  /* 0x000000500200720c */ /* 0x000fe20003f64070 */
[----:B------:R-:W-:Y:S01]  /*2010*/  @!P4 IMAD.MOV R70, RZ, RZ, -R70 ;  /* 0x000000ffff46c224 */ /* 0x000fe200078e0a46 */
[----:B------:R-:W-:Y:S01]  /*2020*/  ISETP.GE.AND P4, PT, R10, RZ, PT ;  /* 0x000000ff0a00720c */ /* 0x000fe20003f86270 */
[----:B------:R-:W-:Y:S02]  /*2030*/  IMAD R84, R2, R4, R11 ;  /* 0x0000000402547224 */ /* 0x000fe400078e020b */
[----:B------:R-:W-:Y:S01]  /*2040*/  @!P5 IMAD.IADD R76, R76, 0x1, -R2 ;  /* 0x000000014c4cd824 */ /* 0x000fe200078e0a02 */
[C---:B------:R-:W-:Y:S01]  /*2050*/  ISETP.GT.U32.AND P5, PT, R2.reuse, R82, PT ;  /* 0x000000520200720c */ /* 0x040fe20003fa4070 */
[----:B------:R-:W-:-:S02]  /*2060*/  IMAD R86, R2, R3, R7 ;  /* 0x0000000302567224 */ /* 0x000fc400078e0207 */
[----:B------:R-:W-:Y:S01]  /*2070*/  @!P2 IMAD.MOV R74, RZ, RZ, -R74 ;  /* 0x000000ffff4aa224 */ /* 0x000fe200078e0a4a */
[----:B------:R-:W-:Y:S01]  /*2080*/  ISETP.GT.U32.AND P2, PT, R2, R84, PT ;  /* 0x000000540200720c */ /* 0x000fe20003f44070 */
[--C-:B------:R-:W-:Y:S01]  /*2090*/  @!P6 IMAD.IADD R78, R78, 0x1, -R2.reuse ;  /* 0x000000014e4ee824 */ /* 0x100fe200078e0a02 */
[----:B------:R-:W-:Y:S02]  /*20a0*/  ISETP.GT.U32.AND P6, PT, R2, R86, PT ;  /* 0x000000560200720c */ /* 0x000fe40003fc4070 */
[----:B------:R-:W-:Y:S01]  /*20b0*/  IABS R9, R15 ;  /* 0x0000000f00097213 */ /* 0x000fe20000000000 */
[----:B------:R-:W-:Y:S01]  /*20c0*/  @!P3 IMAD.IADD R80, R80, 0x1, -R2 ;  /* 0x000000015050b824 */ /* 0x000fe200078e0a02 */
[----:B------:R-:W-:Y:S01]  /*20d0*/  ISETP.GE.AND P3, PT, R8, RZ, PT ;  /* 0x000000ff0800720c */ /* 0x000fe20003f66270 */
[----:B------:R-:W-:Y:S01]  /*20e0*/  @!P4 IMAD.MOV R76, RZ, RZ, -R76 ;  /* 0x000000ffff4cc224 */ /* 0x000fe200078e0a4c */
[----:B------:R-:W-:Y:S01]  /*20f0*/  ISETP.GE.AND P4, PT, R14, RZ, PT ;  /* 0x000000ff0e00720c */ /* 0x000fe20003f86270 */
[----:B------:R-:W-:Y:S01]  /*2100*/  @!P5 IMAD.IADD R82, R82, 0x1, -R2 ;  /* 0x000000015252d824 */ /* 0x000fe200078e0a02 */
[----:B------:R-:W-:Y:S01]  /*2110*/  LOP3.LUT R8, R5, 0x90, RZ, 0xfc, !PT ;  /* 0x0000009005087812 */ /* 0x000fe200078efcff */
[----:B------:R-:W-:-:S03]  /*2120*/  IMAD.HI.U32 R3, R0, R9, RZ ;  /* 0x0000000900037227 */ /* 0x000fc600078e00ff */
[----:B------:R-:W-:Y:S01]  /*2130*/  IABS R7, R8 ;  /* 0x0000000800077213 */ /* 0x000fe20000000000 */
[--C-:B------:R-:W-:Y:S01]  /*2140*/  @!P2 IMAD.IADD R84, R84, 0x1, -R2.reuse ;  /* 0x000000015454a824 */ /* 0x100fe200078e0a02 */
[----:B------:R-:W-:Y:S01]  /*2150*/  ISETP.GT.U32.AND P2, PT, R2, R82, PT ;  /* 0x000000520200720c */ /* 0x000fe20003f44070 */
[----:B------:R-:W-:Y:S02]  /*2160*/  @!P6 IMAD.IADD R86, R86, 0x1, -R2 ;  /* 0x000000015656e824 */ /* 0x000fe400078e0a02 */
[----:B------:R-:W-:Y:S01]  /*2170*/  IMAD.MOV R3, RZ, RZ, -R3 ;  /* 0x000000ffff037224 */ /* 0x000fe200078e0a03 */
[----:B------:R-:W-:Y:S02]  /*2180*/  LOP3.LUT R10, R5, 0x98, RZ, 0xfc, !PT ;  /* 0x00000098050a7812 */ /* 0x000fe400078efcff */
[C---:B------:R-:W-:Y:S01]  /*2190*/  ISETP.GT.U32.AND P6, PT, R2.reuse, R86, PT ;  /* 0x000000560200720c */ /* 0x040fe20003fc4070 */
[----:B------:R-:W-:Y:S02]  /*21a0*/  IMAD R88, R2, R3, R9 ;  /* 0x0000000302587224 */ /* 0x000fe400078e0209 */
[----:B------:R-:W-:Y:S01]  /*21b0*/  IMAD.HI.U32 R3, R0, R7, RZ ;  /* 0x0000000700037227 */ /* 0x000fe200078e00ff */
[----:B------:R-:W-:-:S03]  /*21c0*/  IABS R9, R10 ;  /* 0x0000000a00097213 */ /* 0x000fc60000000000 */
[----:B------:R-:W-:Y:S01]  /*21d0*/  @!P4 IMAD.MOV R78, RZ, RZ, -R78 ;  /* 0x000000ffff4ec224 */ /* 0x000fe200078e0a4e */
[----:B------:R-:W-:Y:S01]  /*21e0*/  ISETP.GT.U32.AND P4, PT, R2, R84, PT ;  /* 0x000000540200720c */ /* 0x000fe20003f84070 */
[----:B------:R-:W-:Y:S02]  /*21f0*/  IMAD.MOV R90, RZ, RZ, -R3 ;  /* 0x000000ffff5a7224 */ /* 0x000fe400078e0a03 */
[----:B------:R-:W-:Y:S01]  /*2200*/  @!P2 IMAD.IADD R82, R82, 0x1, -R2 ;  /* 0x000000015252a824 */ /* 0x000fe200078e0a02 */
[----:B------:R-:W-:Y:S01]  /*2210*/  ISETP.GE.AND P2, PT, R6, RZ, PT ;  /* 0x000000ff0600720c */ /* 0x000fe20003f46270 */
[----:B------:R-:W-:Y:S02]  /*2220*/  IMAD R90, R2, R90, R7 ;  /* 0x0000005a025a7224 */ /* 0x000fe400078e0207 */
[----:B------:R-:W-:-:S04]  /*2230*/  IMAD.HI.U32 R3, R0, R9, RZ ;  /* 0x0000000900037227 */ /* 0x000fc800078e00ff */
[--C-:B------:R-:W-:Y:S01]  /*2240*/  @!P6 IMAD.IADD R86, R86, 0x1, -R2.reuse ;  /* 0x000000015656e824 */ /* 0x100fe200078e0a02 */
[----:B------:R-:W-:Y:S01]  /*2250*/  ISETP.GT.U32.AND P6, PT, R2, R90, PT ;  /* 0x0000005a0200720c */ /* 0x000fe20003fc4070 */
[----:B------:R-:W-:Y:S02]  /*2260*/  IMAD.MOV R3, RZ, RZ, -R3 ;  /* 0x000000ffff037224 */ /* 0x000fe400078e0a03 */
[----:B------:R-:W-:Y:S02]  /*2270*/  @!P4 IMAD.IADD R84, R84, 0x1, -R2 ;  /* 0x000000015454c824 */ /* 0x000fe400078e0a02 */
[----:B------:R-:W-:Y:S01]  /*2280*/  IMAD R92, R2, R3, R9 ;  /* 0x00000003025c7224 */ /* 0x000fe200078e0209 */
[----:B------:R-:W-:Y:S01]  /*2290*/  LOP3.LUT R6, R5, 0xa0, RZ, 0xfc, !PT ;  /* 0x000000a005067812 */ /* 0x000fe200078efcff */
[----:B------:R-:W-:-:S03]  /*22a0*/  @!P2 IMAD.MOV R84, RZ, RZ, -R84 ;  /* 0x000000ffff54a224 */ /* 0x000fc600078e0a54 */
[----:B------:R-:W-:Y:S02]  /*22b0*/  ISETP.GT.U32.AND P2, PT, R2, R92, PT ;  /* 0x0000005c0200720c */ /* 0x000fe40003f44070 */
[----:B------:R-:W-:Y:S01]  /*22c0*/  IABS R7, R6 ;  /* 0x0000000600077213 */ /* 0x000fe20000000000 */
[----:B------:R-:W-:Y:S01]  /*22d0*/  @!P6 IMAD.IADD R90, R90, 0x1, -R2 ;  /* 0x000000015a5ae824 */ /* 0x000fe200078e0a02 */
[----:B------:R-:W-:Y:S01]  /*22e0*/  ISETP.GE.AND P5, PT, R12, RZ, PT ;  /* 0x000000ff0c00720c */ /* 0x000fe20003fa6270 */
[----:B------:R-:W-:Y:S01]  /*22f0*/  @!P3 IMAD.MOV R80, RZ, RZ, -R80 ;  /* 0x000000ffff50b224 */ /* 0x000fe200078e0a50 */
[----:B------:R-:W-:Y:S01]  /*2300*/  ISETP.GT.U32.AND P3, PT, R2, R88, PT ;  /* 0x000000580200720c */ /* 0x000fe20003f64070 */
[----:B------:R-:W-:Y:S01]  /*2310*/  IMAD.HI.U32 R3, R0, R7, RZ ;  /* 0x0000000700037227 */ /* 0x000fe200078e00ff */
[----:B------:R-:W-:Y:S02]  /*2320*/  ISETP.GT.U32.AND P6, PT, R2, R90, PT ;  /* 0x0000005a0200720c */ /* 0x000fe40003fc4070 */
[----:B------:R-:W-:-:S02]  /*2330*/  ISETP.GE.AND P4, PT, R13, RZ, PT ;  /* 0x000000ff0d00720c */ /* 0x000fc40003f86270 */
[C---:B------:R-:W-:Y:S02]  /*2340*/  LOP3.LUT R12, R5.reuse, 0xa8, RZ, 0xfc, !PT ;  /* 0x000000a8050c7812 */ /* 0x040fe400078efcff */
[C---:B------:R-:W-:Y:S02]  /*2350*/  LOP3.LUT R14, R5.reuse, 0xb8, RZ, 0xfc, !PT ;  /* 0x000000b8050e7812 */ /* 0x040fe400078efcff */
[----:B------:R-:W-:Y:S01]  /*2360*/  LOP3.LUT R13, R5, 0xb0, RZ, 0xfc, !PT ;  /* 0x000000b0050d7812 */ /* 0x000fe200078efcff */
[----:B------:R-:W-:Y:S01]  /*2370*/  IMAD.MOV R3, RZ, RZ, -R3 ;  /* 0x000000ffff037224 */ /* 0x000fe200078e0a03 */
[----:B------:R-:W-:Y:S01]  /*2380*/  IABS R9, R12 ;  /* 0x0000000c00097213 */ /* 0x000fe20000000000 */
[----:B------:R-:W-:Y:S01]  /*2390*/  @!P2 IMAD.IADD R92, R92, 0x1, -R2 ;  /* 0x000000015c5ca824 */ /* 0x000fe200078e0a02 */
[----:B------:R-:W-:Y:S02]  /*23a0*/  IABS R4, R14 ;  /* 0x0000000e00047213 */ /* 0x000fe40000000000 */
[----:B------:R-:W-:Y:S01]  /*23b0*/  IABS R11, R13 ;  /* 0x0000000d000b7213 */ /* 0x000fe20000000000 */
[C---:B------:R-:W-:Y:S01]  /*23c0*/  IMAD R94, R2.reuse, R3, R7 ;  /* 0x00000003025e7224 */ /* 0x040fe200078e0207 */
[----:B------:R-:W-:Y:S01]  /*23d0*/  ISETP.GT.U32.AND P2, PT, R2, R92, PT ;  /* 0x0000005c0200720c */ /* 0x000fe20003f44070 */
[----:B------:R-:W-:-:S02]  /*23e0*/  IMAD.MOV.U32 R7, RZ, RZ, R4 ;  /* 0x000000ffff077224 */ /* 0x000fc400078e0004 */
[----:B------:R-:W-:-:S04]  /*23f0*/  IMAD.HI.U32 R3, R0, R9, RZ ;  /* 0x0000000900037227 */ /* 0x000fc800078e00ff */
[----:B------:R-:W-:-:S04]  /*2400*/  IMAD.HI.U32 R4, R0, R11, RZ ;  /* 0x0000000b00047227 */ /* 0x000fc800078e00ff */
[--C-:B------:R-:W-:Y:S02]  /*2410*/  @!P3 IMAD.IADD R88, R88, 0x1, -R2.reuse ;  /* 0x000000015858b824 */ /* 0x100fe400078e0a02 */
[----:B------:R-:W-:Y:S01]  /*2420*/  @!P6 IMAD.IADD R90, R90, 0x1, -R2 ;  /* 0x000000015a5ae824 */ /* 0x000fe200078e0a02 */
[----:B------:R-:W-:Y:S01]  /*2430*/  ISETP.GE.AND P6, PT, R10, RZ, PT ;  /* 0x000000ff0a00720c */ /* 0x000fe20003fc6270 */
[----:B------:R-:W-:Y:S02]  /*2440*/  IMAD.MOV R96, RZ, RZ, -R3 ;  /* 0x000000ffff607224 */ /* 0x000fe400078e0a03 */
[----:B------:R-:W-:-:S04]  /*2450*/  IMAD.HI.U32 R3, R0, R7, RZ ;  /* 0x0000000700037227 */ /* 0x000fc800078e00ff */
[----:B------:R-:W-:Y:S02]  /*2460*/  IMAD.MOV R4, RZ, RZ, -R4 ;  /* 0x000000ffff047224 */ /* 0x000fe400078e0a04 */
[----:B------:R-:W-:Y:S01]  /*2470*/  @!P5 IMAD.MOV R82, RZ, RZ, -R82 ;  /* 0x000000ffff52d224 */ /* 0x000fe200078e0a52 */
[----:B------:R-:W-:Y:S01]  /*2480*/  ISETP.GT.U32.AND P5, PT, R2, R88, PT ;  /* 0x000000580200720c */ /* 0x000fe20003fa4070 */
[----:B------:R-:W-:Y:S01]  /*2490*/  @!P4 IMAD.MOV R86, RZ, RZ, -R86 ;  /* 0x000000ffff56c224 */ /* 0x000fe200078e0a56 */
[----:B------:R-:W-:Y:S01]  /*24a0*/  ISETP.GE.AND P4, PT, R8, RZ, PT ;  /* 0x000000ff0800720c */ /* 0x000fe20003f86270 */
[----:B------:R-:W-:Y:S02]  /*24b0*/  IMAD.MOV R3, RZ, RZ, -R3 ;  /* 0x000000ffff037224 */ /* 0x000fe400078e0a03 */
[C---:B------:R-:W-:Y:S02]  /*24c0*/  IMAD R40, R2.reuse, R4, R11 ;  /* 0x0000000402287224 */ /* 0x040fe400078e020b */
[----:B------:R-:W-:-:S02]  /*24d0*/  IMAD R34, R2, R3, R7 ;  /* 0x0000000302227224 */ /* 0x000fc400078e0207 */
[----:B------:R-:W-:Y:S01]  /*24e0*/  @!P2 IMAD.IADD R92, R92, 0x1, -R2 ;  /* 0x000000015c5ca824 */ /* 0x000fe200078e0a02 */
[C---:B------:R-:W-:Y:S02]  /*24f0*/  ISETP.GT.U32.AND P2, PT, R2.reuse, R40, PT ;  /* 0x000000280200720c */ /* 0x040fe40003f44070 */
[----:B------:R-:W-:Y:S01]  /*2500*/  LOP3.LUT R8, R5, 0xc0, RZ, 0xfc, !PT ;  /* 0x000000c005087812 */ /* 0x000fe200078efcff */
[----:B------:R-:W-:Y:S01]  /*2510*/  @!P6 IMAD.MOV R92, RZ, RZ, -R92 ;  /* 0x000000ffff5ce224 */ /* 0x000fe200078e0a5c */
[----:B------:R-:W-:Y:S02]  /*2520*/  ISETP.GT.U32.AND P6, PT, R2, R34, PT ;  /* 0x000000220200720c */ /* 0x000fe40003fc4070 */
[----:B------:R-:W-:Y:S01]  /*2530*/  IABS R45, R8 ;  /* 0x00000008002d7213 */ /* 0x000fe20000000000 */
[----:B------:R-:W-:Y:S01]  /*2540*/  @!P5 IMAD.IADD R88, R88, 0x1, -R2 ;  /* 0x000000015858d824 */ /* 0x000fe200078e0a02 */
[----:B------:R-:W-:Y:S01]  /*2550*/  ISETP.GE.AND P3, PT, R15, RZ, PT ;  /* 0x000000ff0f00720c */ /* 0x000fe20003f66270 */
[----:B------:R-:W-:Y:S01]  /*2560*/  @!P4 IMAD.MOV R90, RZ, RZ, -R90 ;  /* 0x000000ffff5ac224 */ /* 0x000fe200078e0a5a */
[----:B------:R-:W-:Y:S01]  /*2570*/  ISETP.GT.U32.AND P5, PT, R2, R94, PT ;  /* 0x0000005e0200720c */ /* 0x000fe20003fa4070 */
[----:B------:R-:W-:Y:S01]  /*2580*/  IMAD.HI.U32 R3, R0, R45, RZ ;  /* 0x0000002d00037227 */ /* 0x000fe200078e00ff */
[----:B------:R-:W-:-:S02]  /*2590*/  ISETP.GE.AND P4, PT, R6, RZ, PT ;  /* 0x000000ff0600720c */ /* 0x000fc40003f86270 */
[----:B------:R-:W-:Y:S01]  /*25a0*/  LOP3.LUT R6, R5, 0xc8, RZ, 0xfc, !PT ;  /* 0x000000c805067812 */ /* 0x000fe200078efcff */
[--C-:B------:R-:W-:Y:S02]  /*25b0*/  @!P2 IMAD.IADD R40, R40, 0x1, -R2.reuse ;  /* 0x000000012828a824 */ /* 0x100fe400078e0a02 */
[----:B------:R-:W-:Y:S01]  /*25c0*/  IMAD.MOV R3, RZ, RZ, -R3 ;  /* 0x000000ffff037224 */ /* 0x000fe200078e0a03 */
[----:B------:R-:W-:Y:S01]  /*25d0*/  IABS R7, R6 ;  /* 0x0000000600077213 */ /* 0x000fe20000000000 */
[----:B------:R-:W-:Y:S02]  /*25e0*/  IMAD R96, R2, R96, R9 ;  /* 0x0000006002607224 */ /* 0x000fe400078e0209 */
[----:B------:R-:W-:Y:S01]  /*25f0*/  @!P6 IMAD.IADD R34, R34, 0x1, -R2 ;  /* 0x000000012222e824 */ /* 0x000fe200078e0a02 */
[C---:B------:R-:W-:Y:S01]  /*2600*/  ISETP.GT.U32.AND P6, PT, R2.reuse, R40, PT ;  /* 0x000000280200720c */ /* 0x040fe20003fc4070 */
[C---:B------:R-:W-:Y:S02]  /*2610*/  IMAD R45, R2.reuse, R3, R45 ;  /* 0x00000003022d7224 */ /* 0x040fe400078e022d */
[----:B------:R-:W-:Y:S01]  /*2620*/  @!P3 IMAD.MOV R88, RZ, RZ, -R88 ;  /* 0x000000ffff58b224 */ /* 0x000fe200078e0a58 */
[----:B------:R-:W-:Y:S01]  /*2630*/  ISETP.GT.U32.AND P3, PT, R2, R96, PT ;  /* 0x000000600200720c */ /* 0x000fe20003f64070 */
[----:B------:R-:W-:-:S04]  /*2640*/  IMAD.HI.U32 R3, R0, R7, RZ ;  /* 0x0000000700037227 */ /* 0x000fc800078e00ff */
[----:B------:R-:W-:Y:S02]  /*2650*/  @!P5 IMAD.IADD R94, R94, 0x1, -R2 ;  /* 0x000000015e5ed824 */ /* 0x000fe400078e0a02 */
[----:B------:R-:W-:-:S03]  /*2660*/  IMAD.MOV R3, RZ, RZ, -R3 ;  /* 0x000000ffff037224 */ /* 0x000fc600078e0a03 */
[C---:B------:R-:W-:Y:S01]  /*2670*/  ISETP.GT.U32.AND P5, PT, R2.reuse, R94, PT ;  /* 0x0000005e0200720c */ /* 0x040fe20003fa4070 */
[----:B------:R-:W-:Y:S02]  /*2680*/  IMAD R36, R2, R3, R7 ;  /* 0x0000000302247224 */ /* 0x000fe400078e0207 */
[--C-:B------:R-:W-:Y:S02]  /*2690*/  @!P6 IMAD.IADD R40, R40, 0x1, -R2.reuse ;  /* 0x000000012828e824 */ /* 0x100fe400078e0a02 */
[----:B------:R-:W-:Y:S01]  /*26a0*/  @!P3 IMAD.IADD R96, R96, 0x1, -R2 ;  /* 0x000000016060b824 */ /* 0x000fe200078e0a02 */
[----:B------:R-:W-:-:S04]  /*26b0*/  ISETP.GT.U32.AND P6, PT, R2, R36, PT ;  /* 0x000000240200720c */ /* 0x000fc80003fc4070 */
[----:B------:R-:W-:-:S03]  /*26c0*/  ISETP.GT.U32.AND P2, PT, R2, R96, PT ;  /* 0x000000600200720c */ /* 0x000fc60003f44070 */
[----:B------:R-:W-:Y:S01]  /*26d0*/  @!P5 IMAD.IADD R94, R94, 0x1, -R2 ;  /* 0x000000015e5ed824 */ /* 0x000fe200078e0a02 */
[----:B------:R-:W-:Y:S02]  /*26e0*/  ISETP.GE.AND P5, PT, R12, RZ, PT ;  /* 0x000000ff0c00720c */ /* 0x000fe40003fa6270 */
[C---:B------:R-:W-:Y:S01]  /*26f0*/  LOP3.LUT R12, R5.reuse, 0xe0, RZ, 0xfc, !PT ;  /* 0x000000e0050c7812 */ /* 0x040fe200078efcff */
[----:B------:R-:W-:Y:S01]  /*2700*/  @!P4 IMAD.MOV R94, RZ, RZ, -R94 ;  /* 0x000000ffff5ec224 */ /* 0x000fe200078e0a5e */
[----:B------:R-:W-:Y:S01]  /*2710*/  ISETP.GT.U32.AND P4, PT, R2, R34, PT ;  /* 0x000000220200720c */ /* 0x000fe20003f84070 */
[--C-:B------:R-:W-:Y:S01]  /*2720*/  @!P6 IMAD.IADD R36, R36, 0x1, -R2.reuse ;  /* 0x000000012424e824 */ /* 0x100fe200078e0a02 */
[C---:B------:R-:W-:Y:S02]  /*2730*/  LOP3.LUT R10, R5.reuse, 0xd0, RZ, 0xfc, !PT ;  /* 0x000000d0050a7812 */ /* 0x040fe400078efcff */
[----:B------:R-:W-:Y:S02]  /*2740*/  IABS R7, R12 ;  /* 0x0000000c00077213 */ /* 0x000fe40000000000 */
[----:B------:R-:W-:Y:S01]  /*2750*/  IABS R9, R10 ;  /* 0x0000000a00097213 */ /* 0x000fe20000000000 */
[----:B------:R-:W-:Y:S01]  /*2760*/  @!P2 IMAD.IADD R96, R96, 0x1, -R2 ;  /* 0x000000016060a824 */ /* 0x000fe200078e0a02 */
[----:B------:R-:W-:Y:S01]  /*2770*/  LOP3.LUT R11, R5, 0xd8, RZ, 0xfc, !PT ;  /* 0x000000d8050b7812 */ /* 0x000fe200078efcff */
[----:B------:R-:W-:Y:S01]  /*2780*/  IMAD.HI.U32 R4, R0, R7, RZ ;  /* 0x0000000700047227 */ /* 0x000fe200078e00ff */
[----:B------:R-:W-:-:S02]  /*2790*/  ISETP.GT.U32.AND P6, PT, R2, R36, PT ;  /* 0x000000240200720c */ /* 0x000fc40003fc4070 */
[----:B------:R-:W-:Y:S01]  /*27a0*/  ISETP.GT.U32.AND P2, PT, R2, R45, PT ;  /* 0x0000002d0200720c */ /* 0x000fe20003f44070 */
[----:B------:R-:W-:Y:S01]  /*27b0*/  IMAD.HI.U32 R3, R0, R9, RZ ;  /* 0x0000000900037227 */ /* 0x000fe200078e00ff */
[----:B------:R-:W-:Y:S02]  /*27c0*/  IABS R41, R11 ;  /* 0x0000000b00297213 */ /* 0x000fe40000000000 */
[----:B------:R-:W-:Y:S01]  /*27d0*/  ISETP.GE.AND P3, PT, R13, RZ, PT ;  /* 0x000000ff0d00720c */ /* 0x000fe20003f66270 */
[----:B------:R-:W-:Y:S02]  /*27e0*/  IMAD.MOV R4, RZ, RZ, -R4 ;  /* 0x000000ffff047224 */ /* 0x000fe400078e0a04 */
[----:B------:R-:W-:Y:S01]  /*27f0*/  @!P4 IMAD.IADD R34, R34, 0x1, -R2 ;  /* 0x000000012222c824 */ /* 0x000fe200078e0a02 */
[----:B------:R-:W-:Y:S01]  /*2800*/  ISETP.GE.AND P4, PT, R14, RZ, PT ;  /* 0x000000ff0e00720c */ /* 0x000fe20003f86270 */
[----:B------:R-:W-:Y:S02]  /*2810*/  IMAD.MOV R42, RZ, RZ, -R3 ;  /* 0x000000ffff2a7224 */ /* 0x000fe400078e0a03 */
[----:B------:R-:W-:-:S04]  /*2820*/  IMAD.HI.U32 R3, R0, R41, RZ ;  /* 0x0000002900037227 */ /* 0x000fc800078e00ff */
[----:B------:R-:W-:Y:S02]  /*2830*/  IMAD R38, R2, R4, R7 ;  /* 0x0000000402267224 */ /* 0x000fe400078e0207 */
[----:B------:R-:W-:Y:S02]  /*2840*/  IMAD.MOV R3, RZ, RZ, -R3 ;  /* 0x000000ffff037224 */ /* 0x000fe400078e0a03 */
[--C-:B------:R-:W-:Y:S01]  /*2850*/  @!P6 IMAD.IADD R36, R36, 0x1, -R2.reuse ;  /* 0x000000012424e824 */ /* 0x100fe200078e0a02 */
[C---:B------:R-:W-:Y:S01]  /*2860*/  ISETP.GT.U32.AND P6, PT, R2.reuse, R38, PT ;  /* 0x000000260200720c */ /* 0x040fe20003fc4070 */
[----:B------:R-:W-:Y:S02]  /*2870*/  @!P2 IMAD.IADD R45, R45, 0x1, -R2 ;  /* 0x000000012d2da824 */ /* 0x000fe400078e0a02 */
[----:B------:R-:W-:Y:S01]  /*2880*/  IMAD R42, R2, R42, R9 ;  /* 0x0000002a022a7224 */ /* 0x000fe200078e0209 */
[----:B------:R-:W-:Y:S01]  /*2890*/  ISETP.GE.AND P2, PT, R8, RZ, PT ;  /* 0x000000ff0800720c */ /* 0x000fe20003f46270 */
[C---:B------:R-:W-:Y:S01]  /*28a0*/  IMAD R41, R2.reuse, R3, R41 ;  /* 0x0000000302297224 */ /* 0x040fe200078e0229 */
[----:B------:R-:W-:Y:S01]  /*28b0*/  LOP3.LUT R8, R5, 0xe8, RZ, 0xfc, !PT ;  /* 0x000000e805087812 */ /* 0x000fe200078efcff */
[----:B------:R-:W-:Y:S01]  /*28c0*/  @!P5 IMAD.MOV R96, RZ, RZ, -R96 ;  /* 0x000000ffff60d224 */ /* 0x000fe200078e0a60 */
[C---:B------:R-:W-:Y:S01]  /*28d0*/  ISETP.GT.U32.AND P5, PT, R2.reuse, R45, PT ;  /* 0x0000002d0200720c */ /* 0x040fe20003fa4070 */
[----:B------:R-:W-:Y:S01]  /*28e0*/  @!P3 IMAD.MOV R40, RZ, RZ, -R40 ;  /* 0x000000ffff28b224 */ /* 0x000fe200078e0a28 */
[C---:B------:R-:W-:Y:S01]  /*28f0*/  ISETP.GT.U32.AND P3, PT, R2.reuse, R42, PT ;  /* 0x0000002a0200720c */ /* 0x040fe20003f64070 */
[----:B------:R-:W-:Y:S01]  /*2900*/  @!P4 IMAD.MOV R34, RZ, RZ, -R34 ;  /* 0x000000ffff22c224 */ /* 0x000fe200078e0a22 */
[----:B------:R-:W-:-:S02]  /*2910*/  ISETP.GT.U32.AND P4, PT, R2, R41, PT ;  /* 0x000000290200720c */ /* 0x000fc40003f84070 */
[----:B------:R-:W-:Y:S02]  /*2920*/  IABS R47, R8 ;  /* 0x00000008002f7213 */ /* 0x000fe40000000000 */
[----:B------:R-:W-:Y:S01]  /*2930*/  LOP3.LUT R13, R5, 0xf0, RZ, 0xfc, !PT ;  /* 0x000000f0050d7812 */ /* 0x000fe200078efcff */
[--C-:B------:R-:W-:Y:S02]  /*2940*/  @!P6 IMAD.IADD R38, R38, 0x1, -R2.reuse ;  /* 0x000000012626e824 */ /* 0x100fe400078e0a02 */
[----:B------:R-:W-:Y:S01]  /*2950*/  IMAD.HI.U32 R3, R0, R47, RZ ;  /* 0x0000002f00037227 */ /* 0x000fe200078e00ff */
[----:B------:R-:W-:Y:S02]  /*2960*/  IABS R43, R13 ;  /* 0x0000000d002b7213 */ /* 0x000fe40000000000 */
[----:B------:R-:W-:Y:S01]  /*2970*/  ISETP.GT.U32.AND P6, PT, R2, R38, PT ;  /* 0x000000260200720c */ /* 0x000fe20003fc4070 */
[----:B------:R-:W-:Y:S02]  /*2980*/  IMAD.MOV R4, RZ, RZ, -R3 ;  /* 0x000000ffff047224 */ /* 0x000fe400078e0a03 */
[----:B------:R-:W-:-:S02]  /*2990*/  @!P5 IMAD.IADD R45, R45, 0x1, -R2 ;  /* 0x000000012d2dd824 */ /* 0x000fc400078e0a02 */
[----:B------:R-:W-:Y:S02]  /*29a0*/  @!P3 IMAD.IADD R42, R42, 0x1, -R2 ;  /* 0x000000012a2ab824 */ /* 0x000fe400078e0a02 */
[----:B------:R-:W-:-:S04]  /*29b0*/  IMAD.HI.U32 R3, R0, R43, RZ ;  /* 0x0000002b00037227 */ /* 0x000fc800078e00ff */
[--C-:B------:R-:W-:Y:S02]  /*29c0*/  @!P4 IMAD.IADD R41, R41, 0x1, -R2.reuse ;  /* 0x000000012929c824 */ /* 0x100fe400078e0a02 */
[----:B------:R-:W-:Y:S01]  /*29d0*/  @!P2 IMAD.MOV R45, RZ, RZ, -R45 ;  /* 0x000000ffff2da224 */ /* 0x000fe200078e0a2d */
[C---:B------:R-:W-:Y:S01]  /*29e0*/  ISETP.GT.U32.AND P2, PT, R2.reuse, R42, PT ;  /* 0x0000002a0200720c */ /* 0x040fe20003f44070 */
[----:B------:R-:W-:Y:S01]  /*29f0*/  IMAD.MOV R3, RZ, RZ, -R3 ;  /* 0x000000ffff037224 */ /* 0x000fe200078e0a03 */
[----:B------:R-:W-:Y:S02]  /*2a00*/  ISETP.GT.U32.AND P4, PT, R2, R41, PT ;  /* 0x000000290200720c */ /* 0x000fe40003f84070 */
[----:B------:R-:W-:Y:S01]  /*2a10*/  ISETP.GE.AND P5, PT, R6, RZ, PT ;  /* 0x000000ff0600720c */ /* 0x000fe20003fa6270 */
[----:B------:R-:W-:Y:S01]  /*2a20*/  IMAD R43, R2, R3, R43 ;  /* 0x00000003022b7224 */ /* 0x000fe200078e022b */
[----:B------:R-:W-:Y:S01]  /*2a30*/  LOP3.LUT R6, R5, 0xf8, RZ, 0xfc, !PT ;  /* 0x000000f805067812 */ /* 0x000fe200078efcff */
[----:B------:R-:W-:-:S02]  /*2a40*/  @!P6 IMAD.IADD R38, R38, 0x1, -R2 ;  /* 0x000000012626e824 */ /* 0x000fc400078e0a02 */
[C---:B------:R-:W-:Y:S01]  /*2a50*/  IMAD R47, R2.reuse, R4, R47 ;  /* 0x00000004022f7224 */ /* 0x040fe200078e022f */
[----:B------:R-:W-:Y:S02]  /*2a60*/  ISETP.GT.U32.AND P6, PT, R2, R43, PT ;  /* 0x0000002b0200720c */ /* 0x000fe40003fc4070 */
[----:B------:R-:W-:Y:S01]  /*2a70*/  IABS R7, R6 ;  /* 0x0000000600077213 */ /* 0x000fe20000000000 */
[--C-:B------:R-:W-:Y:S01]  /*2a80*/  @!P2 IMAD.IADD R42, R42, 0x1, -R2.reuse ;  /* 0x000000012a2aa824 */ /* 0x100fe200078e0a02 */
[----:B------:R-:W-:Y:S01]  /*2a90*/  ISETP.GT.U32.AND P2, PT, R2, R47, PT ;  /* 0x0000002f0200720c */ /* 0x000fe20003f44070 */
[----:B------:R-:W-:Y:S01]  /*2aa0*/  @!P4 IMAD.IADD R41, R41, 0x1, -R2 ;  /* 0x000000012929c824 */ /* 0x000fe200078e0a02 */
[----:B------:R-:W-:Y:S01]  /*2ab0*/  ISETP.GE.AND P4, PT, R12, RZ, PT ;  /* 0x000000ff0c00720c */ /* 0x000fe20003f86270 */
[----:B------:R-:W-:Y:S01]  /*2ac0*/  @!P5 IMAD.MOV R36, RZ, RZ, -R36 ;  /* 0x000000ffff24d224 */ /* 0x000fe200078e0a24 */
[----:B------:R-:W-:Y:S01]  /*2ad0*/  ISETP.GE.AND P5, PT, R11, RZ, PT ;  /* 0x000000ff0b00720c */ /* 0x000fe20003fa6270 */
[----:B------:R-:W-:Y:S01]  /*2ae0*/  IMAD.HI.U32 R3, R0, R7, RZ ;  /* 0x0000000700037227 */ /* 0x000fe200078e00ff */
[----:B------:R-:W-:-:S02]  /*2af0*/  LOP3.LUT R12, R5, 0x110, RZ, 0xfc, !PT ;  /* 0x00000110050c7812 */ /* 0x000fc400078efcff */
[----:B------:R-:W-:Y:S02]  /*2b00*/  ISETP.GE.AND P3, PT, R10, RZ, PT ;  /* 0x000000ff0a00720c */ /* 0x000fe40003f66270 */
[----:B------:R-:W-:Y:S01]  /*2b10*/  LOP3.LUT R11, R5, 0x108, RZ, 0xfc, !PT ;  /* 0x00000108050b7812 */ /* 0x000fe200078efcff */
[----:B------:R-:W-:Y:S01]  /*2b20*/  IMAD.MOV R3, RZ, RZ, -R3 ;  /* 0x000000ffff037224 */ /* 0x000fe200078e0a03 */
[----:B------:R-:W-:Y:S01]  /*2b30*/  IABS R4, R12 ;  /* 0x0000000c00047213 */ /* 0x000fe20000000000 */
[----:B------:R-:W-:Y:S01]  /*2b40*/  @!P6 IMAD.IADD R43, R43, 0x1, -R2 ;  /* 0x000000012b2be824 */ /* 0x000fe200078e0a02 */
[----:B------:R-:W-:Y:S01]  /*2b50*/  IABS R55, R11 ;  /* 0x0000000b00377213 */ /* 0x000fe20000000000 */
[C---:B------:R-:W-:Y:S01]  /*2b60*/  IMAD R46, R2.reuse, R3, R7 ;  /* 0x00000003022e7224 */ /* 0x040fe200078e0207 */
[----:B------:R-:W-:Y:S01]  /*2b70*/  LOP3.LUT R10, R5, 0x100, RZ, 0xfc, !PT ;  /* 0x00000100050a7812 */ /* 0x000fe200078efcff */
[----:B------:R-:W-:Y:S01]  /*2b80*/  IMAD.MOV.U32 R7, RZ, RZ, R4 ;  /* 0x000000ffff077224 */ /* 0x000fe200078e0004 */
[----:B------:R-:W-:Y:S01]  /*2b90*/  ISETP.GT.U32.AND P6, PT, R2, R43, PT ;  /* 0x0000002b0200720c */ /* 0x000fe20003fc4070 */
[----:B------:R-:W-:Y:S01]  /*2ba0*/  @!P2 IMAD.IADD R47, R47, 0x1, -R2 ;  /* 0x000000012f2fa824 */ /* 0x000fe200078e0a02 */
[----:B------:R-:W-:Y:S01]  /*2bb0*/  IABS R9, R10 ;  /* 0x0000000a00097213 */ /* 0x000fe20000000000 */
[----:B------:R-:W-:-:S04]  /*2bc0*/  IMAD.HI.U32 R4, R0, R55, RZ ;  /* 0x0000003700047227 */ /* 0x000fc800078e00ff */
[----:B------:R-:W-:Y:S01]  /*2bd0*/  @!P3 IMAD.MOV R42, RZ, RZ, -R42 ;  /* 0x000000ffff2ab224 */ /* 0x000fe200078e0a2a */
[----:B------:R-:W-:Y:S01]  /*2be0*/  ISETP.GT.U32.AND P3, PT, R2, R47, PT ;  /* 0x0000002f0200720c */ /* 0x000fe20003f64070 */
[----:B------:R-:W-:Y:S02]  /*2bf0*/  IMAD.MOV R4, RZ, RZ, -R4 ;  /* 0x000000ffff047224 */ /* 0x000fe400078e0a04 */
[----:B------:R-:W-:-:S04]  /*2c00*/  IMAD.HI.U32 R3, R0, R9, RZ ;  /* 0x0000000900037227 */ /* 0x000fc800078e00ff */
[C---:B------:R-:W-:Y:S02]  /*2c10*/  IMAD R55, R2.reuse, R4, R55 ;  /* 0x0000000402377224 */ /* 0x040fe400078e0237 */
[----:B------:R-:W-:Y:S02]  /*2c20*/  IMAD.MOV R3, RZ, RZ, -R3 ;  /* 0x000000ffff037224 */ /* 0x000fe400078e0a03 */
[--C-:B------:R-:W-:Y:S01]  /*2c30*/  @!P6 IMAD.IADD R43, R43, 0x1, -R2.reuse ;  /* 0x000000012b2be824 */ /* 0x100fe200078e0a02 */
[C---:B------:R-:W-:Y:S01]  /*2c40*/  ISETP.GT.U32.AND P6, PT, R2.reuse, R55, PT ;  /* 0x000000370200720c */ /* 0x040fe20003fc4070 */
[----:B------:R-:W-:Y:S02]  /*2c50*/  IMAD R44, R2, R3, R9 ;  /* 0x00000003022c7224 */ /* 0x000fe400078e0209 */
[----:B------:R-:W-:-:S03]  /*2c60*/  @!P3 IMAD.IADD R47, R47, 0x1, -R2 ;  /* 0x000000012f2fb824 */ /* 0x000fc600078e0a02 */
[----:B------:R-:W-:Y:S01]  /*2c70*/  ISETP.GT.U32.AND P3, PT, R2, R44, PT ;  /* 0x0000002c0200720c */ /* 0x000fe20003f64070 */
[----:B------:R-:W-:Y:S01]  /*2c80*/  @!P5 IMAD.MOV R41, RZ, RZ, -R41 ;  /* 0x000000ffff29d224 */ /* 0x000fe200078e0a29 */
[----:B------:R-:W-:Y:S01]  /*2c90*/  ISETP.GE.AND P2, PT, R8, RZ, PT ;  /* 0x000000ff0800720c */ /* 0x000fe20003f46270 */
[----:B------:R-:W-:Y:S01]  /*2ca0*/  IMAD.HI.U32 R3, R0, R7, RZ ;  /* 0x0000000700037227 */ /* 0x000fe200078e00ff */
[----:B------:R-:W-:Y:S02]  /*2cb0*/  LOP3.LUT R8, R5, 0x118, RZ, 0xfc, !PT ;  /* 0x0000011805087812 */ /* 0x000fe400078efcff */
[----:B------:R-:W-:Y:S01]  /*2cc0*/  ISETP.GT.U32.AND P5, PT, R2, R46, PT ;  /* 0x0000002e0200720c */ /* 0x000fe20003fa4070 */
[----:B------:R-:W-:Y:S01]  /*2cd0*/  @!P4 IMAD.MOV R38, RZ, RZ, -R38 ;  /* 0x000000ffff26c224 */ /* 0x000fe200078e0a26 */
[----:B------:R-:W-:Y:S01]  /*2ce0*/  ISETP.GE.AND P4, PT, R13, RZ, PT ;  /* 0x000000ff0d00720c */ /* 0x000fe20003f86270 */
[----:B------:R-:W-:Y:S01]  /*2cf0*/  @!P6 IMAD.IADD R55, R55, 0x1, -R2 ;  /* 0x000000013737e824 */ /* 0x000fe200078e0a02 */
[----:B------:R-:W-:Y:S01]  /*2d00*/  IABS R49, R8 ;  /* 0x0000000800317213 */ /* 0x000fe20000000000 */
[----:B------:R-:W-:-:S02]  /*2d10*/  IMAD.MOV R3, RZ, RZ, -R3 ;  /* 0x000000ffff037224 */ /* 0x000fc400078e0a03 */
[----:B------:R-:W-:Y:S01]  /*2d20*/  @!P3 IMAD.IADD R44, R44, 0x1, -R2 ;  /* 0x000000012c2cb824 */ /* 0x000fe200078e0a02 */
[C---:B------:R-:W-:Y:S01]  /*2d30*/  ISETP.GT.U32.AND P6, PT, R2.reuse, R55, PT ;  /* 0x000000370200720c */ /* 0x040fe20003fc4070 */
[----:B------:R-:W-:Y:S02]  /*2d40*/  IMAD R50, R2, R3, R7 ;  /* 0x0000000302327224 */ /* 0x000fe400078e0207 */
[----:B------:R-:W-:-:S04]  /*2d50*/  IMAD.HI.U32 R3, R0, R49, RZ ;  /* 0x0000003100037227 */ /* 0x000fc800078e00ff */
[----:B------:R-:W-:Y:S01]  /*2d60*/  @!P2 IMAD.MOV R47, RZ, RZ, -R47 ;  /* 0x000000ffff2fa224 */ /* 0x000fe200078e0a2f */
[----:B------:R-:W-:Y:S01]  /*2d70*/  ISETP.GT.U32.AND P2, PT, R2, R44, PT ;  /* 0x0000002c0200720c */ /* 0x000fe20003f44070 */
[----:B------:R-:W-:Y:S02]  /*2d80*/  IMAD.MOV R3, RZ, RZ, -R3 ;  /* 0x000000ffff037224 */ /* 0x000fe400078e0a03 */
[--C-:B------:R-:W-:Y:S02]  /*2d90*/  @!P5 IMAD.IADD R46, R46, 0x1, -R2.reuse ;  /* 0x000000012e2ed824 */ /* 0x100fe400078e0a02 */
[----:B------:R-:W-:Y:S01]  /*2da0*/  @!P4 IMAD.MOV R43, RZ, RZ, -R43 ;  /* 0x000000ffff2bc224 */ /* 0x000fe200078e0a2b */
[C---:B------:R-:W-:Y:S01]  /*2db0*/  ISETP.GT.U32.AND P4, PT, R2.reuse, R50, PT ;  /* 0x000000320200720c */ /* 0x040fe20003f84070 */
[C---:B------:R-:W-:Y:S01]  /*2dc0*/  IMAD R49, R2.reuse, R3, R49 ;  /* 0x0000000302317224 */ /* 0x040fe200078e0231 */
[----:B------:R-:W-:Y:S01]  /*2dd0*/  ISETP.GT.U32.AND P3, PT, R2, R46, PT ;  /* 0x0000002e0200720c */ /* 0x000fe20003f64070 */
[----:B------:R-:W-:Y:S01]  /*2de0*/  @!P6 IMAD.IADD R55, R55, 0x1, -R2 ;  /* 0x000000013737e824 */ /* 0x000fe200078e0a02 */
[----:B------:R-:W-:-:S02]  /*2df0*/  LOP3.LUT R14, R5, 0x128, RZ, 0xfc, !PT ;  /* 0x00000128050e7812 */ /* 0x000fc400078efcff */
[----:B------:R-:W-:Y:S02]  /*2e00*/  ISETP.GT.U32.AND P6, PT, R2, R49, PT ;  /* 0x000000310200720c */ /* 0x000fe40003fc4070 */
[----:B------:R-:W-:Y:S02]  /*2e10*/  IABS R7, R14 ;  /* 0x0000000e00077213 */ /* 0x000fe40000000000 */
[----:B------:R-:W-:Y:S01]  /*2e20*/  LOP3.LUT R13, R5, 0x120, RZ, 0xfc, !PT ;  /* 0x00000120050d7812 */ /* 0x000fe200078efcff */
[--C-:B------:R-:W-:Y:S01]  /*2e30*/  @!P2 IMAD.IADD R44, R44, 0x1, -R2.reuse ;  /* 0x000000012c2ca824 */ /* 0x100fe200078e0a02 */
[----:B------:R-:W-:Y:S01]  /*2e40*/  ISETP.GE.AND P2, PT, R11, RZ, PT ;  /* 0x000000ff0b00720c */ /* 0x000fe20003f46270 */
[----:B------:R-:W-:Y:S01]  /*2e50*/  IMAD.HI.U32 R4, R0, R7, RZ ;  /* 0x0000000700047227 */ /* 0x000fe200078e00ff */
[----:B------:R-:W-:Y:S02]  /*2e60*/  IABS R61, R13 ;  /* 0x0000000d003d7213 */ /* 0x000fe40000000000 */
[----:B------:R-:W-:Y:S01]  /*2e70*/  ISETP.GE.AND P5, PT, R6, RZ, PT ;  /* 0x000000ff0600720c */ /* 0x000fe20003fa6270 */
[----:B------:R-:W-:-:S02]  /*2e80*/  @!P4 IMAD.IADD R50, R50, 0x1, -R2 ;  /* 0x000000013232c824 */ /* 0x000fc400078e0a02 */
[----:B------:R-:W-:Y:S01]  /*2e90*/  @!P3 IMAD.IADD R46, R46, 0x1, -R2 ;  /* 0x000000012e2eb824 */ /* 0x000fe200078e0a02 */
[----:B------:R-:W-:Y:S01]  /*2ea0*/  ISETP.GE.AND P3, PT, R10, RZ, PT ;  /* 0x000000ff0a00720c */ /* 0x000fe20003f66270 */
[----:B------:R-:W-:Y:S01]  /*2eb0*/  IMAD.MOV R4, RZ, RZ, -R4 ;  /* 0x000000ffff047224 */ /* 0x000fe200078e0a04 */
[----:B------:R-:W-:Y:S01]  /*2ec0*/  LOP3.LUT R10, R5, 0x130, RZ, 0xfc, !PT ;  /* 0x00000130050a7812 */ /* 0x000fe200078efcff */
[----:B------:R-:W-:-:S04]  /*2ed0*/  IMAD.HI.U32 R3, R0, R61, RZ ;  /* 0x0000003d00037227 */ /* 0x000fc800078e00ff */
[----:B------:R-:W-:Y:S01]  /*2ee0*/  @!P6 IMAD.IADD R49, R49, 0x1, -R2 ;  /* 0x000000013131e824 */ /* 0x000fe200078e0a02 */
[C---:B------:R-:W-:Y:S01]  /*2ef0*/  ISETP.GT.U32.AND P6, PT, R2.reuse, R50, PT ;  /* 0x000000320200720c */ /* 0x040fe20003fc4070 */
[C---:B------:R-:W-:Y:S01]  /*2f00*/  IMAD R58, R2.reuse, R4, R7 ;  /* 0x00000004023a7224 */ /* 0x040fe200078e0207 */
[----:B------:R-:W-:Y:S01]  /*2f10*/  IABS R7, R10 ;  /* 0x0000000a00077213 */ /* 0x000fe20000000000 */
[----:B------:R-:W-:Y:S02]  /*2f20*/  IMAD.MOV R3, RZ, RZ, -R3 ;  /* 0x000000ffff037224 */ /* 0x000fe400078e0a03 */
[----:B------:R-:W-:Y:S01]  /*2f30*/  @!P2 IMAD.MOV R55, RZ, RZ, -R55 ;  /* 0x000000ffff37a224 */ /* 0x000fe200078e0a37 */
[C---:B------:R-:W-:Y:S01]  /*2f40*/  ISETP.GT.U32.AND P2, PT, R2.reuse, R58, PT ;  /* 0x0000003a0200720c */ /* 0x040fe20003f44070 */
[C---:B------:R-:W-:Y:S01]  /*2f50*/  IMAD R61, R2.reuse, R3, R61 ;  /* 0x00000003023d7224 */ /* 0x040fe200078e023d */
[----:B------:R-:W-:Y:S01]  /*2f60*/  LOP3.LUT R11, R5, 0x138, RZ, 0xfc, !PT ;  /* 0x00000138050b7812 */ /* 0x000fe200078efcff */
[----:B------:R-:W-:Y:S01]  /*2f70*/  @!P5 IMAD.MOV R46, RZ, RZ, -R46 ;  /* 0x000000ffff2ed224 */ /* 0x000fe200078e0a2e */
[----:B------:R-:W-:Y:S01]  /*2f80*/  ISETP.GT.U32.AND P5, PT, R2, R49, PT ;  /* 0x000000310200720c */ /* 0x000fe20003fa4070 */
[----:B------:R-:W-:Y:S01]  /*2f90*/  IMAD.HI.U32 R3, R0, R7, RZ ;  /* 0x0000000700037227 */ /* 0x000fe200078e00ff */
[----:B------:R-:W-:-:S02]  /*2fa0*/  ISETP.GE.AND P4, PT, R12, RZ, PT ;  /* 0x000000ff0c00720c */ /* 0x000fc40003f86270 */
[----:B------:R-:W-:Y:S01]  /*2fb0*/  IABS R9, R11 ;  /* 0x0000000b00097213 */ /* 0x000fe20000000000 */
[----:B------:R-:W-:Y:S02]  /*2fc0*/  IMAD.MOV R3, RZ, RZ, -R3 ;  /* 0x000000ffff037224 */ /* 0x000fe400078e0a03 */
[----:B------:R-:W-:Y:S01]  /*2fd0*/  @!P6 IMAD.IADD R50, R50, 0x1, -R2 ;  /* 0x000000013232e824 */ /* 0x000fe200078e0a02 */
[----:B------:R-:W-:Y:S01]  /*2fe0*/  ISETP.GE.AND P6, PT, R8, RZ, PT ;  /* 0x000000ff0800720c */ /* 0x000fe20003fc6270 */
[----:B------:R-:W-:Y:S01]  /*2ff0*/  IMAD R6, R2, R3, R7 ;  /* 0x0000000302067224 */ /* 0x000fe200078e0207 */
[----:B------:R-:W-:Y:S01]  /*3000*/  LOP3.LUT R16, R5, 0x148, RZ, 0xfc, !PT ;  /* 0x0000014805107812 */ /* 0x000fe200078efcff */
[----:B------:R-:W-:-:S03]  /*3010*/  IMAD.HI.U32 R3, R0, R9, RZ ;  /* 0x0000000900037227 */ /* 0x000fc600078e00ff */
[----:B------:R-:W-:Y:S01]  /*3020*/  IABS R8, R16 ;  /* 0x0000001000087213 */ /* 0x000fe20000000000 */
[--C-:B------:R-:W-:Y:S02]  /*3030*/  @!P2 IMAD.IADD R58, R58, 0x1, -R2.reuse ;  /* 0x000000013a3aa824 */ /* 0x100fe400078e0a02 */
[----:B------:R-:W-:Y:S02]  /*3040*/  IMAD.MOV R3, RZ, RZ, -R3 ;  /* 0x000000ffff037224 */ /* 0x000fe400078e0a03 */
[----:B------:R-:W-:Y:S01]  /*3050*/  @!P5 IMAD.IADD R49, R49, 0x1, -R2 ;  /* 0x000000013131d824 */ /* 0x000fe200078e0a02 */
[C---:B------:R-:W-:Y:S01]  /*3060*/  ISETP.GT.U32.AND P5, PT, R2.reuse, R6, PT ;  /* 0x000000060200720c */ /* 0x040fe20003fa4070 */
[----:B------:R-:W-:Y:S01]  /*3070*/  @!P3 IMAD.MOV R44, RZ, RZ, -R44 ;  /* 0x000000ffff2cb224 */ /* 0x000fe200078e0a2c */
[C---:B------:R-:W-:Y:S01]  /*3080*/  ISETP.GT.U32.AND P3, PT, R2.reuse, R61, PT ;  /* 0x0000003d0200720c */ /* 0x040fe20003f64070 */
[----:B------:R-:W-:Y:S01]  /*3090*/  @!P4 IMAD.MOV R50, RZ, RZ, -R50 ;  /* 0x000000ffff32c224 */ /* 0x000fe200078e0a32 */
[C---:B------:R-:W-:Y:S01]  /*30a0*/  ISETP.GT.U32.AND P4, PT, R2.reuse, R58, PT ;  /* 0x0000003a0200720c */ /* 0x040fe20003f84070 */
[----:B------:R-:W-:-:S02]  /*30b0*/  IMAD R7, R2, R3, R9 ;  /* 0x0000000302077224 */ /* 0x000fc400078e0209 */
[----:B------:R-:W-:Y:S02]  /*30c0*/  IMAD.MOV.U32 R9, RZ, RZ, R8 ;  /* 0x000000ffff097224 */ /* 0x000fe400078e0008 */
[----:B------:R-:W-:Y:S01]  /*30d0*/  @!P6 IMAD.MOV R49, RZ, RZ, -R49 ;  /* 0x000000ffff31e224 */ /* 0x000fe200078e0a31 */
[----:B------:R-:W-:Y:S01]  /*30e0*/  ISETP.GE.AND P6, PT, R14, RZ, PT ;  /* 0x000000ff0e00720c */ /* 0x000fe20003fc6270 */
[----:B------:R-:W-:-:S04]  /*30f0*/  IMAD.HI.U32 R3, R0, R9, RZ ;  /* 0x0000000900037227 */ /* 0x000fc800078e00ff */
[----:B------:R-:W-:Y:S02]  /*3100*/  IMAD.MOV R3, RZ, RZ, -R3 ;  /* 0x000000ffff037224 */ /* 0x000fe400078e0a03 */
[--C-:B------:R-:W-:Y:S02]  /*3110*/  @!P5 IMAD.IADD R6, R6, 0x1, -R2.reuse ;  /* 0x000000010606d824 */ /* 0x100fe400078e0a02 */
[--C-:B------:R-:W-:Y:S02]  /*3120*/  @!P3 IMAD.IADD R61, R61, 0x1, -R2.reuse ;  /* 0x000000013d3db824 */ /* 0x100fe400078e0a02 */
[----:B------:R-:W-:Y:S02]  /*3130*/  @!P4 IMAD.IADD R58, R58, 0x1, -R2 ;  /* 0x000000013a3ac824 */ /* 0x000fe400078e0a02 */
[C---:B------:R-:W-:Y:S01]  /*3140*/  IMAD R9, R2.reuse, R3, R9 ;  /* 0x0000000302097224 */ /* 0x040fe200078e0209 */
[C---:B------:R-:W-:Y:S01]  /*3150*/  ISETP.GT.U32.AND P5, PT, R2.reuse, R6, PT ;  /* 0x000000060200720c */ /* 0x040fe20003fa4070 */
[----:B------:R-:W-:Y:S01]  /*3160*/  @!P6 IMAD.MOV R58, RZ, RZ, -R58 ;  /* 0x000000ffff3ae224 */ /* 0x000fe200078e0a3a */
[----:B------:R-:W-:-:S02]  /*3170*/  ISETP.GT.U32.AND P3, PT, R2, R61, PT ;  /* 0x0000003d0200720c */ /* 0x000fc40003f64070 */
[----:B------:R-:W-:Y:S02]  /*3180*/  ISETP.GT.U32.AND P6, PT, R2, R9, PT ;  /* 0x000000090200720c */ /* 0x000fe40003fc4070 */
[----:B------:R-:W-:-:S04]  /*3190*/  LOP3.LUT R12, R5, 0x140, RZ, 0xfc, !PT ;  /* 0x00000140050c7812 */ /* 0x000fc800078efcff */
[----:B------:R-:W-:Y:S02]  /*31a0*/  IABS R33, R12 ;  /* 0x0000000c00217213 */ /* 0x000fe40000000000 */
[C---:B------:R-:W-:Y:S01]  /*31b0*/  LOP3.LUT R8, R5.reuse, 0x150, RZ, 0xfc, !PT ;  /* 0x0000015005087812 */ /* 0x040fe200078efcff */
[--C-:B------:R-:W-:Y:S01]  /*31c0*/  @!P5 IMAD.IADD R6, R6, 0x1, -R2.reuse ;  /* 0x000000010606d824 */ /* 0x100fe200078e0a02 */
[----:B------:R-:W-:Y:S01]  /*31d0*/  LOP3.LUT R14, R5, 0x158, RZ, 0xfc, !PT ;  /* 0x00000158050e7812 */ /* 0x000fe200078efcff */
[----:B------:R-:W-:Y:S01]  /*31e0*/  IMAD.HI.U32 R4, R0, R33, RZ ;  /* 0x0000002100047227 */ /* 0x000fe200078e00ff */
[----:B------:R-:W-:Y:S02]  /*31f0*/  ISETP.GE.AND P5, PT, R11, RZ, PT ;  /* 0x000000ff0b00720c */ /* 0x000fe40003fa6270 */
[----:B------:R-:W-:Y:S01]  /*3200*/  ISETP.GE.AND P2, PT, R13, RZ, PT ;  /* 0x000000ff0d00720c */ /* 0x000fe20003f46270 */
[--C-:B------:R-:W-:Y:S01]  /*3210*/  @!P3 IMAD.IADD R61, R61, 0x1, -R2.reuse ;  /* 0x000000013d3db824 */ /* 0x100fe200078e0a02 */
[----:B------:R-:W-:Y:S01]  /*3220*/  IABS R11, R8 ;  /* 0x00000008000b7213 */ /* 0x000fe20000000000 */
[----:B------:R-:W-:Y:S01]  /*3230*/  @!P6 IMAD.IADD R9, R9, 0x1, -R2 ;  /* 0x000000010909e824 */ /* 0x000fe200078e0a02 */
[----:B------:R-:W-:Y:S01]  /*3240*/  ISETP.GT.U32.AND P3, PT, R2, R7, PT ;  /* 0x000000070200720c */ /* 0x000fe20003f64070 */
[----:B------:R-:W-:Y:S01]  /*3250*/  IMAD.MOV R4, RZ, RZ, -R4 ;  /* 0x000000ffff047224 */ /* 0x000fe200078e0a04 */
[----:B------:R-:W-:Y:S01]  /*3260*/  IABS R13, R14 ;  /* 0x0000000e000d7213 */ /* 0x000fe20000000000 */
[----:B------:R-:W-:Y:S01]  /*3270*/  IMAD.HI.U32 R3, R0, R11, RZ ;  /* 0x0000000b00037227 */ /* 0x000fe200078e00ff */
[----:B------:R-:W-:-:S03]  /*3280*/  ISETP.GT.U32.AND P6, PT, R2, R9, PT ;  /* 0x000000090200720c */ /* 0x000fc60003fc4070 */
[----:B------:R-:W-:Y:S02]  /*3290*/  IMAD R33, R2, R4, R33 ;  /* 0x0000000402217224 */ /* 0x000fe400078e0221 */
[----:B------:R-:W-:Y:S01]  /*32a0*/  IMAD.HI.U32 R4, R0, R13, RZ ;  /* 0x0000000d00047227 */ /* 0x000fe200078e00ff */
[----:B------:R-:W-:-:S03]  /*32b0*/  ISETP.GE.AND P4, PT, R10, RZ, PT ;  /* 0x000000ff0a00720c */ /* 0x000fc60003f86270 */
[----:B------:R-:W-:Y:S02]  /*32c0*/  IMAD.MOV R10, RZ, RZ, -R3 ;  /* 0x000000ffff0a7224 */ /* 0x000fe400078e0a03 */
[----:B------:R-:W-:Y:S02]  /*32d0*/  IMAD.MOV R4, RZ, RZ, -R4 ;  /* 0x000000ffff047224 */ /* 0x000fe400078e0a04 */
[C---:B------:R-:W-:Y:S01]  /*32e0*/  IMAD R10, R2.reuse, R10, R11 ;  /* 0x0000000a020a7224 */ /* 0x040fe200078e020b */
[----:B------:R-:W-:Y:S01]  /*32f0*/  LOP3.LUT R18, R5, 0x160, RZ, 0xfc, !PT ;  /* 0x0000016005127812 */ /* 0x000fe200078efcff */
[----:B------:R-:W-:Y:S01]  /*3300*/  @!P2 IMAD.MOV R61, RZ, RZ, -R61 ;  /* 0x000000ffff3da224 */ /* 0x000fe200078e0a3d */
[C---:B------:R-:W-:Y:S01]  /*3310*/  ISETP.GT.U32.AND P2, PT, R2.reuse, R33, PT ;  /* 0x000000210200720c */ /* 0x040fe20003f44070 */
[--C-:B------:R-:W-:Y:S02]  /*3320*/  @!P3 IMAD.IADD R7, R7, 0x1, -R2.reuse ;  /* 0x000000010707b824 */ /* 0x100fe400078e0a02 */
[C---:B------:R-:W-:Y:S01]  /*3330*/  IMAD R11, R2.reuse, R4, R13 ;  /* 0x00000004020b7224 */ /* 0x040fe200078e020d */
[----:B------:R-:W-:Y:S01]  /*3340*/  IABS R15, R18 ;  /* 0x00000012000f7213 */ /* 0x000fe20000000000 */
[----:B------:R-:W-:Y:S01]  /*3350*/  @!P6 IMAD.IADD R9, R9, 0x1, -R2 ;  /* 0x000000010909e824 */ /* 0x000fe200078e0a02 */
[----:B------:R-:W-:-:S02]  /*3360*/  ISETP.GT.U32.AND P3, PT, R2, R7, PT ;  /* 0x000000070200720c */ /* 0x000fc40003f64070 */
[----:B------:R-:W-:Y:S01]  /*3370*/  ISETP.GT.U32.AND P6, PT, R2, R11, PT ;  /* 0x0000000b0200720c */ /* 0x000fe20003fc4070 */
[----:B------:R-:W-:Y:S01]  /*3380*/  IMAD.HI.U32 R3, R0, R15, RZ ;  /* 0x0000000f00037227 */ /* 0x000fe200078e00ff */
[----:B------:R-:W-:-:S03]  /*3390*/  LOP3.LUT R20, R5, 0x168, RZ, 0xfc, !PT ;  /* 0x0000016805147812 */ /* 0x000fc600078efcff */
[----:B------:R-:W-:Y:S02]  /*33a0*/  @!P2 IMAD.IADD R33, R33, 0x1, -R2 ;  /* 0x000000012121a824 */ /* 0x000fe400078e0a02 */
[----:B------:R-:W-:Y:S02]  /*33b0*/  IMAD.MOV R3, RZ, RZ, -R3 ;  /* 0x000000ffff037224 */ /* 0x000fe400078e0a03 */
[----:B------:R-:W-:Y:S01]  /*33c0*/  @!P4 IMAD.MOV R6, RZ, RZ, -R6 ;  /* 0x000000ffff06c224 */ /* 0x000fe200078e0a06 */
[----:B------:R-:W-:Y:S01]  /*33d0*/  ISETP.GE.AND P4, PT, R12, RZ, PT ;  /* 0x000000ff0c00720c */ /* 0x000fe20003f86270 */
[--C-:B------:R-:W-:Y:S01]  /*33e0*/  @!P3 IMAD.IADD R7, R7, 0x1, -R2.reuse ;  /* 0x000000010707b824 */ /* 0x100fe200078e0a02 */
[----:B------:R-:W-:Y:S01]  /*33f0*/  LOP3.LUT R25, R5, 0x180, RZ, 0xfc, !PT ;  /* 0x0000018005197812 */ /* 0x000fe200078efcff */
[C---:B------:R-:W-:Y:S01]  /*3400*/  IMAD R12, R2.reuse, R3, R15 ;  /* 0x00000003020c7224 */ /* 0x040fe200078e020f */
[----:B------:R-:W-:Y:S01]  /*3410*/  ISETP.GT.U32.AND P2, PT, R2, R33, PT ;  /* 0x000000210200720c */ /* 0x000fe20003f44070 */
[----:B------:R-:W-:Y:S01]  /*3420*/  @!P6 IMAD.IADD R11, R11, 0x1, -R2 ;  /* 0x000000010b0be824 */ /* 0x000fe200078e0a02 */
[----:B------:R-:W-:-:S02]  /*3430*/  ISETP.GE.AND P3, PT, R16, RZ, PT ;  /* 0x000000ff1000720c */ /* 0x000fc40003f66270 */
[----:B------:R-:W-:Y:S02]  /*3440*/  IABS R15, R20 ;  /* 0x00000014000f7213 */ /* 0x000fe40000000000 */
[----:B------:R-:W-:Y:S02]  /*3450*/  IABS R21, R25 ;  /* 0x0000001900157213 */ /* 0x000fe40000000000 */
[----:B------:R-:W-:Y:S01]  /*3460*/  ISETP.GT.U32.AND P6, PT, R2, R11, PT ;  /* 0x0000000b0200720c */ /* 0x000fe20003fc4070 */
[----:B------:R-:W-:-:S04]  /*3470*/  IMAD.HI.U32 R3, R0, R15, RZ ;  /* 0x0000000f00037227 */ /* 0x000fc800078e00ff */
[----:B------:R-:W-:-:S04]  /*3480*/  IMAD.HI.U32 R13, R0, R21, RZ ;  /* 0x00000015000d7227 */ /* 0x000fc800078e00ff */
[----:B------:R-:W-:Y:S02]  /*3490*/  IMAD.MOV R3, RZ, RZ, -R3 ;  /* 0x000000ffff037224 */ /* 0x000fe400078e0a03 */
[----:B------:R-:W-:Y:S02]  /*34a0*/  IMAD.MOV R16, RZ, RZ, -R13 ;  /* 0x000000ffff107224 */ /* 0x000fe400078e0a0d */
[--C-:B------:R-:W-:Y:S02]  /*34b0*/  @!P2 IMAD.IADD R33, R33, 0x1, -R2.reuse ;  /* 0x000000012121a824 */ /* 0x100fe400078e0a02 */
[----:B------:R-:W-:Y:S01]  /*34c0*/  @!P3 IMAD.MOV R9, RZ, RZ, -R9 ;  /* 0x000000ffff09b224 */ /* 0x000fe200078e0a09 */
[C---:B------:R-:W-:Y:S01]  /*34d0*/  ISETP.GT.U32.AND P3, PT, R2.reuse, R12, PT ;  /* 0x0000000c0200720c */ /* 0x040fe20003f64070 */
[C---:B------:R-:W-:Y:S01]  /*34e0*/  IMAD R13, R2.reuse, R3, R15 ;  /* 0x00000003020d7224 */ /* 0x040fe200078e020f */
[----:B------:R-:W-:Y:S01]  /*34f0*/  LOP3.LUT R22, R5, 0x170, RZ, 0xfc, !PT ;  /* 0x0000017005167812 */ /* 0x000fe200078efcff */
[----:B------:R-:W-:Y:S01]  /*3500*/  @!P4 IMAD.MOV R33, RZ, RZ, -R33 ;  /* 0x000000ffff21c224 */ /* 0x000fe200078e0a21 */
[C---:B------:R-:W-:Y:S01]  /*3510*/  ISETP.GT.U32.AND P4, PT, R2.reuse, R10, PT ;  /* 0x0000000a0200720c */ /* 0x040fe20003f84070 */
[----:B------:R-:W-:Y:S01]  /*3520*/  @!P6 IMAD.IADD R11, R11, 0x1, -R2 ;  /* 0x000000010b0be824 */ /* 0x000fe200078e0a02 */
[----:B------:R-:W-:-:S02]  /*3530*/  ISETP.GT.U32.AND P6, PT, R2, R13, PT ;  /* 0x0000000d0200720c */ /* 0x000fc40003fc4070 */
[----:B------:R-:W-:Y:S02]  /*3540*/  LOP3.LUT R24, R5, 0x178, RZ, 0xfc, !PT ;  /* 0x0000017805187812 */ /* 0x000fe400078efcff */
[----:B------:R-:W-:Y:S02]  /*3550*/  IABS R17, R22 ;  /* 0x0000001600117213 */ /* 0x000fe40000000000 */
[----:B------:R-:W-:Y:S01]  /*3560*/  IABS R19, R24 ;  /* 0x0000001800137213 */ /* 0x000fe20000000000 */
[----:B------:R-:W-:Y:S02]  /*3570*/  @!P5 IMAD.MOV R7, RZ, RZ, -R7 ;  /* 0x000000ffff07d224 */ /* 0x000fe400078e0a07 */
[----:B------:R-:W-:Y:S01]  /*3580*/  IMAD.HI.U32 R4, R0, R17, RZ ;  /* 0x0000001100047227 */ /* 0x000fe200078e00ff */
[----:B------:R-:W-:Y:S02]  /*3590*/  ISETP.GE.AND P2, PT, R8, RZ, PT ;  /* 0x000000ff0800720c */ /* 0x000fe40003f46270 */
[----:B------:R-:W-:Y:S01]  /*35a0*/  ISETP.GE.AND P5, PT, R14, RZ, PT ;  /* 0x000000ff0e00720c */ /* 0x000fe20003fa6270 */
[----:B------:R-:W-:-:S02]  /*35b0*/  @!P3 IMAD.IADD R12, R12, 0x1, -R2 ;  /* 0x000000010c0cb824 */ /* 0x000fc400078e0a02 */
[----:B------:R-:W-:-:S04]  /*35c0*/  IMAD.HI.U32 R8, R0, R19, RZ ;  /* 0x0000001300087227 */ /* 0x000fc800078e00ff */
[----:B------:R-:W-:Y:S02]  /*35d0*/  IMAD.MOV R4, RZ, RZ, -R4 ;  /* 0x000000ffff047224 */ /* 0x000fe400078e0a04 */
[--C-:B------:R-:W-:Y:S02]  /*35e0*/  @!P4 IMAD.IADD R10, R10, 0x1, -R2.reuse ;  /* 0x000000010a0ac824 */ /* 0x100fe400078e0a02 */
[----:B------:R-:W-:Y:S01]  /*35f0*/  @!P6 IMAD.IADD R13, R13, 0x1, -R2 ;  /* 0x000000010d0de824 */ /* 0x000fe200078e0a02 */
[C---:B------:R-:W-:Y:S01]  /*3600*/  ISETP.GT.U32.AND P6, PT, R2.reuse, R12, PT ;  /* 0x0000000c0200720c */ /* 0x040fe20003fc4070 */
[----:B------:R-:W-:Y:S01]  /*3610*/  IMAD.MOV R8, RZ, RZ, -R8 ;  /* 0x000000ffff087224 */ /* 0x000fe200078e0a08 */
[----:B------:R-:W-:Y:S01]  /*3620*/  LOP3.LUT R27, R5, 0x190, RZ, 0xfc, !PT ;  /* 0x00000190051b7812 */ /* 0x000fe200078efcff */
[C---:B------:R-:W-:Y:S01]  /*3630*/  IMAD R14, R2.reuse, R4, R17 ;  /* 0x00000004020e7224 */ /* 0x040fe200078e0211 */
[C---:B------:R-:W-:Y:S01]  /*3640*/  ISETP.GT.U32.AND P4, PT, R2.reuse, R10, PT ;  /* 0x0000000a0200720c */ /* 0x040fe20003f84070 */
[----:B------:R-:W-:Y:S01]  /*3650*/  IMAD R15, R2, R8, R19 ;  /* 0x00000008020f7224 */ /* 0x000fe200078e0213 */
[----:B------:R-:W-:-:S02]  /*3660*/  IABS R19, R27 ;  /* 0x0000001b00137213 */ /* 0x000fc40000000000 */
[C---:B------:R-:W-:Y:S01]  /*3670*/  ISETP.GT.U32.AND P3, PT, R2.reuse, R14, PT ;  /* 0x0000000e0200720c */ /* 0x040fe20003f64070 */
[C---:B------:R-:W-:Y:S02]  /*3680*/  IMAD R16, R2.reuse, R16, R21 ;  /* 0x0000001002107224 */ /* 0x040fe400078e0215 */
[----:B------:R-:W-:Y:S01]  /*3690*/  @!P5 IMAD.MOV R11, RZ, RZ, -R11 ;  /* 0x000000ffff0bd224 */ /* 0x000fe200078e0a0b */
[----:B------:R-:W-:Y:S01]  /*36a0*/  ISETP.GT.U32.AND P5, PT, R2, R15, PT ;  /* 0x0000000f0200720c */ /* 0x000fe20003fa4070 */
[----:B------:R-:W-:Y:S01]  /*36b0*/  IMAD.HI.U32 R4, R0, R19, RZ ;  /* 0x0000001300047227 */ /* 0x000fe200078e00ff */
[----:B------:R-:W-:-:S03]  /*36c0*/  LOP3.LUT R26, R5, 0x188, RZ, 0xfc, !PT ;  /* 0x00000188051a7812 */ /* 0x000fc600078efcff */
[----:B------:R-:W-:Y:S01]  /*36d0*/  @!P6 IMAD.IADD R12, R12, 0x1, -R2 ;  /* 0x000000010c0ce824 */ /* 0x000fe200078e0a02 */
[----:B------:R-:W-:Y:S01]  /*36e0*/  ISETP.GT.U32.AND P6, PT, R2, R16, PT ;  /* 0x000000100200720c */ /* 0x000fe20003fc4070 */
[----:B------:R-:W-:Y:S01]  /*36f0*/  IMAD.MOV R4, RZ, RZ, -R4 ;  /* 0x000000ffff047224 */ /* 0x000fe200078e0a04 */
[----:B------:R-:W-:Y:S01]  /*3700*/  IABS R17, R26 ;  /* 0x0000001a00117213 */ /* 0x000fe20000000000 */
[--C-:B------:R-:W-:Y:S01]  /*3710*/  @!P4 IMAD.IADD R10, R10, 0x1, -R2.reuse ;  /* 0x000000010a0ac824 */ /* 0x100fe200078e0a02 */
[----:B------:R-:W-:Y:S01]  /*3720*/  ISETP.GE.AND P4, PT, R18, RZ, PT ;  /* 0x000000ff1200720c */ /* 0x000fe20003f86270 */
[----:B------:R-:W-:Y:S01]  /*3730*/  @!P3 IMAD.IADD R14, R14, 0x1, -R2 ;  /* 0x000000010e0eb824 */ /* 0x000fe200078e0a02 */
[C---:B------:R-:W-:Y:S01]  /*3740*/  LOP3.LUT R28, R5.reuse, 0x198, RZ, 0xfc, !PT ;  /* 0x00000198051c7812 */ /* 0x040fe200078efcff */
[C---:B------:R-:W-:Y:S01]  /*3750*/  IMAD R18, R2.reuse, R4, R19 ;  /* 0x0000000402127224 */ /* 0x040fe200078e0213 */
[----:B------:R-:W-:Y:S01]  /*3760*/  ISETP.GT.U32.AND P3, PT, R2, R13, PT ;  /* 0x0000000d0200720c */ /* 0x000fe20003f64070 */
[----:B------:R-:W-:Y:S01]  /*3770*/  IMAD.HI.U32 R3, R0, R17, RZ ;  /* 0x0000001100037227 */ /* 0x000fe200078e00ff */
[----:B------:R-:W-:-:S02]  /*3780*/  LOP3.LUT R29, R5, 0x1a0, RZ, 0xfc, !PT ;  /* 0x000001a0051d7812 */ /* 0x000fc400078efcff */
[----:B------:R-:W-:Y:S01]  /*3790*/  IABS R21, R28 ;  /* 0x0000001c00157213 */ /* 0x000fe20000000000 */
[----:B------:R-:W-:Y:S01]  /*37a0*/  @!P2 IMAD.MOV R10, RZ, RZ, -R10 ;  /* 0x000000ffff0aa224 */ /* 0x000fe200078e0a0a */
[C---:B------:R-:W-:Y:S01]  /*37b0*/  ISETP.GT.U32.AND P2, PT, R2.reuse, R14, PT ;  /* 0x0000000e0200720c */ /* 0x040fe20003f44070 */
[--C-:B------:R-:W-:Y:S01]  /*37c0*/  @!P5 IMAD.IADD R15, R15, 0x1, -R2.reuse ;  /* 0x000000010f0fd824 */ /* 0x100fe200078e0a02 */
[----:B------:R-:W-:Y:S01]  /*37d0*/  ISETP.GT.U32.AND P5, PT, R2, R18, PT ;  /* 0x000000120200720c */ /* 0x000fe20003fa4070 */
[----:B------:R-:W-:Y:S01]  /*37e0*/  IMAD.MOV R3, RZ, RZ, -R3 ;  /* 0x000000ffff037224 */ /* 0x000fe200078e0a03 */
[----:B------:R-:W-:Y:S01]  /*37f0*/  IABS R23, R29 ;  /* 0x0000001d00177213 */ /* 0x000fe20000000000 */
[----:B------:R-:W-:Y:S01]  /*3800*/  @!P6 IMAD.IADD R16, R16, 0x1, -R2 ;  /* 0x000000011010e824 */ /* 0x000fe200078e0a02 */
[----:B------:R-:W-:Y:S01]  /*3810*/  ISETP.GE.AND P6, PT, R22, RZ, PT ;  /* 0x000000ff1600720c */ /* 0x000fe20003fc6270 */
[----:B------:R-:W-:Y:S02]  /*3820*/  IMAD R17, R2, R3, R17 ;  /* 0x0000000302117224 */ /* 0x000fe400078e0211 */
[----:B------:R-:W-:-:S04]  /*3830*/  IMAD.HI.U32 R3, R0, R21, RZ ;  /* 0x0000001500037227 */ /* 0x000fc800078e00ff */
[----:B------:R-:W-:Y:S01]  /*3840*/  @!P4 IMAD.MOV R12, RZ, RZ, -R12 ;  /* 0x000000ffff0cc224 */ /* 0x000fe200078e0a0c */
[----:B------:R-:W-:Y:S01]  /*3850*/  ISETP.GT.U32.AND P4, PT, R2, R16, PT ;  /* 0x000000100200720c */ /* 0x000fe20003f84070 */
[----:B------:R-:W-:-:S04]  /*3860*/  IMAD.HI.U32 R4, R0, R23, RZ ;  /* 0x0000001700047227 */ /* 0x000fc800078e00ff */
[--C-:B------:R-:W-:Y:S01]  /*3870*/  @!P3 IMAD.IADD R13, R13, 0x1, -R2.reuse ;  /* 0x000000010d0db824 */ /* 0x100fe200078e0a02 */
[----:B------:R-:W-:Y:S01]  /*3880*/  ISETP.GT.U32.AND P3, PT, R2, R17, PT ;  /* 0x000000110200720c */ /* 0x000fe20003f64070 */
[----:B------:R-:W-:Y:S02]  /*3890*/  IMAD.MOV R3, RZ, RZ, -R3 ;  /* 0x000000ffff037224 */ /* 0x000fe400078e0a03 */
[----:B------:R-:W-:Y:S01]  /*38a0*/  @!P2 IMAD.IADD R14, R14, 0x1, -R2 ;  /* 0x000000010e0ea824 */ /* 0x000fe200078e0a02 */
[----:B------:R-:W-:Y:S01]  /*38b0*/  ISETP.GE.AND P2, PT, R20, RZ, PT ;  /* 0x000000ff1400720c */ /* 0x000fe20003f46270 */
[----:B------:R-:W-:Y:S02]  /*38c0*/  IMAD.MOV R4, RZ, RZ, -R4 ;  /* 0x000000ffff047224 */ /* 0x000fe400078e0a04 */
[----:B------:R-:W-:Y:S02]  /*38d0*/  IMAD R19, R2, R3, R21 ;  /* 0x0000000302137224 */ /* 0x000fe400078e0215 */
[----:B------:R-:W-:-:S02]  /*38e0*/  @!P5 IMAD.IADD R18, R18, 0x1, -R2 ;  /* 0x000000011212d824 */ /* 0x000fc400078e0a02 */
[C---:B------:R-:W-:Y:S02]  /*38f0*/  IMAD R20, R2.reuse, R4, R23 ;  /* 0x0000000402147224 */ /* 0x040fe400078e0217 */
[----:B------:R-:W-:Y:S01]  /*3900*/  @!P6 IMAD.MOV R14, RZ, RZ, -R14 ;  /* 0x000000ffff0ee224 */ /* 0x000fe200078e0a0e */
[C---:B------:R-:W-:Y:S02]  /*3910*/  ISETP.GT.U32.AND P5, PT, R2.reuse, R18, PT ;  /* 0x000000120200720c */ /* 0x040fe40003fa4070 */
[----:B------:R-:W-:Y:S01]  /*3920*/  ISETP.GT.U32.AND P6, PT, R2, R19, PT ;  /* 0x000000130200720c */ /* 0x000fe20003fc4070 */
[--C-:B------:R-:W-:Y:S01]  /*3930*/  @!P4 IMAD.IADD R16, R16, 0x1, -R2.reuse ;  /* 0x000000011010c824 */ /* 0x100fe200078e0a02 */
[C---:B------:R-:W-:Y:S01]  /*3940*/  ISETP.GT.U32.AND P4, PT, R2.reuse, R20, PT ;  /* 0x000000140200720c */ /* 0x040fe20003f84070 */
[----:B------:R-:W-:Y:S01]  /*3950*/  @!P3 IMAD.IADD R17, R17, 0x1, -R2 ;  /* 0x000000011111b824 */ /* 0x000fe200078e0a02 */
[----:B------:R-:W-:Y:S01]  /*3960*/  LOP3.LUT R22, R5, 0x1a8, RZ, 0xfc, !PT ;  /* 0x000001a805167812 */ /* 0x000fe200078efcff */
[----:B------:R-:W-:Y:S01]  /*3970*/  @!P2 IMAD.MOV R13, RZ, RZ, -R13 ;  /* 0x000000ffff0da224 */ /* 0x000fe200078e0a0d */
[----:B------:R-:W-:-:S02]  /*3980*/  ISETP.GT.U32.AND P3, PT, R2, R15, PT ;  /* 0x0000000f0200720c */ /* 0x000fc40003f64070 */
[----:B------:R-:W-:Y:S02]  /*3990*/  IABS R21, R22 ;  /* 0x0000001600157213 */ /* 0x000fe40000000000 */
[----:B------:R-:W-:Y:S02]  /*39a0*/  LOP3.LUT R4, R5, 0x1b0, RZ, 0xfc, !PT ;  /* 0x000001b005047812 */ /* 0x000fe400078efcff */
[----:B------:R-:W-:Y:S01]  /*39b0*/  ISETP.GT.U32.AND P2, PT, R2, R17, PT ;  /* 0x000000110200720c */ /* 0x000fe20003f44070 */
[--C-:B------:R-:W-:Y:S01]  /*39c0*/  @!P5 IMAD.IADD R18, R18, 0x1, -R2.reuse ;  /* 0x000000011212d824 */ /* 0x100fe200078e0a02 */
[----:B------:R-:W-:Y:S01]  /*39d0*/  IABS R23, R4 ;  /* 0x0000000400177213 */ /* 0x000fe20000000000 */
[----:B------:R-:W-:Y:S01]  /*39e0*/  @!P6 IMAD.IADD R19, R19, 0x1, -R2 ;  /* 0x000000011313e824 */ /* 0x000fe200078e0a02 */
[----:B------:R-:W-:Y:S01]  /*39f0*/  ISETP.GE.AND P5, PT, R26, RZ, PT ;  /* 0x000000ff1a00720c */ /* 0x000fe20003fa6270 */
[----:B------:R-:W-:-:S04]  /*3a00*/  IMAD.HI.U32 R3, R0, R21, RZ ;  /* 0x0000001500037227 */ /* 0x000fc800078e00ff */
[----:B------:R-:W-:Y:S01]  /*3a10*/  @!P4 IMAD.IADD R20, R20, 0x1, -R2 ;  /* 0x000000011414c824 */ /* 0x000fe200078e0a02 */
[----:B------:R-:W-:Y:S01]  /*3a20*/  ISETP.GT.U32.AND P4, PT, R2, R19, PT ;  /* 0x000000130200720c */ /* 0x000fe20003f84070 */
[----:B------:R-:W-:Y:S02]  /*3a30*/  IMAD.MOV R8, RZ, RZ, -R3 ;  /* 0x000000ffff087224 */ /* 0x000fe400078e0a03 */
[----:B------:R-:W-:-:S04]  /*3a40*/  IMAD.HI.U32 R3, R0, R23, RZ ;  /* 0x0000001700037227 */ /* 0x000fc800078e00ff */
[--C-:B------:R-:W-:Y:S01]  /*3a50*/  @!P3 IMAD.IADD R15, R15, 0x1, -R2.reuse ;  /* 0x000000010f0fb824 */ /* 0x100fe200078e0a02 */
[----:B------:R-:W-:Y:S01]  /*3a60*/  ISETP.GE.AND P3, PT, R24, RZ, PT ;  /* 0x000000ff1800720c */ /* 0x000fe20003f66270 */
[--C-:B------:R-:W-:Y:S02]  /*3a70*/  @!P2 IMAD.IADD R17, R17, 0x1, -R2.reuse ;  /* 0x000000011111a824 */ /* 0x100fe400078e0a02 */
[C---:B------:R-:W-:Y:S02]  /*3a80*/  IMAD R8, R2.reuse, R8, R21 ;  /* 0x0000000802087224 */ /* 0x040fe400078e0215 */
[----:B------:R-:W-:Y:S02]  /*3a90*/  IMAD.MOV R3, RZ, RZ, -R3 ;  /* 0x000000ffff037224 */ /* 0x000fe400078e0a03 */
[----:B------:R-:W-:Y:S01]  /*3aa0*/  @!P5 IMAD.MOV R17, RZ, RZ, -R17 ;  /* 0x000000ffff11d224 */ /* 0x000fe200078e0a11 */
[C---:B------:R-:W-:Y:S01]  /*3ab0*/  ISETP.GT.U32.AND P5, PT, R2.reuse, R8, PT ;  /* 0x000000080200720c */ /* 0x040fe20003fa4070 */
[----:B------:R-:W-:Y:S01]  /*3ac0*/  IMAD R21, R2, R3, R23 ;  /* 0x0000000302157224 */ /* 0x000fe200078e0217 */
[----:B------:R-:W-:Y:S01]  /*3ad0*/  ISETP.GE.AND P2, PT, R25, RZ, PT ;  /* 0x000000ff1900720c */ /* 0x000fe20003f46270 */
[----:B------:R-:W-:-:S03]  /*3ae0*/  @!P4 IMAD.IADD R19, R19, 0x1, -R2 ;  /* 0x000000011313c824 */ /* 0x000fc600078e0a02 */
[C---:B------:R-:W-:Y:S01]  /*3af0*/  ISETP.GT.U32.AND P4, PT, R2.reuse, R21, PT ;  /* 0x000000150200720c */ /* 0x040fe20003f84070 */
[----:B------:R-:W-:Y:S01]  /*3b00*/  @!P3 IMAD.MOV R15, RZ, RZ, -R15 ;  /* 0x000000ffff0fb224 */ /* 0x000fe200078e0a0f */
[----:B------:R-:W-:Y:S02]  /*3b10*/  ISETP.GT.U32.AND P3, PT, R2, R20, PT ;  /* 0x000000140200720c */ /* 0x000fe40003f64070 */
[----:B------:R-:W-:-:S03]  /*3b20*/  LOP3.LUT R24, R5, 0x1b8, RZ, 0xfc, !PT ;  /* 0x000001b805187812 */ /* 0x000fc600078efcff */
[----:B------:R-:W-:Y:S01]  /*3b30*/  @!P5 IMAD.IADD R8, R8, 0x1, -R2 ;  /* 0x000000010808d824 */ /* 0x000fe200078e0a02 */
[----:B------:R-:W-:Y:S01]  /*3b40*/  IABS R23, R24 ;  /* 0x0000001800177213 */ /* 0x000fe20000000000 */
[----:B------:R-:W-:Y:S01]  /*3b50*/  @!P2 IMAD.MOV R16, RZ, RZ, -R16 ;  /* 0x000000ffff10a224 */ /* 0x000fe200078e0a10 */
[----:B------:R-:W-:Y:S02]  /*3b60*/  ISETP.GE.AND P6, PT, R27, RZ, PT ;  /* 0x000000ff1b00720c */ /* 0x000fe40003fc6270 */
[----:B------:R-:W-:Y:S01]  /*3b70*/  ISETP.GE.AND P2, PT, R28, RZ, PT ;  /* 0x000000ff1c00720c */ /* 0x000fe20003f46270 */
[----:B------:R-:W-:Y:S01]  /*3b80*/  @!P4 IMAD.IADD R21, R21, 0x1, -R2 ;  /* 0x000000011515c824 */ /* 0x000fe200078e0a02 */
[----:B------:R-:W-:Y:S01]  /*3b90*/  ISETP.GT.U32.AND P4, PT, R2, R8, PT ;  /* 0x000000080200720c */ /* 0x000fe20003f84070 */
[----:B------:R-:W-:Y:S01]  /*3ba0*/  IMAD.HI.U32 R3, R0, R23, RZ ;  /* 0x0000001700037227 */ /* 0x000fe200078e00ff */
[----:B------:R-:W-:-:S03]  /*3bb0*/  LOP3.LUT R26, R5, 0x1c0, RZ, 0xfc, !PT ;  /* 0x000001c0051a7812 */ /* 0x000fc600078efcff */
[----:B------:R-:W-:Y:S01]  /*3bc0*/  @!P3 IMAD.IADD R20, R20, 0x1, -R2 ;  /* 0x000000011414b824 */ /* 0x000fe200078e0a02 */
[----:B------:R-:W-:Y:S01]  /*3bd0*/  ISETP.GE.AND P3, PT, R22, RZ, PT ;  /* 0x000000ff1600720c */ /* 0x000fe20003f66270 */
[----:B------:R-:W-:Y:S01]  /*3be0*/  IMAD.MOV R22, RZ, RZ, -R3 ;  /* 0x000000ffff167224 */ /* 0x000fe200078e0a03 */
[----:B------:R-:W-:Y:S01]  /*3bf0*/  IABS R25, R26 ;  /* 0x0000001a00197213 */ /* 0x000fe20000000000 */
[----:B------:R-:W-:Y:S01]  /*3c00*/  @!P6 IMAD.MOV R18, RZ, RZ, -R18 ;  /* 0x000000ffff12e224 */ /* 0x000fe200078e0a12 */
[----:B------:R-:W-:Y:S01]  /*3c10*/  LOP3.LUT R30, R5, 0x1c8, RZ, 0xfc, !PT ;  /* 0x000001c8051e7812 */ /* 0x000fe200078efcff */
[----:B------:R-:W-:Y:S01]  /*3c20*/  IMAD R22, R2, R22, R23 ;  /* 0x0000001602167224 */ /* 0x000fe200078e0217 */
[----:B------:R-:W-:Y:S01]  /*3c30*/  ISETP.GE.AND P6, PT, R29, RZ, PT ;  /* 0x000000ff1d00720c */ /* 0x000fe20003fc6270 */
[----:B------:R-:W-:Y:S01]  /*3c40*/  @!P2 IMAD.MOV R19, RZ, RZ, -R19 ;  /* 0x000000ffff13a224 */ /* 0x000fe200078e0a13 */
[----:B------:R-:W-:Y:S01]  /*3c50*/  IABS R27, R30 ;  /* 0x0000001e001b7213 */ /* 0x000fe20000000000 */
[----:B------:R-:W-:Y:S01]  /*3c60*/  IMAD.HI.U32 R3, R0, R25, RZ ;  /* 0x0000001900037227 */ /* 0x000fe200078e00ff */
[----:B------:R-:W-:-:S03]  /*3c70*/  ISETP.GT.U32.AND P2, PT, R2, R21, PT ;  /* 0x000000150200720c */ /* 0x000fc60003f44070 */
[----:B------:R-:W-:Y:S01]  /*3c80*/  @!P4 IMAD.IADD R8, R8, 0x1, -R2 ;  /* 0x000000010808c824 */ /* 0x000fe200078e0a02 */
[----:B------:R-:W-:Y:S01]  /*3c90*/  ISETP.GT.U32.AND P4, PT, R2, R22, PT ;  /* 0x000000160200720c */ /* 0x000fe20003f84070 */
[----:B------:R-:W-:Y:S01]  /*3ca0*/  IMAD.MOV R3, RZ, RZ, -R3 ;  /* 0x000000ffff037224 */ /* 0x000fe200078e0a03 */
[----:B------:R-:W-:Y:S01]  /*3cb0*/  ISETP.GE.AND P5, PT, R4, RZ, PT ;  /* 0x000000ff0400720c */ /* 0x000fe20003fa6270 */
[----:B------:R-:W-:Y:S01]  /*3cc0*/  IMAD.HI.U32 R4, R0, R27, RZ ;  /* 0x0000001b00047227 */ /* 0x000fe200078e00ff */
[----:B------:R-:W-:-:S03]  /*3cd0*/  LOP3.LUT R37, R5, 0x1d8, RZ, 0xfc, !PT ;  /* 0x000001d805257812 */ /* 0x000fc600078efcff */
[----:B------:R-:W-:Y:S01]  /*3ce0*/  IMAD R23, R2, R3, R25 ;  /* 0x0000000302177224 */ /* 0x000fe200078e0219 */
[----:B------:R-:W-:Y:S01]  /*3cf0*/  IABS R3, R37 ;  /* 0x0000002500037213 */ /* 0x000fe20000000000 */
[----:B------:R-:W-:Y:S01]  /*3d00*/  IMAD.MOV R4, RZ, RZ, -R4 ;  /* 0x000000ffff047224 */ /* 0x000fe200078e0a04 */
[----:B------:R-:W-:Y:S01]  /*3d10*/  LOP3.LUT R35, R5, 0x1d0, RZ, 0xfc, !PT ;  /* 0x000001d005237812 */ /* 0x000fe200078efcff */
[----:B------:R-:W-:Y:S01]  /*3d20*/  @!P6 IMAD.MOV R20, RZ, RZ, -R20 ;  /* 0x000000ffff14e224 */ /* 0x000fe200078e0a14 */
[----:B------:R-:W-:Y:S01]  /*3d30*/  ISETP.GE.AND P6, PT, R24, RZ, PT ;  /* 0x000000ff1800720c */ /* 0x000fe20003fc6270 */
[----:B------:R-:W-:Y:S01]  /*3d40*/  @!P3 IMAD.MOV R8, RZ, RZ, -R8 ;  /* 0x000000ffff08b224 */ /* 0x000fe200078e0a08 */
[C---:B------:R-:W-:Y:S01]  /*3d50*/  ISETP.GT.U32.AND P3, PT, R2.reuse, R23, PT ;  /* 0x000000170200720c */ /* 0x040fe20003f64070 */
[----:B------:R-:W-:Y:S01]  /*3d60*/  @!P2 IMAD.IADD R21, R21, 0x1, -R2 ;  /* 0x000000011515a824 */ /* 0x000fe200078e0a02 */
[----:B------:R-:W-:Y:S01]  /*3d70*/  IABS R25, R35 ;  /* 0x0000002300197213 */ /* 0x000fe20000000000 */
[----:B------:R-:W-:-:S02]  /*3d80*/  IMAD R24, R2, R4, R27 ;  /* 0x0000000402187224 */ /* 0x000fc400078e021b */
[----:B------:R-:W-:Y:S02]  /*3d90*/  @!P4 IMAD.IADD R22, R22, 0x1, -R2 ;  /* 0x000000011616c824 */ /* 0x000fe400078e0a02 */
[----:B------:R-:W-:Y:S01]  /*3da0*/  IMAD.MOV.U32 R27, RZ, RZ, R3 ;  /* 0x000000ffff1b7224 */ /* 0x000fe200078e0003 */
[----:B------:R-:W-:Y:S01]  /*3db0*/  LOP3.LUT R51, R5, 0x1e0, RZ, 0xfc, !PT ;  /* 0x000001e005337812 */ /* 0x000fe200078efcff */
[----:B------:R-:W-:Y:S01]  /*3dc0*/  @!P5 IMAD.MOV R21, RZ, RZ, -R21 ;  /* 0x000000ffff15d224 */ /* 0x000fe200078e0a15 */
[----:B------:R-:W-:Y:S01]  /*3dd0*/  ISETP.GT.U32.AND P4, PT, R2, R22, PT ;  /* 0x000000160200720c */ /* 0x000fe20003f84070 */
[----:B------:R-:W-:Y:S01]  /*3de0*/  IMAD.HI.U32 R4, R0, R27, RZ ;  /* 0x0000001b00047227 */ /* 0x000fe200078e00ff */
[----:B------:R-:W-:-:S03]  /*3df0*/  ISETP.GT.U32.AND P5, PT, R2, R24, PT ;  /* 0x000000180200720c */ /* 0x000fc60003fa4070 */
[----:B------:R-:W-:Y:S01]  /*3e00*/  IMAD.HI.U32 R3, R0, R25, RZ ;  /* 0x0000001900037227 */ /* 0x000fe200078e00ff */
[----:B------:R-:W-:-:S03]  /*3e10*/  IABS R28, R51 ;  /* 0x00000033001c7213 */ /* 0x000fc60000000000 */
[----:B------:R-:W-:Y:S02]  /*3e20*/  IMAD.MOV R4, RZ, RZ, -R4 ;  /* 0x000000ffff047224 */ /* 0x000fe400078e0a04 */
[----:B------:R-:W-:Y:S01]  /*3e30*/  IMAD.MOV R3, RZ, RZ, -R3 ;  /* 0x000000ffff037224 */ /* 0x000fe200078e0a03 */
[----:B------:R-:W-:Y:S01]  /*3e40*/  ISETP.GE.AND P2, PT, R26, RZ, PT ;  /* 0x000000ff1a00720c */ /* 0x000fe20003f46270 */
[----:B------:R-:W-:Y:S02]  /*3e50*/  @!P3 IMAD.IADD R23, R23, 0x1, -R2 ;  /* 0x000000011717b824 */ /* 0x000fe400078e0a02 */
[C---:B------:R-:W-:Y:S01]  /*3e60*/  IMAD R26, R2.reuse, R4, R27 ;  /* 0x00000004021a7224 */ /* 0x040fe200078e021b */
[----:B------:R-:W-:Y:S01]  /*3e70*/  LOP3.LUT R52, R5, 0x1e8, RZ, 0xfc, !PT ;  /* 0x000001e805347812 */ /* 0x000fe200078efcff */
[C---:B------:R-:W-:Y:S02]  /*3e80*/  IMAD R25, R2.reuse, R3, R25 ;  /* 0x0000000302197224 */ /* 0x040fe400078e0219 */
[----:B------:R-:W-:Y:S01]  /*3e90*/  IMAD.MOV.U32 R27, RZ, RZ, R28 ;  /* 0x000000ffff1b7224 */ /* 0x000fe200078e001c */
[----:B------:R-:W-:Y:S01]  /*3ea0*/  ISETP.GT.U32.AND P3, PT, R2, R23, PT ;  /* 0x000000170200720c */ /* 0x000fe20003f64070 */
[----:B------:R-:W-:Y:S01]  /*3eb0*/  @!P4 IMAD.IADD R22, R22, 0x1, -R2 ;  /* 0x000000011616c824 */ /* 0x000fe200078e0a02 */
[----:B------:R-:W-:Y:S01]  /*3ec0*/  IABS R29, R52 ;  /* 0x00000034001d7213 */ /* 0x000fe20000000000 */
[----:B------:R-:W-:Y:S01]  /*3ed0*/  IMAD.HI.U32 R3, R0, R27, RZ ;  /* 0x0000001b00037227 */ /* 0x000fe200078e00ff */
[----:B------:R-:W-:-:S03]  /*3ee0*/  ISETP.GT.U32.AND P4, PT, R2, R25, PT ;  /* 0x000000190200720c */ /* 0x000fc60003f84070 */
[----:B------:R-:W-:Y:S02]  /*3ef0*/  @!P5 IMAD.IADD R24, R24, 0x1, -R2 ;  /* 0x000000011818d824 */ /* 0x000fe400078e0a02 */
[----:B------:R-:W-:Y:S02]  /*3f00*/  IMAD.MOV R3, RZ, RZ, -R3 ;  /* 0x000000ffff037224 */ /* 0x000fe400078e0a03 */
[----:B------:R-:W-:Y:S01]  /*3f10*/  @!P6 IMAD.MOV R22, RZ, RZ, -R22 ;  /* 0x000000ffff16e224 */ /* 0x000fe200078e0a16 */
[----:B------:R-:W-:Y:S01]  /*3f20*/  ISETP.GT.U32.AND P5, PT, R2, R24, PT ;  /* 0x000000180200720c */ /* 0x000fe20003fa4070 */
[----:B------:R-:W-:Y:S01]  /*3f30*/  IMAD.HI.U32 R4, R0, R29, RZ ;  /* 0x0000001d00047227 */ /* 0x000fe200078e00ff */
[----:B------:R-:W-:-:S03]  /*3f40*/  ISETP.GT.U32.AND P6, PT, R2, R26, PT ;  /* 0x0000001a0200720c */ /* 0x000fc60003fc4070 */
[C---:B------:R-:W-:Y:S01]  /*3f50*/  IMAD R27, R2.reuse, R3, R27 ;  /* 0x00000003021b7224 */ /* 0x040fe200078e021b */
[----:B------:R-:W-:Y:S01]  /*3f60*/  LOP3.LUT R53, R5, 0x1f0, RZ, 0xfc, !PT ;  /* 0x000001f005357812 */ /* 0x000fe200078efcff */
[----:B------:R-:W-:Y:S02]  /*3f70*/  IMAD.MOV R4, RZ, RZ, -R4 ;  /* 0x000000ffff047224 */ /* 0x000fe400078e0a04 */
[--C-:B------:R-:W-:Y:S01]  /*3f80*/  @!P3 IMAD.IADD R23, R23, 0x1, -R2.reuse ;  /* 0x000000011717b824 */ /* 0x100fe200078e0a02 */
[C---:B------:R-:W-:Y:S01]  /*3f90*/  ISETP.GT.U32.AND P3, PT, R2.reuse, R27, PT ;  /* 0x0000001b0200720c */ /* 0x040fe20003f64070 */
[--C-:B------:R-:W-:Y:S01]  /*3fa0*/  @!P4 IMAD.IADD R25, R25, 0x1, -R2.reuse ;  /* 0x000000011919c824 */ /* 0x100fe200078e0a02 */
[----:B------:R-:W-:Y:S01]  /*3fb0*/  IABS R39, R53 ;  /* 0x0000003500277213 */ /* 0x000fe20000000000 */
[----:B------:R-:W-:Y:S01]  /*3fc0*/  IMAD R28, R2, R4, R29 ;  /* 0x00000004021c7224 */ /* 0x000fe200078e021d */
[----:B------:R-:W-:Y:S01]  /*3fd0*/  LOP3.LUT R57, R5, 0x1f8, RZ, 0xfc, !PT ;  /* 0x000001f805397812 */ /* 0x000fe200078efcff */
[--C-:B------:R-:W-:Y:S01]  /*3fe0*/  @!P5 IMAD.IADD R24, R24, 0x1, -R2.reuse ;  /* 0x000000011818d824 */ /* 0x100fe200078e0a02 */
[----:B------:R-:W-:Y:S01]  /*3ff0*/  ISETP.GT.U32.AND P4, PT, R2, R25, PT ;  /* 0x000000190200720c */ /* 0x000fe20003f84070 */
[----:B------:R-:W-:Y:S01]  /*4000*/  @!P6 IMAD.IADD R26, R26, 0x1, -R2 ;  /* 0x000000011a1ae824 */ /* 0x000fe200078e0a02 */
[----:B------:R-:W-:Y:S01]  /*4010*/  ISETP.GT.U32.AND P5, PT, R2, R28, PT ;  /* 0x0000001c0200720c */ /* 0x000fe20003fa4070 */
[----:B------:R-:W-:Y:S01]  /*4020*/  IMAD.HI.U32 R3, R0, R39, RZ ;  /* 0x0000002700037227 */ /* 0x000fe200078e00ff */
[----:B------:R-:W-:-:S02]  /*4030*/  ISETP.GE.AND P6, PT, R30, RZ, PT ;  /* 0x000000ff1e00720c */ /* 0x000fc40003fc6270 */
[----:B------:R-:W-:Y:S01]  /*4040*/  IABS R29, R57 ;  /* 0x00000039001d7213 */ /* 0x000fe20000000000 */
[----:B------:R-:W-:Y:S01]  /*4050*/  @!P2 IMAD.MOV R23, RZ, RZ, -R23 ;  /* 0x000000ffff17a224 */ /* 0x000fe200078e0a17 */
[C---:B------:R-:W-:Y:S01]  /*4060*/  ISETP.GT.U32.AND P2, PT, R2.reuse, R26, PT ;  /* 0x0000001a0200720c */ /* 0x040fe20003f44070 */
[----:B------:R-:W-:Y:S02]  /*4070*/  IMAD.MOV R3, RZ, RZ, -R3 ;  /* 0x000000ffff037224 */ /* 0x000fe400078e0a03 */
[----:B------:R-:W-:Y:S01]  /*4080*/  @!P3 IMAD.IADD R27, R27, 0x1, -R2 ;  /* 0x000000011b1bb824 */ /* 0x000fe200078e0a02 */
[----:B------:R-:W-:Y:S01]  /*4090*/  ISETP.GE.AND P3, PT, R37, RZ, PT ;  /* 0x000000ff2500720c */ /* 0x000fe20003f66270 */
[----:B------:R-:W-:Y:S02]  /*40a0*/  IMAD R39, R2, R3, R39 ;  /* 0x0000000302277224 */ /* 0x000fe400078e0227 */
[----:B------:R-:W-:Y:S01]  /*40b0*/  IMAD.HI.U32 R3, R0, R29, RZ ;  /* 0x0000001d00037227 */ /* 0x000fe200078e00ff */
[----:B------:R-:W-:-:S03]  /*40c0*/  LOP3.LUT R4, R5, 0x4, RZ, 0xfc, !PT ;  /* 0x0000000405047812 */ /* 0x000fc600078efcff */
[--C-:B------:R-:W-:Y:S01]  /*40d0*/  @!P4 IMAD.IADD R25, R25, 0x1, -R2.reuse ;  /* 0x000000011919c824 */ /* 0x100fe200078e0a02 */
[----:B------:R-:W-:Y:S01]  /*40e0*/  ISETP.GE.AND P4, PT, R35, RZ, PT ;  /* 0x000000ff2300720c */ /* 0x000fe20003f86270 */
[----:B------:R-:W-:Y:S02]  /*40f0*/  @!P5 IMAD.IADD R28, R28, 0x1, -R2 ;  /* 0x000000011c1cd824 */ /* 0x000fe400078e0a02 */
[----:B------:R-:W-:Y:S02]  /*4100*/  IMAD.MOV R3, RZ, RZ, -R3 ;  /* 0x000000ffff037224 */ /* 0x000fe400078e0a03 */
[----:B------:R-:W-:Y:S01]  /*4110*/  @!P6 IMAD.MOV R24, RZ, RZ, -R24 ;  /* 0x000000ffff18e224 */ /* 0x000fe200078e0a18 */
[----:B------:R-:W-:Y:S01]  /*4120*/  ISETP.GT.U32.AND P6, PT, R2, R27, PT ;  /* 0x0000001b0200720c */ /* 0x000fe20003fc4070 */
[----:B------:R-:W-:Y:S01]  /*4130*/  @!P2 IMAD.IADD R26, R26, 0x1, -R2 ;  /* 0x000000011a1aa824 */ /* 0x000fe200078e0a02 */
[C---:B------:R-:W-:Y:S01]  /*4140*/  ISETP.GT.U32.AND P5, PT, R2.reuse, R28, PT ;  /* 0x0000001c0200720c */ /* 0x040fe20003fa4070 */
[----:B------:R-:W-:Y:S01]  /*4150*/  IMAD R30, R2, R3, R29 ;  /* 0x00000003021e7224 */ /* 0x000fe200078e021d */
[----:B------:R-:W-:Y:S01]  /*4160*/  IABS R29, R4 ;  /* 0x00000004001d7213 */ /* 0x000fe20000000000 */
[----:B------:R-:W-:Y:S01]  /*4170*/  @!P3 IMAD.MOV R26, RZ, RZ, -R26 ;  /* 0x000000ffff1ab224 */ /* 0x000fe200078e0a1a */
[----:B------:R-:W-:-:S03]  /*4180*/  ISETP.GE.AND P3, PT, R52, RZ, PT ;  /* 0x000000ff3400720c */ /* 0x000fc60003f66270 */
[----:B------:R-:W-:-:S04]  /*4190*/  IMAD.HI.U32 R3, R0, R29, RZ ;  /* 0x0000001d00037227 */ /* 0x000fc800078e00ff */
[----:B------:R-:W-:Y:S01]  /*41a0*/  @!P4 IMAD.MOV R25, RZ, RZ, -R25 ;  /* 0x000000ffff19c224 */ /* 0x000fe200078e0a19 */
[C---:B------:R-:W-:Y:S01]  /*41b0*/  ISETP.GT.U32.AND P4, PT, R2.reuse, R39, PT ;  /* 0x000000270200720c */ /* 0x040fe20003f84070 */
[----:B------:R-:W-:Y:S02]  /*41c0*/  IMAD.MOV R110, RZ, RZ, -R3 ;  /* 0x000000ffff6e7224 */ /* 0x000fe400078e0a03 */
[--C-:B------:R-:W-:Y:S01]  /*41d0*/  @!P6 IMAD.IADD R27, R27, 0x1, -R2.reuse ;  /* 0x000000011b1be824 */ /* 0x100fe200078e0a02 */
[----:B------:R-:W-:Y:S01]  /*41e0*/  ISETP.GT.U32.AND P6, PT, R2, R30, PT ;  /* 0x0000001e0200720c */ /* 0x000fe20003fc4070 */
[----:B------:R-:W-:Y:S01]  /*41f0*/  @!P5 IMAD.IADD R28, R28, 0x1, -R2 ;  /* 0x000000011c1cd824 */ /* 0x000fe200078e0a02 */
[----:B------:R-:W-:Y:S01]  /*4200*/  ISETP.GE.AND P2, PT, R51, RZ, PT ;  /* 0x000000ff3300720c */ /* 0x000fe20003f46270 */
[----:B------:R-:W-:Y:S02]  /*4210*/  IMAD R110, R2, R110, R29 ;  /* 0x0000006e026e7224 */ /* 0x000fe400078e021d */
[----:B------:R-:W-:-:S03]  /*4220*/  @!P3 IMAD.MOV R28, RZ, RZ, -R28 ;  /* 0x000000ffff1cb224 */ /* 0x000fc600078e0a1c */
[----:B------:R-:W-:Y:S01]  /*4230*/  ISETP.GT.U32.AND P3, PT, R2, R110, PT ;  /* 0x0000006e0200720c */ /* 0x000fe20003f64070 */
[----:B------:R-:W-:-:S04]  /*4240*/  @!P4 IMAD.IADD R39, R39, 0x1, -R2 ;  /* 0x000000012727c824 */ /* 0x000fc800078e0a02 */
[--C-:B------:R-:W-:Y:S01]  /*4250*/  @!P6 IMAD.IADD R30, R30, 0x1, -R2.reuse ;  /* 0x000000011e1ee824 */ /* 0x100fe200078e0a02 */
[----:B------:R-:W-:Y:S01]  /*4260*/  ISETP.GE.AND P5, PT, R53, RZ, PT ;  /* 0x000000ff3500720c */ /* 0x000fe20003fa6270 */
[----:B------:R-:W-:Y:S01]  /*4270*/  @!P2 IMAD.MOV R27, RZ, RZ, -R27 ;  /* 0x000000ffff1ba224 */ /* 0x000fe200078e0a1b */
[C---:B------:R-:W-:Y:S02]  /*4280*/  ISETP.GT.U32.AND P2, PT, R2.reuse, R39, PT ;  /* 0x000000270200720c */ /* 0x040fe40003f44070 */
[C---:B------:R-:W-:Y:S02]  /*4290*/  LOP3.LUT R53, R5.reuse, 0xc, RZ, 0xfc, !PT ;  /* 0x0000000c05357812 */ /* 0x040fe400078efcff */
[----:B------:R-:W-:Y:S01]  /*42a0*/  ISETP.GT.U32.AND P6, PT, R2, R30, PT ;  /* 0x0000001e0200720c */ /* 0x000fe20003fc4070 */
[----:B------:R-:W-:Y:S01]  /*42b0*/  @!P3 IMAD.IADD R110, R110, 0x1, -R2 ;  /* 0x000000016e6eb824 */ /* 0x000fe200078e0a02 */
[----:B------:R-:W-:Y:S02]  /*42c0*/  LOP3.LUT R51, R5, 0x14, RZ, 0xfc, !PT ;  /* 0x0000001405337812 */ /* 0x000fe400078efcff */
[----:B------:R-:W-:-:S02]  /*42d0*/  ISETP.NE.AND P3, PT, R31, RZ, PT ;  /* 0x000000ff1f00720c */ /* 0x000fc40003f65270 */
[----:B------:R-:W-:Y:S02]  /*42e0*/  ISETP.GE.AND P4, PT, R57, RZ, PT ;  /* 0x000000ff3900720c */ /* 0x000fe40003f86270 */
[----:B------:R-:W-:Y:S02]  /*42f0*/  IABS R109, R53 ;  /* 0x00000035006d7213 */ /* 0x000fe40000000000 */
[----:B------:R-:W-:Y:S02]  /*4300*/  LOP3.LUT R111, R71, 0x1f, RZ, 0xc0, !PT ;  /* 0x0000001f476f7812 */ /* 0x000fe400078ec0ff */
[----:B------:R-:W-:Y:S02]  /*4310*/  LOP3.LUT R31, RZ, R31, RZ, 0x33, !PT ;  /* 0x0000001fff1f7212 */ /* 0x000fe400078e33ff */
[----:B------:R-:W-:Y:S01]  /*4320*/  IABS R37, R51 ;  /* 0x0000003300257213 */ /* 0x000fe20000000000 */
[----:B------:R-:W-:Y:S01]  /*4330*/  IMAD.HI.U32 R3, R0, R109, RZ ;  /* 0x0000006d00037227 */ /* 0x000fe200078e00ff */
[----:B------:R-:W-:Y:S01]  /*4340*/  SEL R48, R31, R48, !P3 ;  /* 0x000000301f307207 */ /* 0x000fe20005800000 */
[----:B------:R-:W-:Y:S02]  /*4350*/  STL [R1+0x4e0], R7 ;  /* 0x0004e00701007387 */ /* 0x000fe40000100800 */
[----:B------:R-:W-:-:S02]  /*4360*/  IMAD R35, R111, R165, RZ ;  /* 0x000000a56f237224 */ /* 0x000fc400078e02ff */
[----:B------:R-:W-:Y:S01]  /*4370*/  IMAD.HI.U32 R29, R0, R37, RZ ;  /* 0x00000025001d7227 */ /* 0x000fe200078e00ff */
[----:B------:R-:W-:Y:S01]  /*4380*/  STL.64 [R1+0x4b0], R32 ;  /* 0x0004b02001007387 */ /* 0x000fe20000100a00 */
[----:B------:R-:W-:Y:S02]  /*4390*/  SEL R59, R31, R56, !P3 ;  /* 0x000000381f3b7207 */ /* 0x000fe40005800000 */
[--C-:B------:R-:W-:Y:S01]  /*43a0*/  @!P2 IMAD.IADD R39, R39, 0x1, -R2.reuse ;  /* 0x000000012727a824 */ /* 0x100fe200078e0a02 */
[----:B------:R-:W-:Y:S01]  /*43b0*/  STL [R1+0x4f0], R9 ;  /* 0x0004f00901007387 */ /* 0x000fe20000100800 */
[----:B------:R-:W-:Y:S01]  /*43c0*/  IMAD.MOV R3, RZ, RZ, -R3 ;  /* 0x000000ffff037224 */ /* 0x000fe200078e0a03 */
[----:B------:R-:W-:Y:S01]  /*43d0*/  ISETP.GE.AND P2, PT, R4, RZ, PT ;  /* 0x000000ff0400720c */ /* 0x000fe20003f46270 */
[----:B------:R-:W-:Y:S01]  /*43e0*/  @!P6 IMAD.IADD R30, R30, 0x1, -R2 ;  /* 0x000000011e1ee824 */ /* 0x000fe200078e0a02 */
[----:B------:R-:W-:Y:S01]  /*43f0*/  STL.64 [R1+0x4b8], R10 ;  /* 0x0004b80a01007387 */ /* 0x000fe20000100a00 */
[----:B-1----:R-:W-:Y:S01]  /*4400*/  IMAD R48, R48, UR7, RZ ;  /* 0x0000000730307c24 */ /* 0x002fe2000f8e02ff */
[----:B------:R-:W-:Y:S01]  /*4410*/  LEA R4, P6, R35, UR18, 0x1 ;  /* 0x0000001223047c11 */ /* 0x000fe2000f8c08ff */
[----:B------:R-:W-:Y:S01]  /*4420*/  IMAD.MOV R29, RZ, RZ, -R29 ;  /* 0x000000ffff1d7224 */ /* 0x000fe200078e0a1d */
[----:B------:R0:W-:Y:S01]  /*4430*/  STL.64 [R1+0x4c8], R12 ;  /* 0x0004c80c01007387 */ /* 0x0001e20000100a00 */
[----:B------:R-:W-:Y:S01]  /*4440*/  IMAD R109, R2, R3, R109 ;  /* 0x00000003026d7224 */ /* 0x000fe200078e026d */
[----:B------:R-:W-:Y:S01]  /*4450*/  SEL R57, R31, R54, !P3 ;  /* 0x000000361f397207 */ /* 0x000fe20005800000 */
[----:B------:R-:W-:Y:S01]  /*4460*/  @!P4 IMAD.MOV R30, RZ, RZ, -R30 ;  /* 0x000000ffff1ec224 */ /* 0x000fe200078e0a1e */
[----:B------:R-:W-:Y:S01]  /*4470*/  STL.64 [R1+0x4d8], R14 ;  /* 0x0004d80e01007387 */ /* 0x000fe20000100a00 */
[----:B------:R-:W-:Y:S01]  /*4480*/  LEA.HI.X.SX32 R3, R35, UR19, 0x1, P6 ;  /* 0x0000001323037c11 */ /* 0x000fe2000b0f0eff */
[----:B------:R-:W-:Y:S01]  /*4490*/  IMAD R59, R59, UR7, RZ ;  /* 0x000000073b3b7c24 */ /* 0x000fe2000f8e02ff */
[----:B------:R-:W-:Y:S01]  /*44a0*/  LEA R136, P4, R48, R4, 0x1 ;  /* 0x0000000430887211 */ /* 0x000fe200078808ff */
[----:B------:R-:W-:Y:S01]  /*44b0*/  STL.64 [R1+0x4e8], R16 ;  /* 0x0004e81001007387 */ /* 0x000fe20000100a00 */
[----:B------:R-:W-:-:S03]  /*44c0*/  IMAD R108, R2, R29, R37 ;  /* 0x0000001d026c7224 */ /* 0x000fc600078e0225 */
[----:B------:R-:W-:Y:S01]  /*44d0*/  STL.64 [R1+0x4f8], R18 ;  /* 0x0004f81201007387 */ /* 0x000fe20000100a00 */
[----:B------:R-:W-:-:S03]  /*44e0*/  IMAD.MOV.U32 R29, RZ, RZ, R39 ;  /* 0x000000ffff1d7224 */ /* 0x000fc600078e0027 */
[----:B------:R-:W-:Y:S01]  /*44f0*/  STL [R1+0x500], R20 ;  /* 0x0005001401007387 */ /* 0x000fe20000100800 */
[----:B------:R-:W-:Y:S01]  /*4500*/  SEL R60, R31, R60, !P3 ;  /* 0x0000003c1f3c7207 */ /* 0x000fe20005800000 */
[----:B------:R-:W-:Y:S02]  /*4510*/  IMAD R57, R57, UR7, RZ ;  /* 0x0000000739397c24 */ /* 0x000fe4000f8e02ff */
[----:B------:R-:W-:Y:S01]  /*4520*/  STL [R1+0x510], R8 ;  /* 0x0005100801007387 */ /* 0x000fe20000100800 */
[----:B------:R-:W-:-:S03]  /*4530*/  LEA.HI.X.SX32 R137, R48, R3, 0x1, P4 ;  /* 0x0000000330897211 */ /* 0x000fc600020f0eff */
[----:B------:R-:W-:Y:S01]  /*4540*/  STL [R1+0x520], R21 ;  /* 0x0005201501007387 */ /* 0x000fe20000100800 */
[----:B------:R-:W-:Y:S01]  /*4550*/  SEL R62, R31, R62, !P3 ;  /* 0x0000003e1f3e7207 */ /* 0x000fe20005800000 */
[----:B------:R-:W-:Y:S01]  /*4560*/  @!P5 IMAD.MOV R29, RZ, RZ, -R29 ;  /* 0x000000ffff1dd224 */ /* 0x000fe200078e0a1d */
[----:B0-----:R-:W-:Y:S01]  /*4570*/  LEA R12, P4, R59, R4, 0x1 ;  /* 0x000000043b0c7211 */ /* 0x001fe200078808ff */
[----:B------:R-:W-:Y:S04]  /*4580*/  STL.64 [R1+0x508], R22 ;  /* 0x0005081601007387 */ /* 0x000fe80000100a00 */
[----:B------:R-:W-:Y:S01]  /*4590*/  STL.64 [R1+0x518], R24 ;  /* 0x0005181801007387 */ /* 0x000fe20000100a00 */
[----:B------:R-:W-:-:S03]  /*45a0*/  IMAD R60, R60, UR7, RZ ;  /* 0x000000073c3c7c24 */ /* 0x000fc6000f8e02ff */
[----:B------:R-:W-:Y:S01]  /*45b0*/  STL.64 [R1+0x528], R26 ;  /* 0x0005281a01007387 */ /* 0x000fe20000100a00 */
[----:B------:R-:W-:-:S03]  /*45c0*/  LEA R134, P5, R57, R4, 0x1 ;  /* 0x0000000439867211 */ /* 0x000fc600078a08ff */
[----:B------:R-:W-:Y:S01]  /*45d0*/  STL [R1+0x290], R165 ;  /* 0x000290a501007387 */ /* 0x000fe20000100800 */
[-C--:B------:R-:W-:Y:S01]  /*45e0*/  LEA.HI.X.SX32 R13, R59, R3.reuse, 0x1, P4 ;  /* 0x000000033b0d7211 */ /* 0x080fe200020f0eff */
[----:B------:R-:W-:Y:S02]  /*45f0*/  IMAD R62, R62, UR7, RZ ;  /* 0x000000073e3e7c24 */ /* 0x000fe4000f8e02ff */
[----:B------:R-:W-:Y:S04]  /*4600*/  STL [R1+0x2f0], R165 ;  /* 0x0002f0a501007387 */ /* 0x000fe80000100800 */
[----:B------:R-:W-:Y:S01]  /*4610*/  STL.64 [R1+0x328], R164 ;  /* 0x000328a401007387 */ /* 0x000fe20000100a00 */
[----:B------:R-:W-:-:S03]  /*4620*/  LEA.HI.X.SX32 R135, R57, R3, 0x1, P5 ;  /* 0x0000000339877211 */ /* 0x000fc600028f0eff */
[----:B------:R-:W-:Y:S01]  /*4630*/  STL [R1+0x530], R28 ;  /* 0x0005301c01007387 */ /* 0x000fe20000100800 */
[----:B------:R-:W-:-:S03]  /*4640*/  SEL R63, R31, R64, !P3 ;  /* 0x000000401f3f7207 */ /* 0x000fc60005800000 */
[----:B------:R-:W-:Y:S01]  /*4650*/  STL [R1+0x540], R29 ;  /* 0x0005401d01007387 */ /* 0x000fe20000100800 */
[----:B------:R-:W-:-:S03]  /*4660*/  LEA R10, P5, R60, R4, 0x1 ;  /* 0x000000043c0a7211 */ /* 0x000fc600078a08ff */
[----:B------:R-:W-:Y:S01]  /*4670*/  STL [R1+0x550], R30 ;  /* 0x0005501e01007387 */ /* 0x000fe20000100800 */
[----:B------:R-:W-:-:S03]  /*4680*/  SEL R64, R31, R66, !P3 ;  /* 0x000000421f407207 */ /* 0x000fc60005800000 */
[----:B------:R-:W-:Y:S04]  /*4690*/  STL.64 [R1+0x178], R136 ;  /* 0x0001788801007387 */ /* 0x000fe80000100a00 */
[----:B------:R0:W-:Y:S01]  /*46a0*/  STL.64 [R1+0x158], R12 ;  /* 0x0001580c01007387 */ /* 0x0001e20000100a00 */
[----:B------:R-:W-:Y:S01]  /*46b0*/  LEA.HI.X.SX32 R11, R60, R3, 0x1, P5 ;  /* 0x000000033c0b7211 */ /* 0x000fe200028f0eff */
[----:B------:R-:W-:Y:S02]  /*46c0*/  IMAD R63, R63, UR7, RZ ;  /* 0x000000073f3f7c24 */ /* 0x000fe4000f8e02ff */
[----:B------:R-:W-:Y:S01]  /*46d0*/  IMAD R64, R64, UR7, RZ ;  /* 0x0000000740407c24 */ /* 0x000fe2000f8e02ff */
[----:B------:R-:W-:Y:S01]  /*46e0*/  STL.64 [R1+0x168], R134 ;  /* 0x0001688601007387 */ /* 0x000fe20000100a00 */
[----:B0-----:R-:W-:-:S04]  /*46f0*/  LEA R12, P4, R62, R4, 0x1 ;  /* 0x000000043e0c7211 */ /* 0x001fc800078808ff */
[----:B------:R-:W-:Y:S01]  /*4700*/  LEA.HI.X.SX32 R13, R62, R3, 0x1, P4 ;  /* 0x000000033e0d7211 */ /* 0x000fe200020f0eff */
[----:B------:R0:W-:Y:S01]  /*4710*/  STL.64 [R1+0x148], R10 ;  /* 0x0001480a01007387 */ /* 0x0001e20000100a00 */
[C---:B------:R-:W-:Y:S02]  /*4720*/  SEL R65, R31.reuse, R68, !P3 ;  /* 0x000000441f417207 */ /* 0x040fe40005800000 */
[C---:B------:R-:W-:Y:S01]  /*4730*/  SEL R66, R31.reuse, R70, !P3 ;  /* 0x000000461f427207 */ /* 0x040fe20005800000 */
[----:B------:R1:W-:Y:S01]  /*4740*/  STL.64 [R1+0x138], R12 ;  /* 0x0001380c01007387 */ /* 0x0003e20000100a00 */
[----:B------:R-:W-:Y:S01]  /*4750*/  SEL R68, R31, R74, !P3 ;  /* 0x0000004a1f447207 */ /* 0x000fe20005800000 */
[----:B------:R-:W-:Y:S01]  /*4760*/  IMAD R65, R65, UR7, RZ ;  /* 0x0000000741417c24 */ /* 0x000fe2000f8e02ff */
[-C--:B0-----:R-:W-:Y:S02]  /*4770*/  LEA R10, P5, R63, R4.reuse, 0x1 ;  /* 0x000000043f0a7211 */ /* 0x081fe400078a08ff */
[----:B-1----:R-:W-:-:S02]  /*4780*/  LEA R12, P4, R64, R4, 0x1 ;  /* 0x00000004400c7211 */ /* 0x002fc400078808ff */
[-C--:B------:R-:W-:Y:S01]  /*4790*/  LEA.HI.X.SX32 R11, R63, R3.reuse, 0x1, P5 ;  /* 0x000000033f0b7211 */ /* 0x080fe200028f0eff */
[----:B------:R-:W-:Y:S01]  /*47a0*/  IMAD R66, R66, UR7, RZ ;  /* 0x0000000742427c24 */ /* 0x000fe2000f8e02ff */
[----:B------:R-:W-:Y:S01]  /*47b0*/  LEA.HI.X.SX32 R13, R64, R3, 0x1, P4 ;  /* 0x00000003400d7211 */ /* 0x000fe200020f0eff */
[----:B------:R-:W-:Y:S01]  /*47c0*/  IMAD R68, R68, UR7, RZ ;  /* 0x0000000744447c24 */ /* 0x000fe2000f8e02ff */
[C---:B------:R-:W-:Y:S01]  /*47d0*/  SEL R67, R31.reuse, R72, !P3 ;  /* 0x000000481f437207 */ /* 0x040fe20005800000 */
[----:B------:R0:W-:Y:S01]  /*47e0*/  STL.64 [R1+0x128], R10 ;  /* 0x0001280a01007387 */ /* 0x0001e20000100a00 */
[----:B------:R-:W-:-:S03]  /*47f0*/  SEL R56, R31, R78, !P3 ;  /* 0x0000004e1f387207 */ /* 0x000fc60005800000 */
[----:B------:R1:W-:Y:S01]  /*4800*/  STL.64 [R1+0x118], R12 ;  /* 0x0001180c01007387 */ /* 0x0003e20000100a00 */
[----:B------:R-:W-:Y:S01]  /*4810*/  SEL R54, R31, R76, !P3 ;  /* 0x0000004c1f367207 */ /* 0x000fe20005800000 */
[----:B------:R-:W-:Y:S01]  /*4820*/  IMAD R67, R67, UR7, RZ ;  /* 0x0000000743437c24 */ /* 0x000fe2000f8e02ff */
[CC--:B0-----:R-:W-:Y:S02]  /*4830*/  LEA R10, P5, R65.reuse, R4.reuse, 0x1 ;  /* 0x00000004410a7211 */ /* 0x0c1fe400078a08ff */
[----:B-1----:R-:W-:Y:S02]  /*4840*/  LEA R12, P4, R66, R4, 0x1 ;  /* 0x00000004420c7211 */ /* 0x002fe400078808ff */
[-C--:B------:R-:W-:Y:S01]  /*4850*/  LEA.HI.X.SX32 R11, R65, R3.reuse, 0x1, P5 ;  /* 0x00000003410b7211 */ /* 0x080fe200028f0eff */
[----:B------:R-:W-:Y:S01]  /*4860*/  IMAD R56, R56, UR7, RZ ;  /* 0x0000000738387c24 */ /* 0x000fe2000f8e02ff */
[----:B------:R-:W-:Y:S02]  /*4870*/  LEA.HI.X.SX32 R13, R66, R3, 0x1, P4 ;  /* 0x00000003420d7211 */ /* 0x000fe400020f0eff */
[----:B------:R-:W-:-:S02]  /*4880*/  SEL R82, R31, R82, !P3 ;  /* 0x000000521f527207 */ /* 0x000fc40005800000 */
[----:B------:R-:W-:Y:S01]  /*4890*/  LEA R26, P4, R68, R4, 0x1 ;  /* 0x00000004441a7211 */ /* 0x000fe200078808ff */
[----:B------:R0:W-:Y:S01]  /*48a0*/  STL.64 [R1+0x108], R10 ;  /* 0x0001080a01007387 */ /* 0x0001e20000100a00 */
[C---:B------:R-:W-:Y:S01]  /*48b0*/  SEL R80, R31.reuse, R80, !P3 ;  /* 0x000000501f507207 */ /* 0x040fe20005800000 */
[----:B------:R-:W-:Y:S01]  /*48c0*/  IMAD R54, R54, UR7, RZ ;  /* 0x0000000736367c24 */ /* 0x000fe2000f8e02ff */
[----:B------:R-:W-:Y:S01]  /*48d0*/  LEA.HI.X.SX32 R27, R68, R3, 0x1, P4 ;  /* 0x00000003441b7211 */ /* 0x000fe200020f0eff */
[----:B------:R-:W-:Y:S01]  /*48e0*/  IMAD R82, R82, UR7, RZ ;  /* 0x0000000752527c24 */ /* 0x000fe2000f8e02ff */
[----:B------:R-:W-:Y:S02]  /*48f0*/  SEL R86, R31, R86, !P3 ;  /* 0x000000561f567207 */ /* 0x000fe40005800000 */
[----:B------:R-:W-:Y:S02]  /*4900*/  LEA R22, P4, R56, R4, 0x1 ;  /* 0x0000000438167211 */ /* 0x000fe400078808ff */
[----:B------:R-:W-:-:S02]  /*4910*/  ISETP.GT.U32.AND P6, PT, R2, R109, PT ;  /* 0x0000006d0200720c */ /* 0x000fc40003fc4070 */
[----:B0-----:R-:W-:Y:S01]  /*4920*/  LEA R10, P5, R67, R4, 0x1 ;  /* 0x00000004430a7211 */ /* 0x001fe200078a08ff */
[----:B------:R-:W-:Y:S01]  /*4930*/  IMAD R48, R80, UR7, RZ ;  /* 0x0000000750307c24 */ /* 0x000fe2000f8e02ff */
[----:B------:R-:W-:Y:S02]  /*4940*/  SEL R84, R31, R84, !P3 ;  /* 0x000000541f547207 */ /* 0x000fe40005800000 */
[-C--:B------:R-:W-:Y:S01]  /*4950*/  LEA.HI.X.SX32 R11, R67, R3.reuse, 0x1, P5 ;  /* 0x00000003430b7211 */ /* 0x080fe200028f0eff */
[----:B------:R-:W-:Y:S01]  /*4960*/  IMAD R86, R86, UR7, RZ ;  /* 0x0000000756567c24 */ /* 0x000fe2000f8e02ff */
[----:B------:R-:W-:Y:S02]  /*4970*/  LEA R24, P5, R54, R4, 0x1 ;  /* 0x0000000436187211 */ /* 0x000fe400078a08ff */
[----:B------:R-:W-:Y:S02]  /*4980*/  LEA.HI.X.SX32 R23, R56, R3, 0x1, P4 ;  /* 0x0000000338177211 */ /* 0x000fe400020f0eff */
[----:B------:R-:W-:-:S02]  /*4990*/  SEL R90, R31, R90, !P3 ;  /* 0x0000005a1f5a7207 */ /* 0x000fc40005800000 */
[----:B------:R-:W-:Y:S02]  /*49a0*/  LEA R16, P4, R82, R4, 0x1 ;  /* 0x0000000452107211 */ /* 0x000fe400078808ff */
[----:B------:R-:W-:Y:S01]  /*49b0*/  LOP3.LUT R52, R5, 0x1c, RZ, 0xfc, !PT ;  /* 0x0000001c05347812 */ /* 0x000fe200078efcff */
[----:B------:R-:W-:Y:S01]  /*49c0*/  IMAD R84, R84, UR7, RZ ;  /* 0x0000000754547c24 */ /* 0x000fe2000f8e02ff */
[-C--:B------:R-:W-:Y:S01]  /*49d0*/  LEA.HI.X.SX32 R25, R54, R3.reuse, 0x1, P5 ;  /* 0x0000000336197211 */ /* 0x080fe200028f0eff */
[----:B------:R0:W-:Y:S01]  /*49e0*/  STL.64 [R1+0xf8], R12 ;  /* 0x0000f80c01007387 */ /* 0x0001e20000100a00 */
[----:B------:R-:W-:Y:S01]  /*49f0*/  SEL R88, R31, R88, !P3 ;  /* 0x000000581f587207 */ /* 0x000fe20005800000 */
[----:B------:R-:W-:Y:S01]  /*4a00*/  IMAD R90, R90, UR7, RZ ;  /* 0x000000075a5a7c24 */ /* 0x000fe2000f8e02ff */
[----:B------:R-:W-:Y:S02]  /*4a10*/  LEA R18, P5, R48, R4, 0x1 ;  /* 0x0000000430127211 */ /* 0x000fe400078a08ff */
[----:B------:R-:W-:-:S02]  /*4a20*/  LEA.HI.X.SX32 R17, R82, R3, 0x1, P4 ;  /* 0x0000000352117211 */ /* 0x000fc400020f0eff */
[----:B------:R-:W-:Y:S02]  /*4a30*/  SEL R94, R31, R94, !P3 ;  /* 0x0000005e1f5e7207 */ /* 0x000fe40005800000 */
[----:B------:R-:W-:Y:S02]  /*4a40*/  IABS R107, R52 ;  /* 0x00000034006b7213 */ /* 0x000fe40000000000 */
[----:B0-----:R-:W-:Y:S01]  /*4a50*/  LEA R12, P4, R86, R4, 0x1 ;  /* 0x00000004560c7211 */ /* 0x001fe200078808ff */
[----:B------:R-:W-:Y:S01]  /*4a60*/  @!P6 IMAD.IADD R109, R109, 0x1, -R2 ;  /* 0x000000016d6de824 */ /* 0x000fe200078e0a02 */
[----:B------:R-:W-:Y:S01]  /*4a70*/  LEA.HI.X.SX32 R19, R48, R3, 0x1, P5 ;  /* 0x0000000330137211 */ /* 0x000fe200028f0eff */
[----:B------:R-:W-:Y:S01]  /*4a80*/  IMAD R88, R88, UR7, RZ ;  /* 0x0000000758587c24 */ /* 0x000fe2000f8e02ff */
[----:B------:R-:W-:Y:S01]  /*4a90*/  SEL R92, R31, R92, !P3 ;  /* 0x0000005c1f5c7207 */ /* 0x000fe20005800000 */
[----:B------:R-:W-:Y:S01]  /*4aa0*/  IMAD R94, R94, UR7, RZ ;  /* 0x000000075e5e7c24 */ /* 0x000fe2000f8e02ff */
[----:B------:R-:W-:-:S02]  /*4ab0*/  LEA R14, P5, R84, R4, 0x1 ;  /* 0x00000004540e7211 */ /* 0x000fc400078a08ff */
[----:B------:R-:W-:Y:S01]  /*4ac0*/  LEA.HI.X.SX32 R13, R86, R3, 0x1, P4 ;  /* 0x00000003560d7211 */ /* 0x000fe200020f0eff */
[----:B------:R-:W-:Y:S01]  /*4ad0*/  IMAD.HI.U32 R39, R0, R107, RZ ;  /* 0x0000006b00277227 */ /* 0x000fe200078e00ff */
[----:B------:R-:W-:Y:S01]  /*4ae0*/  SEL R96, R31, R96, !P3 ;  /* 0x000000601f607207 */ /* 0x000fe20005800000 */
[----:B------:R0:W-:Y:S01]  /*4af0*/  STL.64 [R1+0xe8], R10 ;  /* 0x0000e80a01007387 */ /* 0x0001e20000100a00 */
[----:B------:R-:W-:Y:S02]  /*4b00*/  LEA R32, P4, R90, R4, 0x1 ;  /* 0x000000045a207211 */ /* 0x000fe400078808ff */
[----:B------:R-:W-:Y:S01]  /*4b10*/  ISETP.GT.U32.AND P6, PT, R2, R110, PT ;  /* 0x0000006e0200720c */ /* 0x000fe20003fc4070 */
[----:B------:R-:W-:Y:S01]  /*4b20*/  STL.64 [R1+0xd8], R26 ;  /* 0x0000d81a01007387 */ /* 0x000fe20000100a00 */
[-C--:B------:R-:W-:Y:S01]  /*4b30*/  LEA.HI.X.SX32 R15, R84, R3.reuse, 0x1, P5 ;  /* 0x00000003540f7211 */ /* 0x080fe200028f0eff */
[----:B------:R-:W-:Y:S01]  /*4b40*/  IMAD R92, R92, UR7, RZ ;  /* 0x000000075c5c7c24 */ /* 0x000fe2000f8e02ff */
[----:B------:R-:W-:Y:S01]  /*4b50*/  LEA.HI.X.SX32 R33, R90, R3, 0x1, P4 ;  /* 0x000000035a217211 */ /* 0x000fe200020f0eff */
[----:B------:R1:W-:Y:S01]  /*4b60*/  STL.64 [R1+0x538], R26 ;  /* 0x0005381a01007387 */ /* 0x0003e20000100a00 */
[----:B------:R-:W-:Y:S01]  /*4b70*/  IMAD R96, R96, UR7, RZ ;  /* 0x0000000760607c24 */ /* 0x000fe2000f8e02ff */
[----:B------:R-:W-:Y:S01]  /*4b80*/  LOP3.LUT R37, R5, 0x24, RZ, 0xfc, !PT ;  /* 0x0000002405257812 */ /* 0x000fe200078efcff */
[----:B------:R-:W-:Y:S01]  /*4b90*/  IMAD.MOV R48, RZ, RZ, -R39 ;  /* 0x000000ffff307224 */ /* 0x000fe200078e0a27 */
[-C--:B0-----:R-:W-:Y:S01]  /*4ba0*/  LEA R10, P5, R88, R4.reuse, 0x1 ;  /* 0x00000004580a7211 */ /* 0x081fe200078a08ff */
[----:B------:R-:W-:Y:S04]  /*4bb0*/  STL.64 [R1+0xc8], R24 ;  /* 0x0000c81801007387 */ /* 0x000fe80000100a00 */
[----:B------:R-:W-:Y:S01]  /*4bc0*/  STL.64 [R1+0x548], R24 ;  /* 0x0005481801007387 */ /* 0x000fe20000100a00 */
[----:B-1----:R-:W-:Y:S01]  /*4bd0*/  IMAD.MOV.U32 R26, RZ, RZ, R132 ;  /* 0x000000ffff1a7224 */ /* 0x002fe200078e0084 */
[----:B------:R-:W-:-:S02]  /*4be0*/  LEA R132, P4, R94, R4, 0x1 ;  /* 0x000000045e847211 */ /* 0x000fc400078808ff */
[----:B------:R-:W-:Y:S01]  /*4bf0*/  STL.64 [R1+0xb8], R22 ;  /* 0x0000b81601007387 */ /* 0x000fe20000100a00 */
[----:B------:R-:W-:Y:S01]  /*4c00*/  IMAD.MOV.U32 R27, RZ, RZ, R133 ;  /* 0x000000ffff1b7224 */ /* 0x000fe200078e0085 */
[-C--:B------:R-:W-:Y:S01]  /*4c10*/  LEA.HI.X.SX32 R11, R88, R3.reuse, 0x1, P5 ;  /* 0x00000003580b7211 */ /* 0x080fe200028f0eff */
[----:B------:R-:W-:Y:S01]  /*4c20*/  IMAD R107, R2, R48, R107 ;  /* 0x00000030026b7224 */ /* 0x000fe200078e026b */
[----:B------:R0:W-:Y:S01]  /*4c30*/  STL.64 [R1+0x558], R22 ;  /* 0x0005581601007387 */ /* 0x0001e20000100a00 */
[-C--:B------:R-:W-:Y:S02]  /*4c40*/  LEA R164, P5, R92, R4.reuse, 0x1 ;  /* 0x000000045ca47211 */ /* 0x080fe400078a08ff */
[----:B------:R-:W-:Y:S02]  /*4c50*/  LEA.HI.X.SX32 R133, R94, R3, 0x1, P4 ;  /* 0x000000035e857211 */ /* 0x000fe400020f0eff */
[----:B------:R-:W-:Y:S01]  /*4c60*/  IABS R54, R37 ;  /* 0x0000002500367213 */ /* 0x000fe20000000000 */
[----:B------:R-:W-:Y:S01]  /*4c70*/  @!P6 IMAD.IADD R110, R110, 0x1, -R2 ;  /* 0x000000016e6ee824 */ /* 0x000fe200078e0a02 */
[----:B------:R-:W-:Y:S01]  /*4c80*/  LEA.HI.X.SX32 R165, R92, R3, 0x1, P5 ;  /* 0x000000035ca57211 */ /* 0x000fe200028f0eff */
[----:B0-----:R-:W-:Y:S01]  /*4c90*/  IMAD.MOV.U32 R22, RZ, RZ, R128 ;  /* 0x000000ffff167224 */ /* 0x001fe200078e0080 */
[----:B------:R-:W-:Y:S01]  /*4ca0*/  LEA R128, P4, R96, R4, 0x1 ;  /* 0x0000000460807211 */ /* 0x000fe200078808ff */
[----:B------:R-:W-:Y:S01]  /*4cb0*/  IMAD.MOV.U32 R23, RZ, RZ, R129 ;  /* 0x000000ffff177224 */ /* 0x000fe200078e0081 */
[----:B------:R-:W-:Y:S01]  /*4cc0*/  ISETP.GT.U32.AND P5, PT, R2, R109, PT ;  /* 0x0000006d0200720c */ /* 0x000fe20003fa4070 */
[----:B------:R-:W-:Y:S01]  /*4cd0*/  IMAD.MOV.U32 R39, RZ, RZ, R54 ;  /* 0x000000ffff277224 */ /* 0x000fe200078e0036 */
[----:B------:R-:W-:-:S02]  /*4ce0*/  LEA.HI.X.SX32 R129, R96, R3, 0x1, P4 ;  /* 0x0000000360817211 */ /* 0x000fc400020f0eff */
[C---:B------:R-:W-:Y:S02]  /*4cf0*/  ISETP.GT.U32.AND P6, PT, R2.reuse, R107, PT ;  /* 0x0000006b0200720c */ /* 0x040fe40003fc4070 */
[----:B------:R-:W-:Y:S01]  /*4d00*/  ISETP.GT.U32.AND P4, PT, R2, R108, PT ;  /* 0x0000006c0200720c */ /* 0x000fe20003f84070 */
[----:B------:R-:W-:Y:S01]  /*4d10*/  IMAD.HI.U32 R48, R0, R39, RZ ;  /* 0x0000002700307227 */ /* 0x000fe200078e00ff */
[----:B------:R-:W-:Y:S02]  /*4d20*/  SEL R40, R31, R40, !P3 ;  /* 0x000000281f287207 */ /* 0x000fe40005800000 */
[----:B------:R-:W-:Y:S01]  /*4d30*/  LOP3.LUT R35, R5, 0x2c, RZ, 0xfc, !PT ;  /* 0x0000002c05237812 */ /* 0x000fe200078efcff */
[----:B------:R-:W-:Y:S01]  /*4d40*/  STL.64 [R1+0xa8], R18 ;  /* 0x0000a81201007387 */ /* 0x000fe20000100a00 */
[----:B------:R-:W-:Y:S02]  /*4d50*/  IMAD.MOV R106, RZ, RZ, -R48 ;  /* 0x000000ffff6a7224 */ /* 0x000fe400078e0a30 */
[----:B------:R-:W-:Y:S01]  /*4d60*/  IABS R57, R35 ;  /* 0x0000002300397213 */ /* 0x000fe20000000000 */
[----:B------:R-:W-:Y:S01]  /*4d70*/  STL [R1+0x570], R18 ;  /* 0x0005701201007387 */ /* 0x000fe20000100800 */
[----:B------:R-:W-:-:S03]  /*4d80*/  IMAD R48, R40, UR7, RZ ;  /* 0x0000000728307c24 */ /* 0x000fc6000f8e02ff */
[----:B------:R-:W-:Y:S01]  /*4d90*/  STL [R1+0x560], R19 ;  /* 0x0005601301007387 */ /* 0x000fe20000100800 */
[--C-:B------:R-:W-:Y:S01]  /*4da0*/  @!P5 IMAD.IADD R109, R109, 0x1, -R2.reuse ;  /* 0x000000016d6dd824 */ /* 0x100fe200078e0a02 */
[----:B------:R-:W-:Y:S01]  /*4db0*/  ISETP.GE.AND P5, PT, R53, RZ, PT ;  /* 0x000000ff3500720c */ /* 0x000fe20003fa6270 */
[--C-:B------:R-:W-:Y:S01]  /*4dc0*/  @!P6 IMAD.IADD R107, R107, 0x1, -R2.reuse ;  /* 0x000000016b6be824 */ /* 0x100fe200078e0a02 */
[----:B------:R-:W-:Y:S01]  /*4dd0*/  STL.64 [R1+0x98], R16 ;  /* 0x0000981001007387 */ /* 0x000fe20000100a00 */
[----:B------:R-:W-:-:S03]  /*4de0*/  @!P4 IMAD.IADD R108, R108, 0x1, -R2 ;  /* 0x000000016c6cc824 */ /* 0x000fc600078e0a02 */
[----:B------:R0:W-:Y:S01]  /*4df0*/  STL.64 [R1+0x568], R16 ;  /* 0x0005681001007387 */ /* 0x0001e20000100a00 */
[----:B------:R-:W-:Y:S01]  /*4e00*/  IMAD.HI.U32 R40, R0, R57, RZ ;  /* 0x0000003900287227 */ /* 0x000fe200078e00ff */
[----:B------:R-:W-:-:S03]  /*4e10*/  ISETP.GT.U32.AND P6, PT, R2, R107, PT ;  /* 0x0000006b0200720c */ /* 0x000fc60003fc4070 */
[----:B------:R-:W-:Y:S02]  /*4e20*/  IMAD R106, R2, R106, R39 ;  /* 0x0000006a026a7224 */ /* 0x000fe400078e0227 */
[----:B------:R-:W-:Y:S02]  /*4e30*/  IMAD.MOV R40, RZ, RZ, -R40 ;  /* 0x000000ffff287224 */ /* 0x000fe400078e0a28 */
[----:B0-----:R-:W-:Y:S01]  /*4e40*/  IMAD.MOV.U32 R16, RZ, RZ, R126 ;  /* 0x000000ffff107224 */ /* 0x001fe200078e007e */
[----:B------:R-:W-:Y:S01]  /*4e50*/  LEA R126, P4, R48, R4, 0x1 ;  /* 0x00000004307e7211 */ /* 0x000fe200078808ff */
[----:B------:R-:W-:-:S03]  /*4e60*/  IMAD.MOV.U32 R17, RZ, RZ, R127 ;  /* 0x000000ffff117224 */ /* 0x000fc600078e007f */
[----:B------:R-:W-:Y:S02]  /*4e70*/  LEA.HI.X.SX32 R127, R48, R3, 0x1, P4 ;  /* 0x00000003307f7211 */ /* 0x000fe400020f0eff */
[C---:B------:R-:W-:Y:S01]  /*4e80*/  ISETP.GT.U32.AND P4, PT, R2.reuse, R108, PT ;  /* 0x0000006c0200720c */ /* 0x040fe20003f84070 */
[C---:B------:R-:W-:Y:S01]  /*4e90*/  IMAD R92, R2.reuse, R40, R57 ;  /* 0x00000028025c7224 */ /* 0x040fe200078e0239 */
[----:B------:R-:W-:Y:S01]  /*4ea0*/  LOP3.LUT R39, R5, 0x34, RZ, 0xfc, !PT ;  /* 0x0000003405277812 */ /* 0x000fe200078efcff */
[----:B------:R-:W-:Y:S01]  /*4eb0*/  @!P2 IMAD.MOV R110, RZ, RZ, -R110 ;  /* 0x000000ffff6ea224 */ /* 0x000fe200078e0a6e */
[C---:B------:R-:W-:Y:S01]  /*4ec0*/  ISETP.GT.U32.AND P2, PT, R2.reuse, R106, PT ;  /* 0x0000006a0200720c */ /* 0x040fe20003f44070 */
[----:B------:R-:W-:Y:S01]  /*4ed0*/  @!P5 IMAD.MOV R109, RZ, RZ, -R109 ;  /* 0x000000ffff6dd224 */ /* 0x000fe200078e0a6d */
[----:B------:R-:W-:Y:S02]  /*4ee0*/  IABS R91, R39 ;  /* 0x00000027005b7213 */ /* 0x000fe40000000000 */
[----:B------:R-:W-:Y:S01]  /*4ef0*/  ISETP.GT.U32.AND P5, PT, R2, R92, PT ;  /* 0x0000005c0200720c */ /* 0x000fe20003fa4070 */
[--C-:B------:R-:W-:Y:S01]  /*4f00*/  @!P6 IMAD.IADD R107, R107, 0x1, -R2.reuse ;  /* 0x000000016b6be824 */ /* 0x100fe200078e0a02 */
[----:B------:R-:W-:Y:S01]  /*4f10*/  STL.64 [R1+0x88], R14 ;  /* 0x0000880e01007387 */ /* 0x000fe20000100a00 */
[----:B------:R-:W-:Y:S01]  /*4f20*/  SEL R34, R31, R34, !P3 ;  /* 0x000000221f227207 */ /* 0x000fe20005800000 */
[----:B------:R-:W-:Y:S01]  /*4f30*/  IMAD.HI.U32 R40, R0, R91, RZ ;  /* 0x0000005b00287227 */ /* 0x000fe200078e00ff */
[----:B------:R-:W-:Y:S01]  /*4f40*/  ISETP.GE.AND P6, PT, R52, RZ, PT ;  /* 0x000000ff3400720c */ /* 0x000fe20003fc6270 */
[----:B------:R-:W-:Y:S02]  /*4f50*/  STL.64 [R1+0x578], R14 ;  /* 0x0005780e01007387 */ /* 0x000fe40000100a00 */
[----:B------:R-:W-:Y:S01]  /*4f60*/  @!P4 IMAD.IADD R108, R108, 0x1, -R2 ;  /* 0x000000016c6cc824 */ /* 0x000fe200078e0a02 */
[----:B------:R-:W-:Y:S01]  /*4f70*/  ISETP.GE.AND P4, PT, R51, RZ, PT ;  /* 0x000000ff3300720c */ /* 0x000fe20003f86270 */
[----:B------:R-:W-:Y:S01]  /*4f80*/  STL.64 [R1+0x78], R12 ;  /* 0x0000780c01007387 */ /* 0x000fe20000100a00 */
[----:B------:R-:W-:-:S03]  /*4f90*/  IMAD.MOV R48, RZ, RZ, -R40 ;  /* 0x000000ffff307224 */ /* 0x000fc600078e0a28 */
[----:B------:R-:W-:Y:S01]  /*4fa0*/  STL [R1+0x590], R12 ;  /* 0x0005900c01007387 */ /* 0x000fe20000100800 */
[----:B------:R-:W-:Y:S01]  /*4fb0*/  IMAD R34, R34, UR7, RZ ;  /* 0x0000000722227c24 */ /* 0x000fe2000f8e02ff */
[----:B------:R-:W-:Y:S01]  /*4fc0*/  LOP3.LUT R40, R5, 0x3c, RZ, 0xfc, !PT ;  /* 0x0000003c05287812 */ /* 0x000fe200078efcff */
[--C-:B------:R-:W-:Y:S01]  /*4fd0*/  @!P2 IMAD.IADD R106, R106, 0x1, -R2.reuse ;  /* 0x000000016a6aa824 */ /* 0x100fe200078e0a02 */
[----:B------:R-:W-:Y:S04]  /*4fe0*/  STL [R1+0x580], R13 ;  /* 0x0005800d01007387 */ /* 0x000fe80000100800 */
[----:B------:R-:W-:Y:S01]  /*4ff0*/  STL.64 [R1+0x68], R10 ;  /* 0x0000680a01007387 */ /* 0x000fe20000100a00 */
[----:B------:R-:W-:-:S03]  /*5000*/  @!P5 IMAD.IADD R92, R92, 0x1, -R2 ;  /* 0x000000015c5cd824 */ /* 0x000fc600078e0a02 */
[----:B------:R-:W-:Y:S01]  /*5010*/  STL.64 [R1+0x588], R10 ;  /* 0x0005880a01007387 */ /* 0x000fe20000100a00 */
[----:B------:R-:W-:-:S03]  /*5020*/  IABS R51, R40 ;  /* 0x0000002800337213 */ /* 0x000fc60000000000 */
[----:B------:R-:W-:Y:S01]  /*5030*/  STL.64 [R1+0x58], R32 ;  /* 0x0000582001007387 */ /* 0x000fe20000100a00 */
[----:B------:R-:W-:-:S03]  /*5040*/  ISETP.GT.U32.AND P5, PT, R2, R106, PT ;  /* 0x0000006a0200720c */ /* 0x000fc60003fa4070 */
[----:B------:R0:W-:Y:S01]  /*5050*/  STL.64 [R1+0x598], R32 ;  /* 0x0005982001007387 */ /* 0x0001e20000100a00 */
[----:B------:R-:W-:Y:S02]  /*5060*/  IMAD R91, R2, R48, R91 ;  /* 0x00000030025b7224 */ /* 0x000fe400078e025b */
[----:B------:R-:W-:Y:S01]  /*5070*/  @!P6 IMAD.MOV R107, RZ, RZ, -R107 ;  /* 0x000000ffff6be224 */ /* 0x000fe200078e0a6b */
[----:B------:R-:W-:Y:S01]  /*5080*/  ISETP.GE.AND P6, PT, R37, RZ, PT ;  /* 0x000000ff2500720c */ /* 0x000fe20003fc6270 */
[----:B------:R-:W-:Y:S02]  /*5090*/  @!P4 IMAD.MOV R108, RZ, RZ, -R108 ;  /* 0x000000ffff6cc224 */ /* 0x000fe400078e0a6c */
[----:B0-----:R-:W-:Y:S01]  /*50a0*/  IMAD.MOV.U32 R32, RZ, RZ, R122 ;  /* 0x000000ffff207224 */ /* 0x001fe200078e007a */
[----:B------:R-:W-:Y:S01]  /*50b0*/  LEA R122, P2, R34, R4, 0x1 ;  /* 0x00000004227a7211 */ /* 0x000fe200078408ff */
[----:B------:R-:W-:Y:S01]  /*50c0*/  IMAD.MOV.U32 R33, RZ, RZ, R123 ;  /* 0x000000ffff217224 */ /* 0x000fe200078e007b */
[----:B------:R-:W-:-:S02]  /*50d0*/  ISETP.GT.U32.AND P4, PT, R2, R91, PT ;  /* 0x0000005b0200720c */ /* 0x000fc40003f84070 */
[----:B------:R-:W-:Y:S01]  /*50e0*/  LEA.HI.X.SX32 R123, R34, R3, 0x1, P2 ;  /* 0x00000003227b7211 */ /* 0x000fe200010f0eff */
[----:B------:R-:W-:-:S04]  /*50f0*/  IMAD.HI.U32 R34, R0, R51, RZ ;  /* 0x0000003300227227 */ /* 0x000fc800078e00ff */
[----:B------:R-:W-:Y:S01]  /*5100*/  IMAD.MOV R34, RZ, RZ, -R34 ;  /* 0x000000ffff227224 */ /* 0x000fe200078e0a22 */
[----:B------:R-:W-:Y:S01]  /*5110*/  ISETP.GT.U32.AND P2, PT, R2, R92, PT ;  /* 0x0000005c0200720c */ /* 0x000fe20003f44070 */
[----:B------:R-:W-:Y:S02]  /*5120*/  @!P5 IMAD.IADD R106, R106, 0x1, -R2 ;  /* 0x000000016a6ad824 */ /* 0x000fe400078e0a02 */
[C---:B------:R-:W-:Y:S01]  /*5130*/  IMAD R90, R2.reuse, R34, R51 ;  /* 0x00000022025a7224 */ /* 0x040fe200078e0233 */
[----:B------:R-:W-:Y:S01]  /*5140*/  LOP3.LUT R48, R5, 0x44, RZ, 0xfc, !PT ;  /* 0x0000004405307812 */ /* 0x000fe200078efcff */
[----:B------:R-:W-:Y:S02]  /*5150*/  @!P6 IMAD.MOV R106, RZ, RZ, -R106 ;  /* 0x000000ffff6ae224 */ /* 0x000fe400078e0a6a */
[----:B------:R-:W-:Y:S01]  /*5160*/  @!P4 IMAD.IADD R91, R91, 0x1, -R2 ;  /* 0x000000015b5bc824 */ /* 0x000fe200078e0a02 */
[----:B------:R-:W-:Y:S02]  /*5170*/  ISETP.GT.U32.AND P6, PT, R2, R90, PT ;  /* 0x0000005a0200720c */ /* 0x000fe40003fc4070 */
[----:B------:R-:W-:-:S02]  /*5180*/  IABS R89, R48 ;  /* 0x0000003000597213 */ /* 0x000fc40000000000 */
[----:B------:R-:W-:Y:S02]  /*5190*/  ISETP.GE.AND P5, PT, R35, RZ, PT ;  /* 0x000000ff2300720c */ /* 0x000fe40003fa6270 */
[----:B------:R-:W-:Y:S01]  /*51a0*/  ISETP.GT.U32.AND P4, PT, R2, R91, PT ;  /* 0x0000005b0200720c */ /* 0x000fe20003f84070 */
[----:B------:R-:W-:-:S04]  /*51b0*/  IMAD.HI.U32 R35, R0, R89, RZ ;  /* 0x0000005900237227 */ /* 0x000fc800078e00ff */
[--C-:B------:R-:W-:Y:S01]  /*51c0*/  @!P2 IMAD.IADD R92, R92, 0x1, -R2.reuse ;  /* 0x000000015c5ca824 */ /* 0x100fe200078e0a02 */
[----:B------:R-:W-:Y:S01]  /*51d0*/  ISETP.GE.AND P2, PT, R39, RZ, PT ;  /* 0x000000ff2700720c */ /* 0x000fe20003f46270 */
[----:B------:R-:W-:Y:S01]  /*51e0*/  IMAD.MOV R35, RZ, RZ, -R35 ;  /* 0x000000ffff237224 */ /* 0x000fe200078e0a23 */
[C---:B------:R-:W-:Y:S01]  /*51f0*/  LOP3.LUT R39, R5.reuse, 0x4c, RZ, 0xfc, !PT ;  /* 0x0000004c05277812 */ /* 0x040fe200078efcff */
[--C-:B------:R-:W-:Y:S01]  /*5200*/  @!P6 IMAD.IADD R90, R90, 0x1, -R2.reuse ;  /* 0x000000015a5ae824 */ /* 0x100fe200078e0a02 */
[----:B------:R-:W-:Y:S01]  /*5210*/  LOP3.LUT R34, R5, 0x54, RZ, 0xfc, !PT ;  /* 0x0000005405227812 */ /* 0x000fe200078efcff */
[C---:B------:R-:W-:Y:S01]  /*5220*/  IMAD R89, R2.reuse, R35, R89 ;  /* 0x0000002302597224 */ /* 0x040fe200078e0259 */
[----:B------:R-:W-:Y:S01]  /*5230*/  IABS R86, R39 ;  /* 0x0000002700567213 */ /* 0x000fe20000000000 */
[----:B------:R-:W-:Y:S01]  /*5240*/  @!P4 IMAD.IADD R91, R91, 0x1, -R2 ;  /* 0x000000015b5bc824 */ /* 0x000fe200078e0a02 */
[----:B------:R-:W-:Y:S02]  /*5250*/  ISETP.GT.U32.AND P6, PT, R2, R90, PT ;  /* 0x0000005a0200720c */ /* 0x000fe40003fc4070 */
[----:B------:R-:W-:Y:S01]  /*5260*/  IABS R85, R34 ;  /* 0x0000002200557213 */ /* 0x000fe20000000000 */
[----:B------:R-:W-:Y:S01]  /*5270*/  IMAD.HI.U32 R51, R0, R86, RZ ;  /* 0x0000005600337227 */ /* 0x000fe200078e00ff */
[----:B------:R-:W-:-:S03]  /*5280*/  ISETP.GT.U32.AND P4, PT, R2, R89, PT ;  /* 0x000000590200720c */ /* 0x000fc60003f84070 */
[----:B------:R-:W-:Y:S01]  /*5290*/  @!P5 IMAD.MOV R92, RZ, RZ, -R92 ;  /* 0x000000ffff5cd224 */ /* 0x000fe200078e0a5c */
[----:B------:R-:W-:Y:S01]  /*52a0*/  ISETP.GE.AND P5, PT, R40, RZ, PT ;  /* 0x000000ff2800720c */ /* 0x000fe20003fa6270 */
[----:B------:R-:W-:Y:S02]  /*52b0*/  IMAD.MOV R51, RZ, RZ, -R51 ;  /* 0x000000ffff337224 */ /* 0x000fe400078e0a33 */
[----:B------:R-:W-:Y:S01]  /*52c0*/  IMAD.HI.U32 R40, R0, R85, RZ ;  /* 0x0000005500287227 */ /* 0x000fe200078e00ff */
[----:B------:R-:W-:-:S03]  /*52d0*/  LOP3.LUT R37, R5, 0x5c, RZ, 0xfc, !PT ;  /* 0x0000005c05257812 */ /* 0x000fc600078efcff */
[----:B------:R-:W-:Y:S02]  /*52e0*/  IMAD R86, R2, R51, R86 ;  /* 0x0000003302567224 */ /* 0x000fe400078e0256 */
[----:B------:R-:W-:Y:S02]  /*52f0*/  IMAD.MOV R40, RZ, RZ, -R40 ;  /* 0x000000ffff287224 */ /* 0x000fe400078e0a28 */
[--C-:B------:R-:W-:Y:S01]  /*5300*/  @!P6 IMAD.IADD R90, R90, 0x1, -R2.reuse ;  /* 0x000000015a5ae824 */ /* 0x100fe200078e0a02 */
[C---:B------:R-:W-:Y:S01]  /*5310*/  ISETP.GT.U32.AND P6, PT, R2.reuse, R86, PT ;  /* 0x000000560200720c */ /* 0x040fe20003fc4070 */
[C---:B------:R-:W-:Y:S01]  /*5320*/  IMAD R85, R2.reuse, R40, R85 ;  /* 0x0000002802557224 */ /* 0x040fe200078e0255 */
[----:B------:R-:W-:Y:S01]  /*5330*/  IABS R82, R37 ;  /* 0x0000002500527213 */ /* 0x000fe20000000000 */
[----:B------:R-:W-:Y:S01]  /*5340*/  @!P4 IMAD.IADD R89, R89, 0x1, -R2 ;  /* 0x000000015959c824 */ /* 0x000fe200078e0a02 */
[----:B------:R-:W-:Y:S01]  /*5350*/  SEL R36, R31, R36, !P3 ;  /* 0x000000241f247207 */ /* 0x000fe20005800000 */
[----:B------:R-:W-:Y:S01]  /*5360*/  @!P5 IMAD.MOV R90, RZ, RZ, -R90 ;  /* 0x000000ffff5ad224 */ /* 0x000fe200078e0a5a */
[----:B------:R-:W-:Y:S01]  /*5370*/  ISETP.GT.U32.AND P5, PT, R2, R85, PT ;  /* 0x000000550200720c */ /* 0x000fe20003fa4070 */
[----:B------:R-:W-:Y:S01]  /*5380*/  IMAD.HI.U32 R35, R0, R82, RZ ;  /* 0x0000005200237227 */ /* 0x000fe200078e00ff */
[----:B------:R-:W-:-:S02]  /*5390*/  ISETP.GT.U32.AND P4, PT, R2, R89, PT ;  /* 0x000000590200720c */ /* 0x000fc40003f84070 */
[C---:B------:R-:W-:Y:S01]  /*53a0*/  SEL R42, R31.reuse, R42, !P3 ;  /* 0x0000002a1f2a7207 */ /* 0x040fe20005800000 */
[----:B------:R-:W-:Y:S01]  /*53b0*/  IMAD R36, R36, UR7, RZ ;  /* 0x0000000724247c24 */ /* 0x000fe2000f8e02ff */
[----:B------:R-:W-:Y:S01]  /*53c0*/  SEL R45, R31, R45, !P3 ;  /* 0x0000002d1f2d7207 */ /* 0x000fe20005800000 */
[----:B------:R-:W-:Y:S02]  /*53d0*/  IMAD.MOV R35, RZ, RZ, -R35 ;  /* 0x000000ffff237224 */ /* 0x000fe400078e0a23 */
[----:B------:R-:W-:Y:S01]  /*53e0*/  @!P6 IMAD.IADD R86, R86, 0x1, -R2 ;  /* 0x000000015656e824 */ /* 0x000fe200078e0a02 */
[----:B------:R-:W-:Y:S01]  /*53f0*/  LEA R160, P6, R36, R4, 0x1 ;  /* 0x0000000424a07211 */ /* 0x000fe200078c08ff */
[----:B------:R-:W-:Y:S02]  /*5400*/  IMAD R42, R42, UR7, RZ ;  /* 0x000000072a2a7c24 */ /* 0x000fe4000f8e02ff */
[----:B------:R-:W-:Y:S01]  /*5410*/  IMAD R82, R2, R35, R82 ;  /* 0x0000002302527224 */ /* 0x000fe200078e0252 */
[----:B------:R-:W-:Y:S01]  /*5420*/  LOP3.LUT R35, R5, 0x64, RZ, 0xfc, !PT ;  /* 0x0000006405237812 */ /* 0x000fe200078efcff */
[----:B------:R-:W-:-:S02]  /*5430*/  IMAD R45, R45, UR7, RZ ;  /* 0x000000072d2d7c24 */ /* 0x000fc4000f8e02ff */
[----:B------:R-:W-:Y:S01]  /*5440*/  @!P2 IMAD.MOV R91, RZ, RZ, -R91 ;  /* 0x000000ffff5ba224 */ /* 0x000fe200078e0a5b */
[----:B------:R-:W-:Y:S01]  /*5450*/  ISETP.GE.AND P2, PT, R48, RZ, PT ;  /* 0x000000ff3000720c */ /* 0x000fe20003f46270 */
[--C-:B------:R-:W-:Y:S01]  /*5460*/  @!P4 IMAD.IADD R89, R89, 0x1, -R2.reuse ;  /* 0x000000015959c824 */ /* 0x100fe200078e0a02 */
[----:B------:R-:W-:Y:S01]  /*5470*/  LEA.HI.X.SX32 R161, R36, R3, 0x1, P6 ;  /* 0x0000000324a17211 */ /* 0x000fe200030f0eff */
[----:B------:R-:W-:Y:S01]  /*5480*/  @!P5 IMAD.IADD R85, R85, 0x1, -R2 ;  /* 0x000000015555d824 */ /* 0x000fe200078e0a02 */
[-C--:B------:R-:W-:Y:S02]  /*5490*/  LEA R158, P6, R42, R4.reuse, 0x1 ;  /* 0x000000042a9e7211 */ /* 0x080fe400078c08ff */
[----:B------:R-:W-:Y:S02]  /*54a0*/  IABS R81, R35 ;  /* 0x0000002300517213 */ /* 0x000fe40000000000 */
[----:B------:R-:W-:Y:S02]  /*54b0*/  LEA R162, P4, R45, R4, 0x1 ;  /* 0x000000042da27211 */ /* 0x000fe400078808ff */
[----:B------:R-:W-:-:S02]  /*54c0*/  LOP3.LUT R40, R5, 0x6c, RZ, 0xfc, !PT ;  /* 0x0000006c05287812 */ /* 0x000fc400078efcff */
[-C--:B------:R-:W-:Y:S02]  /*54d0*/  LEA.HI.X.SX32 R159, R42, R3.reuse, 0x1, P6 ;  /* 0x000000032a9f7211 */ /* 0x080fe400030f0eff */
[----:B------:R-:W-:Y:S01]  /*54e0*/  LEA.HI.X.SX32 R163, R45, R3, 0x1, P4 ;  /* 0x000000032da37211 */ /* 0x000fe200020f0eff */
[----:B------:R-:W-:Y:S01]  /*54f0*/  IMAD.HI.U32 R45, R0, R81, RZ ;  /* 0x00000051002d7227 */ /* 0x000fe200078e00ff */
[C---:B------:R-:W-:Y:S02]  /*5500*/  ISETP.GT.U32.AND P6, PT, R2.reuse, R85, PT ;  /* 0x000000550200720c */ /* 0x040fe40003fc4070 */
[----:B------:R-:W-:Y:S02]  /*5510*/  IABS R80, R40 ;  /* 0x0000002800507213 */ /* 0x000fe40000000000 */
[C---:B------:R-:W-:Y:S01]  /*5520*/  ISETP.GT.U32.AND P4, PT, R2.reuse, R86, PT ;  /* 0x000000560200720c */ /* 0x040fe20003f84070 */
[----:B------:R-:W-:Y:S01]  /*5530*/  IMAD.MOV R45, RZ, RZ, -R45 ;  /* 0x000000ffff2d7224 */ /* 0x000fe200078e0a2d */
[----:B------:R-:W-:Y:S01]  /*5540*/  ISETP.GE.AND P5, PT, R39, RZ, PT ;  /* 0x000000ff2700720c */ /* 0x000fe20003fa6270 */
[----:B------:R-:W-:Y:S01]  /*5550*/  @!P2 IMAD.MOV R89, RZ, RZ, -R89 ;  /* 0x000000ffff59a224 */ /* 0x000fe200078e0a59 */
[----:B------:R-:W-:Y:S01]  /*5560*/  ISETP.GT.U32.AND P2, PT, R2, R82, PT ;  /* 0x000000520200720c */ /* 0x000fe20003f44070 */
[----:B------:R-:W-:-:S04]  /*5570*/  IMAD.HI.U32 R36, R0, R80, RZ ;  /* 0x0000005000247227 */ /* 0x000fc800078e00ff */
[C---:B------:R-:W-:Y:S02]  /*5580*/  IMAD R81, R2.reuse, R45, R81 ;  /* 0x0000002d02517224 */ /* 0x040fe400078e0251 */
[----:B------:R-:W-:Y:S02]  /*5590*/  IMAD.MOV R36, RZ, RZ, -R36 ;  /* 0x000000ffff247224 */ /* 0x000fe400078e0a24 */
[--C-:B------:R-:W-:Y:S01]  /*55a0*/  @!P6 IMAD.IADD R85, R85, 0x1, -R2.reuse ;  /* 0x000000015555e824 */ /* 0x100fe200078e0a02 */
[----:B------:R-:W-:Y:S01]  /*55b0*/  ISETP.GT.U32.AND P6, PT, R2, R81, PT ;  /* 0x000000510200720c */ /* 0x000fe20003fc4070 */
[----:B------:R-:W-:Y:S01]  /*55c0*/  @!P4 IMAD.IADD R86, R86, 0x1, -R2 ;  /* 0x000000015656c824 */ /* 0x000fe200078e0a02 */
[----:B------:R-:W-:Y:S01]  /*55d0*/  ISETP.GE.AND P4, PT, R34, RZ, PT ;  /* 0x000000ff2200720c */ /* 0x000fe20003f86270 */
[----:B------:R-:W-:Y:S02]  /*55e0*/  IMAD R80, R2, R36, R80 ;  /* 0x0000002402507224 */ /* 0x000fe400078e0250 */
[----:B------:R-:W-:Y:S01]  /*55f0*/  @!P5 IMAD.MOV R86, RZ, RZ, -R86 ;  /* 0x000000ffff56d224 */ /* 0x000fe200078e0a56 */
[----:B------:R-:W-:Y:S01]  /*5600*/  LOP3.LUT R39, R5, 0x74, RZ, 0xfc, !PT ;  /* 0x0000007405277812 */ /* 0x000fe200078efcff */
[----:B------:R-:W-:Y:S01]  /*5610*/  @!P2 IMAD.IADD R82, R82, 0x1, -R2 ;  /* 0x000000015252a824 */ /* 0x000fe200078e0a02 */
[----:B------:R-:W-:-:S02]  /*5620*/  ISETP.GT.U32.AND P5, PT, R2, R80, PT ;  /* 0x000000500200720c */ /* 0x000fc40003fa4070 */
[----:B------:R-:W-:Y:S02]  /*5630*/  LOP3.LUT R36, R5, 0x7c, RZ, 0xfc, !PT ;  /* 0x0000007c05247812 */ /* 0x000fe400078efcff */
[----:B------:R-:W-:Y:S02]  /*5640*/  IABS R79, R39 ;  /* 0x00000027004f7213 */ /* 0x000fe40000000000 */
[----:B------:R-:W-:Y:S01]  /*5650*/  ISETP.GT.U32.AND P2, PT, R2, R82, PT ;  /* 0x000000520200720c */ /* 0x000fe20003f44070 */
[----:B------:R-:W-:Y:S01]  /*5660*/  @!P6 IMAD.IADD R81, R81, 0x1, -R2 ;  /* 0x000000015151e824 */ /* 0x000fe200078e0a02 */
[----:B------:R-:W-:Y:S01]  /*5670*/  IABS R78, R36 ;  /* 0x00000024004e7213 */ /* 0x000fe20000000000 */
[----:B------:R-:W-:Y:S01]  /*5680*/  @!P4 IMAD.MOV R85, RZ, RZ, -R85 ;  /* 0x000000ffff55c224 */ /* 0x000fe200078e0a55 */
[----:B------:R-:W-:Y:S01]  /*5690*/  ISETP.GE.AND P4, PT, R37, RZ, PT ;  /* 0x000000ff2500720c */ /* 0x000fe20003f86270 */
[----:B------:R-:W-:Y:S01]  /*56a0*/  IMAD.HI.U32 R34, R0, R79, RZ ;  /* 0x0000004f00227227 */ /* 0x000fe200078e00ff */
[----:B------:R-:W-:-:S03]  /*56b0*/  ISETP.GT.U32.AND P6, PT, R2, R81, PT ;  /* 0x000000510200720c */ /* 0x000fc60003fc4070 */
[----:B------:R-:W-:Y:S02]  /*56c0*/  @!P5 IMAD.IADD R80, R80, 0x1, -R2 ;  /* 0x000000015050d824 */ /* 0x000fe400078e0a02 */
[----:B------:R-:W-:-:S04]  /*56d0*/  IMAD.HI.U32 R37, R0, R78, RZ ;  /* 0x0000004e00257227 */ /* 0x000fc800078e00ff */
[----:B------:R-:W-:Y:S01]  /*56e0*/  IMAD.MOV R34, RZ, RZ, -R34 ;  /* 0x000000ffff227224 */ /* 0x000fe200078e0a22 */
[----:B------:R-:W-:Y:S01]  /*56f0*/  ISETP.GT.U32.AND P5, PT, R2, R80, PT ;  /* 0x000000500200720c */ /* 0x000fe20003fa4070 */
[----:B------:R-:W-:Y:S02]  /*5700*/  IMAD.MOV R37, RZ, RZ, -R37 ;  /* 0x000000ffff257224 */ /* 0x000fe400078e0a25 */
[----:B------:R-:W-:Y:S02]  /*5710*/  @!P2 IMAD.IADD R82, R82, 0x1, -R2 ;  /* 0x000000015252a824 */ /* 0x000fe400078e0a02 */
[C---:B------:R-:W-:Y:S02]  /*5720*/  IMAD R79, R2.reuse, R34, R79 ;  /* 0x00000022024f7224 */ /* 0x040fe400078e024f */
[C---:B------:R-:W-:Y:S02]  /*5730*/  IMAD R78, R2.reuse, R37, R78 ;  /* 0x00000025024e7224 */ /* 0x040fe400078e024e */
[----:B------:R-:W-:Y:S01]  /*5740*/  @!P4 IMAD.MOV R82, RZ, RZ, -R82 ;  /* 0x000000ffff52c224 */ /* 0x000fe200078e0a52 */
[----:B------:R-:W-:Y:S01]  /*5750*/  ISETP.GT.U32.AND P4, PT, R2, R79, PT ;  /* 0x0000004f0200720c */ /* 0x000fe20003f84070 */
[----:B------:R-:W-:Y:S01]  /*5760*/  @!P6 IMAD.IADD R81, R81, 0x1, -R2 ;  /* 0x000000015151e824 */ /* 0x000fe200078e0a02 */
[----:B------:R-:W-:-:S02]  /*5770*/  ISETP.GE.AND P2, PT, R35, RZ, PT ;  /* 0x000000ff2300720c */ /* 0x000fc40003f46270 */
[----:B------:R-:W-:Y:S02]  /*5780*/  ISETP.GT.U32.AND P6, PT, R2, R78, PT ;  /* 0x0000004e0200720c */ /* 0x000fe40003fc4070 */
[----:B------:R-:W-:Y:S02]  /*5790*/  LOP3.LUT R35, R5, 0x84, RZ, 0xfc, !PT ;  /* 0x0000008405237812 */ /* 0x000fe400078efcff */
[----:B------:R-:W-:Y:S01]  /*57a0*/  SEL R41, R31, R41, !P3 ;  /* 0x000000291f297207 */ /* 0x000fe20005800000 */
[----:B------:R-:W-:Y:S01]  /*57b0*/  @!P5 IMAD.IADD R80, R80, 0x1, -R2 ;  /* 0x000000015050d824 */ /* 0x000fe200078e0a02 */
[----:B------:R-:W-:Y:S02]  /*57c0*/  IABS R77, R35 ;  /* 0x00000023004d7213 */ /* 0x000fe40000000000 */
[----:B------:R-:W-:Y:S01]  /*57d0*/  ISETP.GE.AND P5, PT, R40, RZ, PT ;  /* 0x000000ff2800720c */ /* 0x000fe20003fa6270 */
[----:B------:R-:W-:Y:S02]  /*57e0*/  IMAD R40, R41, UR7, RZ ;  /* 0x0000000729287c24 */ /* 0x000fe4000f8e02ff */
[----:B------:R-:W-:-:S04]  /*57f0*/  IMAD.HI.U32 R37, R0, R77, RZ ;  /* 0x0000004d00257227 */ /* 0x000fc800078e00ff */
[--C-:B------:R-:W-:Y:S01]  /*5800*/  @!P4 IMAD.IADD R79, R79, 0x1, -R2.reuse ;  /* 0x000000014f4fc824 */ /* 0x100fe200078e0a02 */
[----:B------:R-:W-:Y:S01]  /*5810*/  LEA R156, P4, R40, R4, 0x1 ;  /* 0x00000004289c7211 */ /* 0x000fe200078808ff */
[----:B------:R-:W-:Y:S02]  /*5820*/  @!P6 IMAD.IADD R78, R78, 0x1, -R2 ;  /* 0x000000014e4ee824 */ /* 0x000fe400078e0a02 */
[----:B------:R-:W-:Y:S01]  /*5830*/  IMAD.MOV R37, RZ, RZ, -R37 ;  /* 0x000000ffff257224 */ /* 0x000fe200078e0a25 */
[----:B------:R-:W-:Y:S02]  /*5840*/  LEA.HI.X.SX32 R157, R40, R3, 0x1, P4 ;  /* 0x00000003289d7211 */ /* 0x000fe400020f0eff */
[C---:B------:R-:W-:Y:S01]  /*5850*/  ISETP.GT.U32.AND P4, PT, R2.reuse, R79, PT ;  /* 0x0000004f0200720c */ /* 0x040fe20003f84070 */
[C---:B------:R-:W-:Y:S01]  /*5860*/  IMAD R77, R2.reuse, R37, R77 ;  /* 0x00000025024d7224 */ /* 0x040fe200078e024d */
[----:B------:R-:W-:Y:S02]  /*5870*/  LOP3.LUT R34, R5, 0x8c, RZ, 0xfc, !PT ;  /* 0x0000008c05227812 */ /* 0x000fe400078efcff */
[----:B------:R-:W-:Y:S01]  /*5880*/  ISETP.GT.U32.AND P6, PT, R2, R78, PT ;  /* 0x0000004e0200720c */ /* 0x000fe20003fc4070 */
[----:B------:R-:W-:Y:S01]  /*5890*/  @!P2 IMAD.MOV R81, RZ, RZ, -R81 ;  /* 0x000000ffff51a224 */ /* 0x000fe200078e0a51 */
[----:B------:R-:W-:-:S02]  /*58a0*/  IABS R76, R34 ;  /* 0x00000022004c7213 */ /* 0x000fc40000000000 */
[----:B------:R-:W-:Y:S02]  /*58b0*/  LOP3.LUT R37, R5, 0x94, RZ, 0xfc, !PT ;  /* 0x0000009405257812 */ /* 0x000fe400078efcff */
[----:B------:R-:W-:Y:S01]  /*58c0*/  ISETP.GT.U32.AND P2, PT, R2, R77, PT ;  /* 0x0000004d0200720c */ /* 0x000fe20003f44070 */
[C---:B------:R-:W-:Y:S01]  /*58d0*/  IMAD.HI.U32 R41, R0.reuse, R76, RZ ;  /* 0x0000004c00297227 */ /* 0x040fe200078e00ff */
[----:B------:R-:W-:Y:S02]  /*58e0*/  IABS R75, R37 ;  /* 0x00000025004b7213 */ /* 0x000fe40000000000 */
[----:B------:R-:W-:Y:S01]  /*58f0*/  SEL R38, R31, R38, !P3 ;  /* 0x000000261f267207 */ /* 0x000fe20005800000 */
[----:B------:R-:W-:Y:S01]  /*5900*/  @!P4 IMAD.IADD R79, R79, 0x1, -R2 ;  /* 0x000000014f4fc824 */ /* 0x000fe200078e0a02 */
[----:B------:R-:W-:Y:S01]  /*5910*/  ISETP.GE.AND P4, PT, R39, RZ, PT ;  /* 0x000000ff2700720c */ /* 0x000fe20003f86270 */
[----:B------:R-:W-:Y:S02]  /*5920*/  IMAD.MOV R41, RZ, RZ, -R41 ;  /* 0x000000ffff297224 */ /* 0x000fe400078e0a29 */
[----:B------:R-:W-:-:S04]  /*5930*/  IMAD.HI.U32 R40, R0, R75, RZ ;  /* 0x0000004b00287227 */ /* 0x000fc800078e00ff */
[----:B------:R-:W-:Y:S01]  /*5940*/  @!P6 IMAD.IADD R78, R78, 0x1, -R2 ;  /* 0x000000014e4ee824 */ /* 0x000fe200078e0a02 */
[----:B------:R-:W-:Y:S01]  /*5950*/  ISETP.GE.AND P6, PT, R36, RZ, PT ;  /* 0x000000ff2400720c */ /* 0x000fe20003fc6270 */
[----:B------:R-:W-:Y:S02]  /*5960*/  IMAD R38, R38, UR7, RZ ;  /* 0x0000000726267c24 */ /* 0x000fe4000f8e02ff */
[----:B------:R-:W-:Y:S02]  /*5970*/  IMAD R76, R2, R41, R76 ;  /* 0x00000029024c7224 */ /* 0x000fe400078e024c */
[----:B------:R-:W-:Y:S02]  /*5980*/  IMAD.MOV R39, RZ, RZ, -R40 ;  /* 0x000000ffff277224 */ /* 0x000fe400078e0a28 */
[----:B------:R-:W-:Y:S01]  /*5990*/  @!P2 IMAD.IADD R77, R77, 0x1, -R2 ;  /* 0x000000014d4da824 */ /* 0x000fe200078e0a02 */
[----:B------:R-:W-:Y:S01]  /*59a0*/  LEA R154, P2, R38, R4, 0x1 ;  /* 0x00000004269a7211 */ /* 0x000fe200078408ff */
[----:B------:R-:W-:Y:S01]  /*59b0*/  @!P5 IMAD.MOV R80, RZ, RZ, -R80 ;  /* 0x000000ffff50d224 */ /* 0x000fe200078e0a50 */
[----:B------:R-:W-:Y:S01]  /*59c0*/  LOP3.LUT R36, R5, 0x9c, RZ, 0xfc, !PT ;  /* 0x0000009c05247812 */ /* 0x000fe200078efcff */
[C---:B------:R-:W-:Y:S01]  /*59d0*/  IMAD R75, R2.reuse, R39, R75 ;  /* 0x00000027024b7224 */ /* 0x040fe200078e024b */
[----:B------:R-:W-:-:S02]  /*59e0*/  ISETP.GT.U32.AND P5, PT, R2, R76, PT ;  /* 0x0000004c0200720c */ /* 0x000fc40003fa4070 */
[----:B------:R-:W-:Y:S01]  /*59f0*/  LEA.HI.X.SX32 R155, R38, R3, 0x1, P2 ;  /* 0x00000003269b7211 */ /* 0x000fe200010f0eff */
[----:B------:R-:W-:Y:S01]  /*5a00*/  @!P4 IMAD.MOV R79, RZ, RZ, -R79 ;  /* 0x000000ffff4fc224 */ /* 0x000fe200078e0a4f */
[----:B------:R-:W-:Y:S02]  /*5a10*/  IABS R74, R36 ;  /* 0x00000024004a7213 */ /* 0x000fe40000000000 */
[C---:B------:R-:W-:Y:S01]  /*5a20*/  ISETP.GT.U32.AND P2, PT, R2.reuse, R77, PT ;  /* 0x0000004d0200720c */ /* 0x040fe20003f44070 */
[----:B------:R-:W-:Y:S01]  /*5a30*/  @!P6 IMAD.MOV R78, RZ, RZ, -R78 ;  /* 0x000000ffff4ee224 */ /* 0x000fe200078e0a4e */
[----:B------:R-:W-:Y:S01]  /*5a40*/  ISETP.GT.U32.AND P4, PT, R2, R75, PT ;  /* 0x0000004b0200720c */ /* 0x000fe20003f84070 */
[----:B------:R-:W-:Y:S01]  /*5a50*/  IMAD.HI.U32 R38, R0, R74, RZ ;  /* 0x0000004a00267227 */ /* 0x000fe200078e00ff */
[----:B------:R-:W-:-:S03]  /*5a60*/  ISETP.GE.AND P6, PT, R35, RZ, PT ;  /* 0x000000ff2300720c */ /* 0x000fc60003fc6270 */
[----:B------:R-:W-:Y:S01]  /*5a70*/  IMAD.MOV R38, RZ, RZ, -R38 ;  /* 0x000000ffff267224 */ /* 0x000fe200078e0a26 */
[----:B------:R-:W-:Y:S01]  /*5a80*/  LOP3.LUT R35, R5, 0xa4, RZ, 0xfc, !PT ;  /* 0x000000a405237812 */ /* 0x000fe200078efcff */
[----:B------:R-:W-:Y:S02]  /*5a90*/  @!P5 IMAD.IADD R76, R76, 0x1, -R2 ;  /* 0x000000014c4cd824 */ /* 0x000fe400078e0a02 */
[----:B------:R-:W-:Y:S02]  /*5aa0*/  IMAD R74, R2, R38, R74 ;  /* 0x00000026024a7224 */ /* 0x000fe400078e024a */
[--C-:B------:R-:W-:Y:S01]  /*5ab0*/  @!P2 IMAD.IADD R77, R77, 0x1, -R2.reuse ;  /* 0x000000014d4da824 */ /* 0x100fe200078e0a02 */
[----:B------:R-:W-:Y:S01]  /*5ac0*/  ISETP.GE.AND P2, PT, R34, RZ, PT ;  /* 0x000000ff2200720c */ /* 0x000fe20003f46270 */
[----:B------:R-:W-:Y:S01]  /*5ad0*/  @!P4 IMAD.IADD R75, R75, 0x1, -R2 ;  /* 0x000000014b4bc824 */ /* 0x000fe200078e0a02 */
[----:B------:R-:W-:Y:S01]  /*5ae0*/  ISETP.GT.U32.AND P5, PT, R2, R76, PT ;  /* 0x0000004c0200720c */ /* 0x000fe20003fa4070 */
[----:B------:R-:W-:Y:S01]  /*5af0*/  @!P6 IMAD.MOV R77, RZ, RZ, -R77 ;  /* 0x000000ffff4de224 */ /* 0x000fe200078e0a4d */
[----:B------:R-:W-:-:S02]  /*5b00*/  IABS R34, R35 ;  /* 0x0000002300227213 */ /* 0x000fc40000000000 */
[C---:B------:R-:W-:Y:S02]  /*5b10*/  ISETP.GT.U32.AND P6, PT, R2.reuse, R74, PT ;  /* 0x0000004a0200720c */ /* 0x040fe40003fc4070 */
[----:B------:R-:W-:Y:S01]  /*5b20*/  ISETP.GT.U32.AND P4, PT, R2, R75, PT ;  /* 0x0000004b0200720c */ /* 0x000fe20003f84070 */
[----:B------:R-:W-:Y:S01]  /*5b30*/  IMAD.HI.U32 R39, R0, R34, RZ ;  /* 0x0000002200277227 */ /* 0x000fe200078e00ff */
[----:B------:R-:W-:-:S03]  /*5b40*/  LOP3.LUT R45, R5, 0xac, RZ, 0xfc, !PT ;  /* 0x000000ac052d7812 */ /* 0x000fc600078efcff */
[----:B------:R-:W-:Y:S02]  /*5b50*/  IMAD.MOV R39, RZ, RZ, -R39 ;  /* 0x000000ffff277224 */ /* 0x000fe400078e0a27 */
[----:B------:R-:W-:Y:S01]  /*5b60*/  @!P5 IMAD.IADD R76, R76, 0x1, -R2 ;  /* 0x000000014c4cd824 */ /* 0x000fe200078e0a02 */
[----:B------:R-:W-:Y:S01]  /*5b70*/  ISETP.GE.AND P5, PT, R37, RZ, PT ;  /* 0x000000ff2500720c */ /* 0x000fe20003fa6270 */
[----:B------:R-:W-:Y:S01]  /*5b80*/  IMAD R34, R2, R39, R34 ;  /* 0x0000002702227224 */ /* 0x000fe200078e0222 */
[----:B------:R-:W-:Y:S01]  /*5b90*/  IABS R42, R45 ;  /* 0x0000002d002a7213 */ /* 0x000fe20000000000 */
[--C-:B------:R-:W-:Y:S02]  /*5ba0*/  @!P6 IMAD.IADD R74, R74, 0x1, -R2.reuse ;  /* 0x000000014a4ae824 */ /* 0x100fe400078e0a02 */
[----:B------:R-:W-:Y:S01]  /*5bb0*/  @!P4 IMAD.IADD R75, R75, 0x1, -R2 ;  /* 0x000000014b4bc824 */ /* 0x000fe200078e0a02 */
[----:B------:R-:W-:Y:S01]  /*5bc0*/  ISETP.GT.U32.AND P4, PT, R2, R34, PT ;  /* 0x000000220200720c */ /* 0x000fe20003f84070 */
[----:B------:R-:W-:Y:S01]  /*5bd0*/  IMAD.HI.U32 R48, R0, R42, RZ ;  /* 0x0000002a00307227 */ /* 0x000fe200078e00ff */
[----:B------:R-:W-:-:S02]  /*5be0*/  ISETP.GT.U32.AND P6, PT, R2, R74, PT ;  /* 0x0000004a0200720c */ /* 0x000fc40003fc4070 */
[----:B------:R-:W-:Y:S01]  /*5bf0*/  LOP3.LUT R38, R5, 0xb4, RZ, 0xfc, !PT ;  /* 0x000000b405267812 */ /* 0x000fe200078efcff */
[----:B------:R-:W-:Y:S01]  /*5c00*/  @!P2 IMAD.MOV R76, RZ, RZ, -R76 ;  /* 0x000000ffff4ca224 */ /* 0x000fe200078e0a4c */
[----:B------:R-:W-:Y:S01]  /*5c10*/  ISETP.GE.AND P2, PT, R36, RZ, PT ;  /* 0x000000ff2400720c */ /* 0x000fe20003f46270 */
[----:B------:R-:W-:Y:S01]  /*5c20*/  IMAD.MOV R48, RZ, RZ, -R48 ;  /* 0x000000ffff307224 */ /* 0x000fe200078e0a30 */
[----:B------:R-:W-:Y:S01]  /*5c30*/  IABS R36, R38 ;  /* 0x0000002600247213 */ /* 0x000fe20000000000 */
[----:B------:R-:W-:Y:S01]  /*5c40*/  @!P5 IMAD.MOV R75, RZ, RZ, -R75 ;  /* 0x000000ffff4bd224 */ /* 0x000fe200078e0a4b */
[----:B------:R-:W-:Y:S01]  /*5c50*/  ISETP.GE.AND P5, PT, R35, RZ, PT ;  /* 0x000000ff2300720c */ /* 0x000fe20003fa6270 */
[----:B------:R-:W-:Y:S01]  /*5c60*/  IMAD R35, R2, R48, R42 ;  /* 0x0000003002237224 */ /* 0x000fe200078e022a */
[----:B------:R-:W-:Y:S01]  /*5c70*/  LOP3.LUT R41, R5, 0xbc, RZ, 0xfc, !PT ;  /* 0x000000bc05297812 */ /* 0x000fe200078efcff */
[----:B------:R-:W-:Y:S02]  /*5c80*/  @!P4 IMAD.IADD R34, R34, 0x1, -R2 ;  /* 0x000000012222c824 */ /* 0x000fe400078e0a02 */
[----:B------:R-:W-:Y:S01]  /*5c90*/  IMAD.HI.U32 R40, R0, R36, RZ ;  /* 0x0000002400287227 */ /* 0x000fe200078e00ff */
[----:B------:R-:W-:-:S03]  /*5ca0*/  IABS R37, R41 ;  /* 0x0000002900257213 */ /* 0x000fc60000000000 */
[----:B------:R-:W-:Y:S01]  /*5cb0*/  @!P6 IMAD.IADD R74, R74, 0x1, -R2 ;  /* 0x000000014a4ae824 */ /* 0x000fe200078e0a02 */
[C---:B------:R-:W-:Y:S01]  /*5cc0*/  ISETP.GT.U32.AND P6, PT, R2.reuse, R35, PT ;  /* 0x000000230200720c */ /* 0x040fe20003fc4070 */
[----:B------:R-:W-:Y:S01]  /*5cd0*/  IMAD.MOV R40, RZ, RZ, -R40 ;  /* 0x000000ffff287224 */ /* 0x000fe200078e0a28 */
[----:B------:R-:W-:Y:S02]  /*5ce0*/  ISETP.GT.U32.AND P4, PT, R2, R34, PT ;  /* 0x000000220200720c */ /* 0x000fe40003f84070 */
[C---:B------:R-:W-:Y:S01]  /*5cf0*/  SEL R43, R31.reuse, R43, !P3 ;  /* 0x0000002b1f2b7207 */ /* 0x040fe20005800000 */
[----:B------:R-:W-:Y:S01]  /*5d00*/  IMAD.HI.U32 R39, R0, R37, RZ ;  /* 0x0000002500277227 */ /* 0x000fe200078e00ff */
[----:B------:R-:W-:-:S03]  /*5d10*/  SEL R47, R31, R47, !P3 ;  /* 0x0000002f1f2f7207 */ /* 0x000fc60005800000 */
[C---:B------:R-:W-:Y:S02]  /*5d20*/  IMAD R36, R2.reuse, R40, R36 ;  /* 0x0000002802247224 */ /* 0x040fe400078e0224 */
[----:B------:R-:W-:Y:S02]  /*5d30*/  IMAD R43, R43, UR7, RZ ;  /* 0x000000072b2b7c24 */ /* 0x000fe4000f8e02ff */
[----:B------:R-:W-:Y:S02]  /*5d40*/  IMAD.MOV R39, RZ, RZ, -R39 ;  /* 0x000000ffff277224 */ /* 0x000fe400078e0a27 */
[----:B------:R-:W-:Y:S01]  /*5d50*/  @!P2 IMAD.MOV R74, RZ, RZ, -R74 ;  /* 0x000000ffff4aa224 */ /* 0x000fe200078e0a4a */
[C---:B------:R-:W-:Y:S01]  /*5d60*/  ISETP.GT.U32.AND P2, PT, R2.reuse, R36, PT ;  /* 0x000000240200720c */ /* 0x040fe20003f44070 */
[----:B------:R-:W-:Y:S01]  /*5d70*/  IMAD R47, R47, UR7, RZ ;  /* 0x000000072f2f7c24 */ /* 0x000fe2000f8e02ff */
[----:B------:R-:W-:Y:S01]  /*5d80*/  SEL R46, R31, R46, !P3 ;  /* 0x0000002e1f2e7207 */ /* 0x000fe20005800000 */
[----:B------:R-:W-:Y:S01]  /*5d90*/  @!P6 IMAD.IADD R35, R35, 0x1, -R2 ;  /* 0x000000012323e824 */ /* 0x000fe200078e0a02 */
[----:B------:R-:W-:Y:S01]  /*5da0*/  LEA R150, P6, R43, R4, 0x1 ;  /* 0x000000042b967211 */ /* 0x000fe200078c08ff */
[----:B------:R-:W-:-:S02]  /*5db0*/  IMAD R37, R2, R39, R37 ;  /* 0x0000002702257224 */ /* 0x000fc400078e0225 */
[----:B------:R-:W-:Y:S01]  /*5dc0*/  @!P4 IMAD.IADD R34, R34, 0x1, -R2 ;  /* 0x000000012222c824 */ /* 0x000fe200078e0a02 */
[----:B------:R-:W-:Y:S01]  /*5dd0*/  LEA R152, P4, R47, R4, 0x1 ;  /* 0x000000042f987211 */ /* 0x000fe200078808ff */
[----:B------:R-:W-:Y:S01]  /*5de0*/  IMAD R46, R46, UR7, RZ ;  /* 0x000000072e2e7c24 */ /* 0x000fe2000f8e02ff */
[----:B------:R-:W-:Y:S02]  /*5df0*/  LEA.HI.X.SX32 R151, R43, R3, 0x1, P6 ;  /* 0x000000032b977211 */ /* 0x000fe400030f0eff */
[----:B------:R-:W-:Y:S02]  /*5e00*/  LOP3.LUT R42, R5, 0xc4, RZ, 0xfc, !PT ;  /* 0x000000c4052a7812 */ /* 0x000fe400078efcff */
[C---:B------:R-:W-:Y:S01]  /*5e10*/  ISETP.GT.U32.AND P6, PT, R2.reuse, R37, PT ;  /* 0x000000250200720c */ /* 0x040fe20003fc4070 */
[----:B------:R-:W-:Y:S01]  /*5e20*/  @!P5 IMAD.MOV R34, RZ, RZ, -R34 ;  /* 0x000000ffff22d224 */ /* 0x000fe200078e0a22 */
[----:B------:R-:W-:Y:S02]  /*5e30*/  LEA.HI.X.SX32 R153, R47, R3, 0x1, P4 ;  /* 0x000000032f997211 */ /* 0x000fe400020f0eff */
[----:B------:R-:W-:-:S02]  /*5e40*/  ISETP.GT.U32.AND P4, PT, R2, R35, PT ;  /* 0x000000230200720c */ /* 0x000fc40003f84070 */
[----:B------:R-:W-:Y:S01]  /*5e50*/  LEA R148, P5, R46, R4, 0x1 ;  /* 0x000000042e947211 */ /* 0x000fe200078a08ff */
[----:B------:R-:W-:Y:S01]  /*5e60*/  @!P2 IMAD.IADD R36, R36, 0x1, -R2 ;  /* 0x000000012424a824 */ /* 0x000fe200078e0a02 */
[----:B------:R-:W-:Y:S02]  /*5e70*/  IABS R40, R42 ;  /* 0x0000002a00287213 */ /* 0x000fe40000000000 */
[----:B------:R-:W-:Y:S02]  /*5e80*/  LOP3.LUT R51, R5, 0xcc, RZ, 0xfc, !PT ;  /* 0x000000cc05337812 */ /* 0x000fe400078efcff */
[----:B------:R-:W-:Y:S01]  /*5e90*/  LEA.HI.X.SX32 R149, R46, R3, 0x1, P5 ;  /* 0x000000032e957211 */ /* 0x000fe200028f0eff */
[----:B------:R-:W-:Y:S01]  /*5ea0*/  IMAD.HI.U32 R47, R0, R40, RZ ;  /* 0x00000028002f7227 */ /* 0x000fe200078e00ff */
[----:B------:R-:W-:Y:S02]  /*5eb0*/  ISETP.GE.AND P5, PT, R45, RZ, PT ;  /* 0x000000ff2d00720c */ /* 0x000fe40003fa6270 */
[----:B------:R-:W-:-:S02]  /*5ec0*/  IABS R39, R51 ;  /* 0x0000003300277213 */ /* 0x000fc40000000000 */
[----:B------:R-:W-:Y:S01]  /*5ed0*/  ISETP.GT.U32.AND P2, PT, R2, R36, PT ;  /* 0x000000240200720c */ /* 0x000fe20003f44070 */
[----:B------:R-:W-:Y:S01]  /*5ee0*/  IMAD.MOV R47, RZ, RZ, -R47 ;  /* 0x000000ffff2f7224 */ /* 0x000fe200078e0a2f */
[----:B------:R-:W-:Y:S01]  /*5ef0*/  LOP3.LUT R45, R5, 0xd4, RZ, 0xfc, !PT ;  /* 0x000000d4052d7812 */ /* 0x000fe200078efcff */
[----:B------:R-:W-:Y:S02]  /*5f00*/  @!P6 IMAD.IADD R37, R37, 0x1, -R2 ;  /* 0x000000012525e824 */ /* 0x000fe400078e0a02 */
[----:B------:R-:W-:Y:S01]  /*5f10*/  IMAD.HI.U32 R43, R0, R39, RZ ;  /* 0x00000027002b7227 */ /* 0x000fe200078e00ff */
[----:B------:R-:W-:-:S03]  /*5f20*/  LOP3.LUT R46, R5, 0xdc, RZ, 0xfc, !PT ;  /* 0x000000dc052e7812 */ /* 0x000fc600078efcff */
[----:B------:R-:W-:Y:S01]  /*5f30*/  @!P4 IMAD.IADD R35, R35, 0x1, -R2 ;  /* 0x000000012323c824 */ /* 0x000fe200078e0a02 */
[----:B------:R-:W-:Y:S01]  /*5f40*/  ISETP.GE.AND P4, PT, R38, RZ, PT ;  /* 0x000000ff2600720c */ /* 0x000fe20003f86270 */
[C---:B------:R-:W-:Y:S01]  /*5f50*/  IMAD R38, R2.reuse, R47, R40 ;  /* 0x0000002f02267224 */ /* 0x040fe200078e0228 */
[----:B------:R-:W-:Y:S01]  /*5f60*/  IABS R40, R45 ;  /* 0x0000002d00287213 */ /* 0x000fe20000000000 */
[----:B------:R-:W-:Y:S01]  /*5f70*/  IMAD.MOV R43, RZ, RZ, -R43 ;  /* 0x000000ffff2b7224 */ /* 0x000fe200078e0a2b */
[C---:B------:R-:W-:Y:S01]  /*5f80*/  ISETP.GT.U32.AND P6, PT, R2.reuse, R37, PT ;  /* 0x000000250200720c */ /* 0x040fe20003fc4070 */
[----:B------:R-:W-:Y:S01]  /*5f90*/  @!P5 IMAD.MOV R35, RZ, RZ, -R35 ;  /* 0x000000ffff23d224 */ /* 0x000fe200078e0a23 */
[----:B------:R-:W-:Y:S01]  /*5fa0*/  IABS R47, R46 ;  /* 0x0000002e002f7213 */ /* 0x000fe20000000000 */
[----:B------:R-:W-:Y:S01]  /*5fb0*/  IMAD R39, R2, R43, R39 ;  /* 0x0000002b02277224 */ /* 0x000fe200078e0227 */
[----:B------:R-:W-:Y:S01]  /*5fc0*/  ISETP.GE.AND P5, PT, R41, RZ, PT ;  /* 0x000000ff2900720c */ /* 0x000fe20003fa6270 */
[----:B------:R-:W-:Y:S01]  /*5fd0*/  @!P2 IMAD.IADD R36, R36, 0x1, -R2 ;  /* 0x000000012424a824 */ /* 0x000fe200078e0a02 */
[----:B------:R-:W-:Y:S01]  /*5fe0*/  ISETP.GT.U32.AND P2, PT, R2, R38, PT ;  /* 0x000000260200720c */ /* 0x000fe20003f44070 */
[----:B------:R-:W-:-:S04]  /*5ff0*/  IMAD.HI.U32 R43, R0, R40, RZ ;  /* 0x00000028002b7227 */ /* 0x000fc800078e00ff */
[----:B------:R-:W-:Y:S02]  /*6000*/  IMAD.MOV.U32 R41, RZ, RZ, R47 ;  /* 0x000000ffff297224 */ /* 0x000fe400078e002f */
[----:B------:R-:W-:Y:S02]  /*6010*/  IMAD.MOV R47, RZ, RZ, -R43 ;  /* 0x000000ffff2f7224 */ /* 0x000fe400078e0a2b */
[----:B------:R-:W-:Y:S01]  /*6020*/  @!P4 IMAD.MOV R36, RZ, RZ, -R36 ;  /* 0x000000ffff24c224 */ /* 0x000fe200078e0a24 */
[C---:B------:R-:W-:Y:S01]  /*6030*/  ISETP.GT.U32.AND P4, PT, R2.reuse, R39, PT ;  /* 0x000000270200720c */ /* 0x040fe20003f84070 */
[----:B------:R-:W-:Y:S02]  /*6040*/  @!P6 IMAD.IADD R37, R37, 0x1, -R2 ;  /* 0x000000012525e824 */ /* 0x000fe400078e0a02 */
[----:B------:R-:W-:Y:S02]  /*6050*/  IMAD R40, R2, R47, R40 ;  /* 0x0000002f02287224 */ /* 0x000fe400078e0228 */
[----:B------:R-:W-:-:S02]  /*6060*/  @!P5 IMAD.MOV R37, RZ, RZ, -R37 ;  /* 0x000000ffff25d224 */ /* 0x000fc400078e0a25 */
[----:B------:R-:W-:Y:S01]  /*6070*/  @!P2 IMAD.IADD R38, R38, 0x1, -R2 ;  /* 0x000000012626a824 */ /* 0x000fe200078e0a02 */
[----:B------:R-:W-:Y:S01]  /*6080*/  ISETP.GT.U32.AND P5, PT, R2, R40, PT ;  /* 0x000000280200720c */ /* 0x000fe20003fa4070 */
[----:B------:R-:W-:-:S03]  /*6090*/  IMAD.HI.U32 R43, R0, R41, RZ ;  /* 0x00000029002b7227 */ /* 0x000fc600078e00ff */
[----:B------:R-:W-:Y:S01]  /*60a0*/  ISETP.GT.U32.AND P2, PT, R2, R38, PT ;  /* 0x000000260200720c */ /* 0x000fe20003f44070 */
[--C-:B------:R-:W-:Y:S01]  /*60b0*/  @!P4 IMAD.IADD R39, R39, 0x1, -R2.reuse ;  /* 0x000000012727c824 */ /* 0x100fe200078e0a02 */
[C---:B------:R-:W-:Y:S01]  /*60c0*/  LOP3.LUT R54, R5.reuse, 0xe4, RZ, 0xfc, !PT ;  /* 0x000000e405367812 */ /* 0x040fe200078efcff */
[----:B------:R-:W-:Y:S01]  /*60d0*/  IMAD.MOV R43, RZ, RZ, -R43 ;  /* 0x000000ffff2b7224 */ /* 0x000fe200078e0a2b */
[----:B------:R-:W-:Y:S02]  /*60e0*/  ISETP.GE.AND P6, PT, R42, RZ, PT ;  /* 0x000000ff2a00720c */ /* 0x000fe40003fc6270 */
[----:B------:R-:W-:Y:S01]  /*60f0*/  IABS R42, R54 ;  /* 0x00000036002a7213 */ /* 0x000fe20000000000 */
[C---:B------:R-:W-:Y:S01]  /*6100*/  IMAD R41, R2.reuse, R43, R41 ;  /* 0x0000002b02297224 */ /* 0x040fe200078e0229 */
[----:B------:R-:W-:Y:S01]  /*6110*/  ISETP.GT.U32.AND P4, PT, R2, R39, PT ;  /* 0x000000270200720c */ /* 0x000fe20003f84070 */
[----:B------:R-:W-:Y:S01]  /*6120*/  @!P5 IMAD.IADD R40, R40, 0x1, -R2 ;  /* 0x000000012828d824 */ /* 0x000fe200078e0a02 */
[----:B------:R-:W-:Y:S01]  /*6130*/  LOP3.LUT R48, R5, 0xec, RZ, 0xfc, !PT ;  /* 0x000000ec05307812 */ /* 0x000fe200078efcff */
[----:B------:R-:W-:-:S03]  /*6140*/  IMAD.HI.U32 R47, R0, R42, RZ ;  /* 0x0000002a002f7227 */ /* 0x000fc600078e00ff */
[----:B------:R-:W-:Y:S01]  /*6150*/  ISETP.GT.U32.AND P5, PT, R2, R40, PT ;  /* 0x000000280200720c */ /* 0x000fe20003fa4070 */
[----:B------:R-:W-:Y:S01]  /*6160*/  @!P2 IMAD.IADD R38, R38, 0x1, -R2 ;  /* 0x000000012626a824 */ /* 0x000fe200078e0a02 */
[----:B------:R-:W-:Y:S02]  /*6170*/  ISETP.GT.U32.AND P2, PT, R2, R41, PT ;  /* 0x000000290200720c */ /* 0x000fe40003f44070 */
[----:B------:R-:W-:Y:S01]  /*6180*/  IABS R43, R48 ;  /* 0x00000030002b7213 */ /* 0x000fe20000000000 */
[----:B------:R-:W-:Y:S02]  /*6190*/  IMAD.MOV R47, RZ, RZ, -R47 ;  /* 0x000000ffff2f7224 */ /* 0x000fe400078e0a2f */
[----:B------:R-:W-:Y:S01]  /*61a0*/  @!P6 IMAD.MOV R38, RZ, RZ, -R38 ;  /* 0x000000ffff26e224 */ /* 0x000fe200078e0a26 */
[----:B------:R-:W-:Y:S01]  /*61b0*/  ISETP.GE.AND P6, PT, R51, RZ, PT ;  /* 0x000000ff3300720c */ /* 0x000fe20003fc6270 */
[----:B------:R-:W-:-:S04]  /*61c0*/  IMAD.HI.U32 R52, R0, R43, RZ ;  /* 0x0000002b00347227 */ /* 0x000fc800078e00ff */
[----:B------:R-:W-:Y:S01]  /*61d0*/  @!P4 IMAD.IADD R39, R39, 0x1, -R2 ;  /* 0x000000012727c824 */ /* 0x000fe200078e0a02 */
[----:B------:R-:W-:Y:S01]  /*61e0*/  ISETP.GE.AND P4, PT, R45, RZ, PT ;  /* 0x000000ff2d00720c */ /* 0x000fe20003f86270 */
[----:B------:R-:W-:Y:S02]  /*61f0*/  IMAD R42, R2, R47, R42 ;  /* 0x0000002f022a7224 */ /* 0x000fe400078e022a */
[----:B------:R-:W-:Y:S02]  /*6200*/  IMAD.MOV R45, RZ, RZ, -R52 ;  /* 0x000000ffff2d7224 */ /* 0x000fe400078e0a34 */
[--C-:B------:R-:W-:Y:S01]  /*6210*/  @!P5 IMAD.IADD R40, R40, 0x1, -R2.reuse ;  /* 0x000000012828d824 */ /* 0x100fe200078e0a02 */
[C---:B------:R-:W-:Y:S01]  /*6220*/  ISETP.GT.U32.AND P5, PT, R2.reuse, R42, PT ;  /* 0x0000002a0200720c */ /* 0x040fe20003fa4070 */
[----:B------:R-:W-:Y:S01]  /*6230*/  @!P2 IMAD.IADD R41, R41, 0x1, -R2 ;  /* 0x000000012929a824 */ /* 0x000fe200078e0a02 */
[----:B------:R-:W-:Y:S01]  /*6240*/  LOP3.LUT R52, R5, 0xf4, RZ, 0xfc, !PT ;  /* 0x000000f405347812 */ /* 0x000fe200078efcff */
[----:B------:R-:W-:Y:S01]  /*6250*/  IMAD R43, R2, R45, R43 ;  /* 0x0000002d022b7224 */ /* 0x000fe200078e022b */
[----:B------:R-:W-:Y:S01]  /*6260*/  SEL R44, R31, R44, !P3 ;  /* 0x0000002c1f2c7207 */ /* 0x000fe20005800000 */
[----:B------:R-:W-:Y:S01]  /*6270*/  @!P6 IMAD.MOV R39, RZ, RZ, -R39 ;  /* 0x000000ffff27e224 */ /* 0x000fe200078e0a27 */
[----:B------:R-:W-:-:S02]  /*6280*/  IABS R47, R52 ;  /* 0x00000034002f7213 */ /* 0x000fc40000000000 */
[C---:B------:R-:W-:Y:S02]  /*6290*/  ISETP.GT.U32.AND P2, PT, R2.reuse, R41, PT ;  /* 0x000000290200720c */ /* 0x040fe40003f44070 */
[----:B------:R-:W-:Y:S01]  /*62a0*/  ISETP.GT.U32.AND P6, PT, R2, R43, PT ;  /* 0x0000002b0200720c */ /* 0x000fe20003fc4070 */
[----:B------:R-:W-:Y:S01]  /*62b0*/  @!P4 IMAD.MOV R40, RZ, RZ, -R40 ;  /* 0x000000ffff28c224 */ /* 0x000fe200078e0a28 */
[----:B------:R-:W-:Y:S01]  /*62c0*/  ISETP.GE.AND P4, PT, R46, RZ, PT ;  /* 0x000000ff2e00720c */ /* 0x000fe20003f86270 */
[----:B------:R-:W-:Y:S02]  /*62d0*/  IMAD R44, R44, UR7, RZ ;  /* 0x000000072c2c7c24 */ /* 0x000fe4000f8e02ff */
[----:B------:R-:W-:Y:S01]  /*62e0*/  IMAD.HI.U32 R51, R0, R47, RZ ;  /* 0x0000002f00337227 */ /* 0x000fe200078e00ff */
[----:B------:R-:W-:-:S03]  /*62f0*/  LOP3.LUT R53, R5, 0xfc, RZ, 0xfc, !PT ;  /* 0x000000fc05357812 */ /* 0x000fc600078efcff */
[--C-:B------:R-:W-:Y:S01]  /*6300*/  @!P5 IMAD.IADD R42, R42, 0x1, -R2.reuse ;  /* 0x000000012a2ad824 */ /* 0x100fe200078e0a02 */
[C---:B------:R-:W-:Y:S01]  /*6310*/  LEA R146, P5, R44.reuse, R4, 0x1 ;  /* 0x000000042c927211 */ /* 0x040fe200078a08ff */
[----:B------:R-:W-:Y:S01]  /*6320*/  IMAD.MOV R51, RZ, RZ, -R51 ;  /* 0x000000ffff337224 */ /* 0x000fe200078e0a33 */
[----:B------:R-:W-:Y:S01]  /*6330*/  IABS R45, R53 ;  /* 0x00000035002d7213 */ /* 0x000fe20000000000 */
[--C-:B------:R-:W-:Y:S01]  /*6340*/  @!P2 IMAD.IADD R41, R41, 0x1, -R2.reuse ;  /* 0x000000012929a824 */ /* 0x100fe200078e0a02 */
[----:B------:R-:W-:Y:S01]  /*6350*/  LEA.HI.X.SX32 R147, R44, R3, 0x1, P5 ;  /* 0x000000032c937211 */ /* 0x000fe200028f0eff */
[C---:B------:R-:W-:Y:S01]  /*6360*/  IMAD R44, R2.reuse, R51, R47 ;  /* 0x00000033022c7224 */ /* 0x040fe200078e022f */
[----:B------:R-:W-:Y:S01]  /*6370*/  ISETP.GT.U32.AND P5, PT, R2, R42, PT ;  /* 0x0000002a0200720c */ /* 0x000fe20003fa4070 */
[----:B------:R-:W-:Y:S02]  /*6380*/  @!P6 IMAD.IADD R43, R43, 0x1, -R2 ;  /* 0x000000012b2be824 */ /* 0x000fe400078e0a02 */
[----:B------:R-:W-:-:S04]  /*6390*/  IMAD.HI.U32 R46, R0, R45, RZ ;  /* 0x0000002d002e7227 */ /* 0x000fc800078e00ff */
[----:B------:R-:W-:Y:S01]  /*63a0*/  @!P4 IMAD.MOV R41, RZ, RZ, -R41 ;  /* 0x000000ffff29c224 */ /* 0x000fe200078e0a29 */
[C---:B------:R-:W-:Y:S01]  /*63b0*/  ISETP.GT.U32.AND P4, PT, R2.reuse, R44, PT ;  /* 0x0000002c0200720c */ /* 0x040fe20003f84070 */
[----:B------:R-:W-:Y:S01]  /*63c0*/  IMAD.MOV R46, RZ, RZ, -R46 ;  /* 0x000000ffff2e7224 */ /* 0x000fe200078e0a2e */
[C---:B------:R-:W-:Y:S02]  /*63d0*/  ISETP.GT.U32.AND P6, PT, R2.reuse, R43, PT ;  /* 0x0000002b0200720c */ /* 0x040fe40003fc4070 */
[----:B------:R-:W-:Y:S01]  /*63e0*/  SEL R55, R31, R55, !P3 ;  /* 0x000000371f377207 */ /* 0x000fe20005800000 */
[----:B------:R-:W-:Y:S01]  /*63f0*/  IMAD R45, R2, R46, R45 ;  /* 0x0000002e022d7224 */ /* 0x000fe200078e022d */
[C---:B------:R-:W-:Y:S02]  /*6400*/  LOP3.LUT R51, R5.reuse, 0x104, RZ, 0xfc, !PT ;  /* 0x0000010405337812 */ /* 0x040fe400078efcff */
[----:B------:R-:W-:Y:S01]  /*6410*/  LOP3.LUT R57, R5, 0x10c, RZ, 0xfc, !PT ;  /* 0x0000010c05397812 */ /* 0x000fe200078efcff */
[----:B------:R-:W-:Y:S01]  /*6420*/  IMAD R55, R55, UR7, RZ ;  /* 0x0000000737377c24 */ /* 0x000fe2000f8e02ff */
[----:B------:R-:W-:Y:S01]  /*6430*/  IABS R46, R51 ;  /* 0x00000033002e7213 */ /* 0x000fe20000000000 */
[----:B------:R-:W-:Y:S01]  /*6440*/  @!P5 IMAD.IADD R42, R42, 0x1, -R2 ;  /* 0x000000012a2ad824 */ /* 0x000fe200078e0a02 */
[----:B------:R-:W-:-:S02]  /*6450*/  IABS R47, R57 ;  /* 0x00000039002f7213 */ /* 0x000fc40000000000 */
[----:B------:R-:W-:Y:S01]  /*6460*/  ISETP.GT.U32.AND P5, PT, R2, R45, PT ;  /* 0x0000002d0200720c */ /* 0x000fe20003fa4070 */
[--C-:B------:R-:W-:Y:S01]  /*6470*/  @!P4 IMAD.IADD R44, R44, 0x1, -R2.reuse ;  /* 0x000000012c2cc824 */ /* 0x100fe200078e0a02 */
[----:B------:R-:W-:Y:S01]  /*6480*/  ISETP.GE.AND P2, PT, R54, RZ, PT ;  /* 0x000000ff3600720c */ /* 0x000fe20003f46270 */
[----:B------:R-:W-:Y:S01]  /*6490*/  @!P6 IMAD.IADD R43, R43, 0x1, -R2 ;  /* 0x000000012b2be824 */ /* 0x000fe200078e0a02 */
[----:B------:R-:W-:Y:S01]  /*64a0*/  LEA R144, P4, R55, R4, 0x1 ;  /* 0x0000000437907211 */ /* 0x000fe200078808ff */
[----:B------:R-:W-:Y:S01]  /*64b0*/  IMAD.HI.U32 R59, R0, R46, RZ ;  /* 0x0000002e003b7227 */ /* 0x000fe200078e00ff */
[----:B------:R-:W-:-:S03]  /*64c0*/  ISETP.GE.AND P6, PT, R48, RZ, PT ;  /* 0x000000ff3000720c */ /* 0x000fc60003fc6270 */
[----:B------:R-:W-:Y:S01]  /*64d0*/  IMAD.HI.U32 R56, R0, R47, RZ ;  /* 0x0000002f00387227 */ /* 0x000fe200078e00ff */
[----:B------:R-:W-:Y:S02]  /*64e0*/  LEA.HI.X.SX32 R145, R55, R3, 0x1, P4 ;  /* 0x0000000337917211 */ /* 0x000fe400020f0eff */
[C---:B------:R-:W-:Y:S01]  /*64f0*/  ISETP.GT.U32.AND P4, PT, R2.reuse, R44, PT ;  /* 0x0000002c0200720c */ /* 0x040fe20003f84070 */
[----:B------:R-:W-:Y:S02]  /*6500*/  IMAD.MOV R59, RZ, RZ, -R59 ;  /* 0x000000ffff3b7224 */ /* 0x000fe400078e0a3b */
[----:B------:R-:W-:Y:S02]  /*6510*/  IMAD.MOV R56, RZ, RZ, -R56 ;  /* 0x000000ffff387224 */ /* 0x000fe400078e0a38 */
[----:B------:R-:W-:Y:S01]  /*6520*/  IMAD R46, R2, R59, R46 ;  /* 0x0000003b022e7224 */ /* 0x000fe200078e022e */
[----:B------:R-:W-:Y:S01]  /*6530*/  LOP3.LUT R54, R5, 0x114, RZ, 0xfc, !PT ;  /* 0x0000011405367812 */ /* 0x000fe200078efcff */
[----:B------:R-:W-:-:S02]  /*6540*/  @!P5 IMAD.IADD R45, R45, 0x1, -R2 ;  /* 0x000000012d2dd824 */ /* 0x000fc400078e0a02 */
[C---:B------:R-:W-:Y:S02]  /*6550*/  IMAD R47, R2.reuse, R56, R47 ;  /* 0x00000038022f7224 */ /* 0x040fe400078e022f */
[----:B------:R-:W-:Y:S01]  /*6560*/  @!P2 IMAD.MOV R42, RZ, RZ, -R42 ;  /* 0x000000ffff2aa224 */ /* 0x000fe200078e0a2a */
[C---:B------:R-:W-:Y:S01]  /*6570*/  ISETP.GT.U32.AND P2, PT, R2.reuse, R46, PT ;  /* 0x0000002e0200720c */ /* 0x040fe20003f44070 */
[----:B------:R-:W-:Y:S01]  /*6580*/  @!P6 IMAD.MOV R43, RZ, RZ, -R43 ;  /* 0x000000ffff2be224 */ /* 0x000fe200078e0a2b */
[----:B------:R-:W-:Y:S02]  /*6590*/  IABS R48, R54 ;  /* 0x0000003600307213 */ /* 0x000fe40000000000 */
[C---:B------:R-:W-:Y:S02]  /*65a0*/  ISETP.GT.U32.AND P5, PT, R2.reuse, R45, PT ;  /* 0x0000002d0200720c */ /* 0x040fe40003fa4070 */
[----:B------:R-:W-:Y:S01]  /*65b0*/  ISETP.GT.U32.AND P6, PT, R2, R47, PT ;  /* 0x0000002f0200720c */ /* 0x000fe20003fc4070 */
[----:B------:R-:W-:Y:S01]  /*65c0*/  @!P4 IMAD.IADD R44, R44, 0x1, -R2 ;  /* 0x000000012c2cc824 */ /* 0x000fe200078e0a02 */
[----:B------:R-:W-:Y:S01]  /*65d0*/  SEL R56, R31, R50, !P3 ;  /* 0x000000321f387207 */ /* 0x000fe20005800000 */
[----:B------:R-:W-:Y:S01]  /*65e0*/  IMAD.HI.U32 R55, R0, R48, RZ ;  /* 0x0000003000377227 */ /* 0x000fe200078e00ff */
[----:B------:R-:W-:-:S03]  /*65f0*/  ISETP.GE.AND P4, PT, R52, RZ, PT ;  /* 0x000000ff3400720c */ /* 0x000fc60003f86270 */
[----:B------:R-:W-:Y:S02]  /*6600*/  IMAD R56, R56, UR7, RZ ;  /* 0x0000000738387c24 */ /* 0x000fe4000f8e02ff */
[----:B------:R-:W-:Y:S02]  /*6610*/  IMAD.MOV R55, RZ, RZ, -R55 ;  /* 0x000000ffff377224 */ /* 0x000fe400078e0a37 */
[--C-:B------:R-:W-:Y:S01]  /*6620*/  @!P2 IMAD.IADD R46, R46, 0x1, -R2.reuse ;  /* 0x000000012e2ea824 */ /* 0x100fe200078e0a02 */
[----:B------:R-:W-:Y:S01]  /*6630*/  LEA R142, P2, R56, R4, 0x1 ;  /* 0x00000004388e7211 */ /* 0x000fe200078408ff */
[----:B------:R-:W-:Y:S01]  /*6640*/  @!P5 IMAD.IADD R45, R45, 0x1, -R2 ;  /* 0x000000012d2dd824 */ /* 0x000fe200078e0a02 */
[----:B------:R-:W-:Y:S01]  /*6650*/  ISETP.GE.AND P5, PT, R53, RZ, PT ;  /* 0x000000ff3500720c */ /* 0x000fe20003fa6270 */
[----:B------:R-:W-:Y:S02]  /*6660*/  IMAD R48, R2, R55, R48 ;  /* 0x0000003702307224 */ /* 0x000fe400078e0230 */
[----:B------:R-:W-:Y:S01]  /*6670*/  @!P6 IMAD.IADD R47, R47, 0x1, -R2 ;  /* 0x000000012f2fe824 */ /* 0x000fe200078e0a02 */
[----:B------:R-:W-:Y:S01]  /*6680*/  LEA.HI.X.SX32 R143, R56, R3, 0x1, P2 ;  /* 0x00000003388f7211 */ /* 0x000fe200010f0eff */
[----:B------:R-:W-:Y:S01]  /*6690*/  @!P4 IMAD.MOV R44, RZ, RZ, -R44 ;  /* 0x000000ffff2cc224 */ /* 0x000fe200078e0a2c */
[----:B------:R-:W-:-:S02]  /*66a0*/  ISETP.GT.U32.AND P6, PT, R2, R46, PT ;  /* 0x0000002e0200720c */ /* 0x000fc40003fc4070 */
[C---:B------:R-:W-:Y:S02]  /*66b0*/  ISETP.GT.U32.AND P2, PT, R2.reuse, R47, PT ;  /* 0x0000002f0200720c */ /* 0x040fe40003f44070 */
[----:B------:R-:W-:Y:S02]  /*66c0*/  ISETP.GT.U32.AND P4, PT, R2, R48, PT ;  /* 0x000000300200720c */ /* 0x000fe40003f84070 */
[----:B------:R-:W-:Y:S02]  /*66d0*/  LOP3.LUT R53, R5, 0x11c, RZ, 0xfc, !PT ;  /* 0x0000011c05357812 */ /* 0x000fe400078efcff */
[----:B------:R-:W-:Y:S02]  /*66e0*/  SEL R49, R31, R49, !P3 ;  /* 0x000000311f317207 */ /* 0x000fe40005800000 */
[----:B------:R-:W-:Y:S02]  /*66f0*/  LOP3.LUT R55, R5, 0x124, RZ, 0xfc, !PT ;  /* 0x0000012405377812 */ /* 0x000fe400078efcff */
[----:B------:R-:W-:Y:S01]  /*6700*/  IABS R52, R53 ;  /* 0x0000003500347213 */ /* 0x000fe20000000000 */
[----:B------:R-:W-:Y:S01]  /*6710*/  @!P5 IMAD.MOV R45, RZ, RZ, -R45 ;  /* 0x000000ffff2dd224 */ /* 0x000fe200078e0a2d */
[----:B------:R-:W-:Y:S01]  /*6720*/  IABS R50, R55 ;  /* 0x0000003700327213 */ /* 0x000fe20000000000 */
[----:B------:R-:W-:Y:S01]  /*6730*/  IMAD R49, R49, UR7, RZ ;  /* 0x0000000731317c24 */ /* 0x000fe2000f8e02ff */
[----:B------:R-:W-:Y:S01]  /*6740*/  ISETP.GE.AND P5, PT, R51, RZ, PT ;  /* 0x000000ff3300720c */ /* 0x000fe20003fa6270 */
[----:B------:R-:W-:-:S04]  /*6750*/  IMAD.HI.U32 R56, R0, R52, RZ ;  /* 0x0000003400387227 */ /* 0x000fc800078e00ff */
[--C-:B------:R-:W-:Y:S01]  /*6760*/  @!P6 IMAD.IADD R46, R46, 0x1, -R2.reuse ;  /* 0x000000012e2ee824 */ /* 0x100fe200078e0a02 */
[----:B------:R-:W-:Y:S01]  /*6770*/  ISETP.GE.AND P6, PT, R57, RZ, PT ;  /* 0x000000ff3900720c */ /* 0x000fe20003fc6270 */
[--C-:B------:R-:W-:Y:S01]  /*6780*/  @!P2 IMAD.IADD R47, R47, 0x1, -R2.reuse ;  /* 0x000000012f2fa824 */ /* 0x100fe200078e0a02 */
[C---:B------:R-:W-:Y:S01]  /*6790*/  LEA R140, P2, R49.reuse, R4, 0x1 ;  /* 0x00000004318c7211 */ /* 0x040fe200078408ff */
[----:B------:R-:W-:Y:S02]  /*67a0*/  @!P4 IMAD.IADD R48, R48, 0x1, -R2 ;  /* 0x000000013030c824 */ /* 0x000fe400078e0a02 */
[----:B------:R-:W-:Y:S01]  /*67b0*/  IMAD.HI.U32 R51, R0, R50, RZ ;  /* 0x0000003200337227 */ /* 0x000fe200078e00ff */
[----:B------:R-:W-:-:S03]  /*67c0*/  LEA.HI.X.SX32 R141, R49, R3, 0x1, P2 ;  /* 0x00000003318d7211 */ /* 0x000fc600010f0eff */
[----:B------:R-:W-:Y:S01]  /*67d0*/  IMAD.MOV R56, RZ, RZ, -R56 ;  /* 0x000000ffff387224 */ /* 0x000fe200078e0a38 */
[C---:B------:R-:W-:Y:S01]  /*67e0*/  ISETP.GT.U32.AND P4, PT, R2.reuse, R48, PT ;  /* 0x000000300200720c */ /* 0x040fe20003f84070 */
[----:B------:R-:W-:Y:S02]  /*67f0*/  IMAD.MOV R51, RZ, RZ, -R51 ;  /* 0x000000ffff337224 */ /* 0x000fe400078e0a33 */
[C---:B------:R-:W-:Y:S01]  /*6800*/  IMAD R49, R2.reuse, R56, R52 ;  /* 0x0000003802317224 */ /* 0x040fe200078e0234 */
[----:B------:R-:W-:Y:S01]  /*6810*/  LOP3.LUT R59, R5, 0x12c, RZ, 0xfc, !PT ;  /* 0x0000012c053b7812 */ /* 0x000fe200078efcff */
[C---:B------:R-:W-:Y:S02]  /*6820*/  IMAD R50, R2.reuse, R51, R50 ;  /* 0x0000003302327224 */ /* 0x040fe400078e0232 */
[----:B------:R-:W-:Y:S01]  /*6830*/  @!P5 IMAD.MOV R46, RZ, RZ, -R46 ;  /* 0x000000ffff2ed224 */ /* 0x000fe200078e0a2e */
[----:B------:R-:W-:Y:S01]  /*6840*/  ISETP.GT.U32.AND P5, PT, R2, R49, PT ;  /* 0x000000310200720c */ /* 0x000fe20003fa4070 */
[----:B------:R-:W-:Y:S01]  /*6850*/  @!P6 IMAD.MOV R47, RZ, RZ, -R47 ;  /* 0x000000ffff2fe224 */ /* 0x000fe200078e0a2f */
[----:B------:R-:W-:-:S02]  /*6860*/  IABS R51, R59 ;  /* 0x0000003b00337213 */ /* 0x000fc40000000000 */
[----:B------:R-:W-:Y:S01]  /*6870*/  ISETP.GT.U32.AND P6, PT, R2, R50, PT ;  /* 0x000000320200720c */ /* 0x000fe20003fc4070 */
[--C-:B------:R-:W-:Y:S01]  /*6880*/  @!P4 IMAD.IADD R48, R48, 0x1, -R2.reuse ;  /* 0x000000013030c824 */ /* 0x100fe200078e0a02 */
[----:B------:R-:W-:Y:S02]  /*6890*/  ISETP.GE.AND P2, PT, R54, RZ, PT ;  /* 0x000000ff3600720c */ /* 0x000fe40003f46270 */
[----:B------:R-:W-:Y:S01]  /*68a0*/  ISETP.GE.AND P4, PT, R53, RZ, PT ;  /* 0x000000ff3500720c */ /* 0x000fe20003f86270 */
[----:B------:R-:W-:Y:S01]  /*68b0*/  IMAD.HI.U32 R53, R0, R51, RZ ;  /* 0x0000003300357227 */ /* 0x000fe200078e00ff */
[----:B------:R-:W-:Y:S02]  /*68c0*/  LOP3.LUT R54, R5, 0x134, RZ, 0xfc, !PT ;  /* 0x0000013405367812 */ /* 0x000fe400078efcff */
[----:B------:R-:W-:Y:S01]  /*68d0*/  SEL R61, R31, R61, !P3 ;  /* 0x0000003d1f3d7207 */ /* 0x000fe20005800000 */
[----:B------:R-:W-:Y:S01]  /*68e0*/  @!P5 IMAD.IADD R49, R49, 0x1, -R2 ;  /* 0x000000013131d824 */ /* 0x000fe200078e0a02 */
[----:B------:R-:W-:Y:S01]  /*68f0*/  IABS R52, R54 ;  /* 0x0000003600347213 */ /* 0x000fe20000000000 */
[----:B------:R-:W-:Y:S01]  /*6900*/  IMAD.MOV R53, RZ, RZ, -R53 ;  /* 0x000000ffff357224 */ /* 0x000fe200078e0a35 */
[----:B------:R-:W-:Y:S01]  /*6910*/  LOP3.LUT R56, R5, 0x13c, RZ, 0xfc, !PT ;  /* 0x0000013c05387812 */ /* 0x000fe200078efcff */
[----:B------:R-:W-:-:S02]  /*6920*/  IMAD R61, R61, UR7, RZ ;  /* 0x000000073d3d7c24 */ /* 0x000fc4000f8e02ff */
[----:B------:R-:W-:Y:S01]  /*6930*/  @!P6 IMAD.IADD R50, R50, 0x1, -R2 ;  /* 0x000000013232e824 */ /* 0x000fe200078e0a02 */
[C---:B------:R-:W-:Y:S01]  /*6940*/  ISETP.GT.U32.AND P6, PT, R2.reuse, R49, PT ;  /* 0x000000310200720c */ /* 0x040fe20003fc4070 */
[----:B------:R-:W-:Y:S01]  /*6950*/  IMAD R51, R2, R53, R51 ;  /* 0x0000003502337224 */ /* 0x000fe200078e0233 */
[----:B------:R-:W-:Y:S01]  /*6960*/  IABS R60, R56 ;  /* 0x00000038003c7213 */ /* 0x000fe20000000000 */
[----:B------:R-:W-:Y:S01]  /*6970*/  IMAD.HI.U32 R57, R0, R52, RZ ;  /* 0x0000003400397227 */ /* 0x000fe200078e00ff */
[----:B------:R-:W-:-:S03]  /*6980*/  LEA R138, P5, R61, R4, 0x1 ;  /* 0x000000043d8a7211 */ /* 0x000fc600078a08ff */
[----:B------:R-:W-:Y:S01]  /*6990*/  @!P2 IMAD.MOV R48, RZ, RZ, -R48 ;  /* 0x000000ffff30a224 */ /* 0x000fe200078e0a30 */
[C---:B------:R-:W-:Y:S01]  /*69a0*/  ISETP.GT.U32.AND P2, PT, R2.reuse, R51, PT ;  /* 0x000000330200720c */ /* 0x040fe20003f44070 */
[----:B------:R-:W-:Y:S01]  /*69b0*/  IMAD.MOV R57, RZ, RZ, -R57 ;  /* 0x000000ffff397224 */ /* 0x000fe200078e0a39 */
[----:B------:R-:W-:Y:S01]  /*69c0*/  LEA.HI.X.SX32 R139, R61, R3, 0x1, P5 ;  /* 0x000000033d8b7211 */ /* 0x000fe200028f0eff */
[----:B------:R-:W-:Y:S01]  /*69d0*/  IMAD.MOV.U32 R53, RZ, RZ, R60 ;  /* 0x000000ffff357224 */ /* 0x000fe200078e003c */
[C---:B------:R-:W-:Y:S01]  /*69e0*/  ISETP.GT.U32.AND P5, PT, R2.reuse, R50, PT ;  /* 0x000000320200720c */ /* 0x040fe20003fa4070 */
[----:B------:R-:W-:Y:S02]  /*69f0*/  IMAD R52, R2, R57, R52 ;  /* 0x0000003902347224 */ /* 0x000fe400078e0234 */
[----:B------:R-:W-:-:S04]  /*6a00*/  IMAD.HI.U32 R61, R0, R53, RZ ;  /* 0x00000035003d7227 */ /* 0x000fc800078e00ff */
[--C-:B------:R-:W-:Y:S01]  /*6a10*/  @!P6 IMAD.IADD R49, R49, 0x1, -R2.reuse ;  /* 0x000000013131e824 */ /* 0x100fe200078e0a02 */
[C---:B------:R-:W-:Y:S01]  /*6a20*/  ISETP.GT.U32.AND P6, PT, R2.reuse, R52, PT ;  /* 0x000000340200720c */ /* 0x040fe20003fc4070 */
[----:B------:R-:W-:Y:S02]  /*6a30*/  IMAD.MOV R64, RZ, RZ, -R61 ;  /* 0x000000ffff407224 */ /* 0x000fe400078e0a3d */
[--C-:B------:R-:W-:Y:S02]  /*6a40*/  @!P2 IMAD.IADD R51, R51, 0x1, -R2.reuse ;  /* 0x000000013333a824 */ /* 0x100fe400078e0a02 */
[----:B------:R-:W-:Y:S01]  /*6a50*/  IMAD R53, R2, R64, R53 ;  /* 0x0000004002357224 */ /* 0x000fe200078e0235 */
[----:B------:R-:W-:Y:S01]  /*6a60*/  LOP3.LUT R57, R5, 0x144, RZ, 0xfc, !PT ;  /* 0x0000014405397812 */ /* 0x000fe200078efcff */
[----:B------:R-:W-:Y:S01]  /*6a70*/  @!P5 IMAD.IADD R50, R50, 0x1, -R2 ;  /* 0x000000013232d824 */ /* 0x000fe200078e0a02 */
[----:B------:R-:W-:Y:S01]  /*6a80*/  ISETP.GE.AND P5, PT, R55, RZ, PT ;  /* 0x000000ff3700720c */ /* 0x000fe20003fa6270 */
[----:B------:R-:W-:Y:S01]  /*6a90*/  @!P4 IMAD.MOV R49, RZ, RZ, -R49 ;  /* 0x000000ffff31c224 */ /* 0x000fe200078e0a31 */
[----:B------:R-:W-:-:S02]  /*6aa0*/  ISETP.GT.U32.AND P2, PT, R2, R51, PT ;  /* 0x000000330200720c */ /* 0x000fc40003f44070 */
[----:B------:R-:W-:Y:S02]  /*6ab0*/  ISETP.GT.U32.AND P4, PT, R2, R53, PT ;  /* 0x000000350200720c */ /* 0x000fe40003f84070 */
[----:B------:R-:W-:Y:S01]  /*6ac0*/  IABS R62, R57 ;  /* 0x00000039003e7213 */ /* 0x000fe20000000000 */
[----:B------:R-:W-:Y:S01]  /*6ad0*/  @!P6 IMAD.IADD R52, R52, 0x1, -R2 ;  /* 0x000000013434e824 */ /* 0x000fe200078e0a02 */
[C---:B------:R-:W-:Y:S02]  /*6ae0*/  LOP3.LUT R60, R5.reuse, 0x14c, RZ, 0xfc, !PT ;  /* 0x0000014c053c7812 */ /* 0x040fe400078efcff */
[----:B------:R-:W-:Y:S01]  /*6af0*/  LOP3.LUT R63, R5, 0x154, RZ, 0xfc, !PT ;  /* 0x00000154053f7812 */ /* 0x000fe200078efcff */
[----:B------:R-:W-:Y:S01]  /*6b00*/  IMAD.MOV.U32 R61, RZ, RZ, R62 ;  /* 0x000000ffff3d7224 */ /* 0x000fe200078e003e */
[----:B------:R-:W-:Y:S02]  /*6b10*/  IABS R55, R60 ;  /* 0x0000003c00377213 */ /* 0x000fe40000000000 */
[----:B------:R-:W-:Y:S01]  /*6b20*/  ISETP.GT.U32.AND P6, PT, R2, R52, PT ;  /* 0x000000340200720c */ /* 0x000fe20003fc4070 */
[----:B------:R-:W-:Y:S01]  /*6b30*/  IMAD.HI.U32 R62, R0, R61, RZ ;  /* 0x0000003d003e7227 */ /* 0x000fe200078e00ff */
[----:B------:R-:W-:-:S03]  /*6b40*/  IABS R65, R63 ;  /* 0x0000003f00417213 */ /* 0x000fc60000000000 */
[----:B------:R-:W-:Y:S01]  /*6b50*/  @!P5 IMAD.MOV R50, RZ, RZ, -R50 ;  /* 0x000000ffff32d224 */ /* 0x000fe200078e0a32 */
[----:B------:R-:W-:Y:S01]  /*6b60*/  ISETP.GE.AND P5, PT, R59, RZ, PT ;  /* 0x000000ff3b00720c */ /* 0x000fe20003fa6270 */
[----:B------:R-:W-:Y:S01]  /*6b70*/  @!P2 IMAD.IADD R51, R51, 0x1, -R2 ;  /* 0x000000013333a824 */ /* 0x000fe200078e0a02 */
[----:B------:R-:W-:Y:S01]  /*6b80*/  ISETP.GE.AND P2, PT, R54, RZ, PT ;  /* 0x000000ff3600720c */ /* 0x000fe20003f46270 */
[----:B------:R-:W-:-:S04]  /*6b90*/  IMAD.HI.U32 R64, R0, R55, RZ ;  /* 0x0000003700407227 */ /* 0x000fc800078e00ff */
[----:B------:R-:W-:Y:S02]  /*6ba0*/  @!P4 IMAD.IADD R53, R53, 0x1, -R2 ;  /* 0x000000013535c824 */ /* 0x000fe400078e0a02 */
[----:B------:R-:W-:Y:S02]  /*6bb0*/  IMAD.MOV R62, RZ, RZ, -R62 ;  /* 0x000000ffff3e7224 */ /* 0x000fe400078e0a3e */
[----:B------:R-:W-:Y:S01]  /*6bc0*/  IMAD.MOV.U32 R59, RZ, RZ, R65 ;  /* 0x000000ffff3b7224 */ /* 0x000fe200078e0041 */
[C---:B------:R-:W-:Y:S01]  /*6bd0*/  ISETP.GT.U32.AND P4, PT, R2.reuse, R53, PT ;  /* 0x000000350200720c */ /* 0x040fe20003f84070 */
[----:B------:R-:W-:Y:S02]  /*6be0*/  IMAD.MOV R64, RZ, RZ, -R64 ;  /* 0x000000ffff407224 */ /* 0x000fe400078e0a40 */
[----:B------:R-:W-:Y:S02]  /*6bf0*/  IMAD R54, R2, R62, R61 ;  /* 0x0000003e02367224 */ /* 0x000fe400078e023d */
[----:B------:R-:W-:-:S04]  /*6c00*/  IMAD.HI.U32 R61, R0, R59, RZ ;  /* 0x0000003b003d7227 */ /* 0x000fc800078e00ff */
[----:B------:R-:W-:Y:S02]  /*6c10*/  IMAD R55, R2, R64, R55 ;  /* 0x0000004002377224 */ /* 0x000fe400078e0237 */
[----:B------:R-:W-:Y:S02]  /*6c20*/  @!P6 IMAD.IADD R52, R52, 0x1, -R2 ;  /* 0x000000013434e824 */ /* 0x000fe400078e0a02 */
[----:B------:R-:W-:Y:S02]  /*6c30*/  IMAD.MOV R61, RZ, RZ, -R61 ;  /* 0x000000ffff3d7224 */ /* 0x000fe400078e0a3d */
[----:B------:R-:W-:Y:S01]  /*6c40*/  @!P5 IMAD.MOV R51, RZ, RZ, -R51 ;  /* 0x000000ffff33d224 */ /* 0x000fe200078e0a33 */
[----:B------:R-:W-:Y:S01]  /*6c50*/  ISETP.GT.U32.AND P5, PT, R2, R55, PT ;  /* 0x000000370200720c */ /* 0x000fe20003fa4070 */
[----:B------:R-:W-:Y:S01]  /*6c60*/  @!P2 IMAD.MOV R52, RZ, RZ, -R52 ;  /* 0x000000ffff34a224 */ /* 0x000fe200078e0a34 */
[----:B------:R-:W-:Y:S01]  /*6c70*/  ISETP.GE.AND P2, PT, R56, RZ, PT ;  /* 0x000000ff3800720c */ /* 0x000fe20003f46270 */
[C---:B------:R-:W-:Y:S01]  /*6c80*/  IMAD R56, R2.reuse, R61, R59 ;  /* 0x0000003d02387224 */ /* 0x040fe200078e023b */
[----:B------:R-:W-:Y:S01]  /*6c90*/  ISETP.GT.U32.AND P6, PT, R2, R54, PT ;  /* 0x000000360200720c */ /* 0x000fe20003fc4070 */
[----:B------:R-:W-:-:S03]  /*6ca0*/  @!P4 IMAD.IADD R53, R53, 0x1, -R2 ;  /* 0x000000013535c824 */ /* 0x000fc600078e0a02 */
[----:B------:R-:W-:Y:S02]  /*6cb0*/  ISETP.GT.U32.AND P4, PT, R2, R56, PT ;  /* 0x000000380200720c */ /* 0x000fe40003f84070 */
[----:B------:R-:W-:-:S03]  /*6cc0*/  LOP3.LUT R59, R5, 0x15c, RZ, 0xfc, !PT ;  /* 0x0000015c053b7812 */ /* 0x000fc600078efcff */
[----:B------:R-:W-:Y:S01]  /*6cd0*/  @!P5 IMAD.IADD R55, R55, 0x1, -R2 ;  /* 0x000000013737d824 */ /* 0x000fe200078e0a02 */
[----:B------:R-:W-:-:S03]  /*6ce0*/  IABS R62, R59 ;  /* 0x0000003b003e7213 */ /* 0x000fc60000000000 */
[--C-:B------:R-:W-:Y:S01]  /*6cf0*/  @!P6 IMAD.IADD R54, R54, 0x1, -R2.reuse ;  /* 0x000000013636e824 */ /* 0x100fe200078e0a02 */
[----:B------:R-:W-:Y:S01]  /*6d00*/  ISETP.GT.U32.AND P5, PT, R2, R55, PT ;  /* 0x000000370200720c */ /* 0x000fe20003fa4070 */
[----:B------:R-:W-:Y:S01]  /*6d10*/  IMAD.HI.U32 R66, R0, R62, RZ ;  /* 0x0000003e00427227 */ /* 0x000fe200078e00ff */
[----:B------:R-:W-:Y:S02]  /*6d20*/  LOP3.LUT R65, R5, 0x164, RZ, 0xfc, !PT ;  /* 0x0000016405417812 */ /* 0x000fe400078efcff */
[----:B------:R-:W-:Y:S01]  /*6d30*/  ISETP.GT.U32.AND P6, PT, R2, R54, PT ;  /* 0x000000360200720c */ /* 0x000fe20003fc4070 */
[----:B------:R-:W-:Y:S02]  /*6d40*/  @!P4 IMAD.IADD R56, R56, 0x1, -R2 ;  /* 0x000000013838c824 */ /* 0x000fe400078e0a02 */
[----:B------:R-:W-:Y:S01]  /*6d50*/  @!P2 IMAD.MOV R53, RZ, RZ, -R53 ;  /* 0x000000ffff35a224 */ /* 0x000fe200078e0a35 */
[----:B------:R-:W-:Y:S01]  /*6d60*/  ISETP.GE.AND P2, PT, R57, RZ, PT ;  /* 0x000000ff3900720c */ /* 0x000fe20003f46270 */
[----:B------:R-:W-:Y:S01]  /*6d70*/  IMAD.MOV R57, RZ, RZ, -R66 ;  /* 0x000000ffff397224 */ /* 0x000fe200078e0a42 */
[----:B------:R-:W-:-:S02]  /*6d80*/  ISETP.GT.U32.AND P4, PT, R2, R56, PT ;  /* 0x000000380200720c */ /* 0x000fc40003f84070 */
[----:B------:R-:W-:Y:S01]  /*6d90*/  IABS R61, R65 ;  /* 0x00000041003d7213 */ /* 0x000fe20000000000 */
[----:B------:R-:W-:Y:S01]  /*6da0*/  IMAD R57, R2, R57, R62 ;  /* 0x0000003902397224 */ /* 0x000fe200078e023e */
[----:B------:R-:W-:Y:S01]  /*6db0*/  LOP3.LUT R64, R5, 0x16c, RZ, 0xfc, !PT ;  /* 0x0000016c05407812 */ /* 0x000fe200078efcff */
[--C-:B------:R-:W-:Y:S02]  /*6dc0*/  @!P5 IMAD.IADD R55, R55, 0x1, -R2.reuse ;  /* 0x000000013737d824 */ /* 0x100fe400078e0a02 */
[----:B------:R-:W-:Y:S01]  /*6dd0*/  IMAD.HI.U32 R66, R0, R61, RZ ;  /* 0x0000003d00427227 */ /* 0x000fe200078e00ff */
[----:B------:R-:W-:Y:S02]  /*6de0*/  IABS R67, R64 ;  /* 0x0000004000437213 */ /* 0x000fe40000000000 */
[----:B------:R-:W-:Y:S01]  /*6df0*/  ISETP.GT.U32.AND P5, PT, R2, R57, PT ;  /* 0x000000390200720c */ /* 0x000fe20003fa4070 */
[----:B------:R-:W-:Y:S01]  /*6e00*/  @!P6 IMAD.IADD R54, R54, 0x1, -R2 ;  /* 0x000000013636e824 */ /* 0x000fe200078e0a02 */
[----:B------:R-:W-:Y:S01]  /*6e10*/  ISETP.GE.AND P6, PT, R60, RZ, PT ;  /* 0x000000ff3c00720c */ /* 0x000fe20003fc6270 */
[----:B------:R-:W-:-:S02]  /*6e20*/  IMAD.MOV R62, RZ, RZ, -R66 ;  /* 0x000000ffff3e7224 */ /* 0x000fc400078e0a42 */
[----:B------:R-:W-:Y:S01]  /*6e30*/  IMAD.MOV.U32 R60, RZ, RZ, R67 ;  /* 0x000000ffff3c7224 */ /* 0x000fe200078e0043 */
[----:B------:R-:W-:Y:S01]  /*6e40*/  SEL R66, R31, R58, !P3 ;  /* 0x0000003a1f427207 */ /* 0x000fe20005800000 */
[----:B------:R-:W-:Y:S01]  /*6e50*/  @!P4 IMAD.IADD R56, R56, 0x1, -R2 ;  /* 0x000000013838c824 */ /* 0x000fe200078e0a02 */
[----:B------:R-:W-:Y:S01]  /*6e60*/  ISETP.GE.AND P4, PT, R63, RZ, PT ;  /* 0x000000ff3f00720c */ /* 0x000fe20003f86270 */
[----:B------:R-:W-:Y:S02]  /*6e70*/  IMAD R58, R2, R62, R61 ;  /* 0x0000003e023a7224 */ /* 0x000fe400078e023d */
[----:B------:R-:W-:-:S04]  /*6e80*/  IMAD.HI.U32 R61, R0, R60, RZ ;  /* 0x0000003c003d7227 */ /* 0x000fc800078e00ff */
[----:B------:R-:W-:Y:S02]  /*6e90*/  IMAD.MOV R61, RZ, RZ, -R61 ;  /* 0x000000ffff3d7224 */ /* 0x000fe400078e0a3d */
[----:B------:R-:W-:Y:S01]  /*6ea0*/  @!P5 IMAD.IADD R57, R57, 0x1, -R2 ;  /* 0x000000013939d824 */ /* 0x000fe200078e0a02 */
[----:B------:R-:W-:Y:S01]  /*6eb0*/  ISETP.GE.AND P5, PT, R59, RZ, PT ;  /* 0x000000ff3b00720c */ /* 0x000fe20003fa6270 */
[----:B------:R-:W-:Y:S02]  /*6ec0*/  IMAD R59, R2, R61, R60 ;  /* 0x0000003d023b7224 */ /* 0x000fe400078e023c */
[----:B------:R-:W-:-:S03]  /*6ed0*/  @!P4 IMAD.MOV R56, RZ, RZ, -R56 ;  /* 0x000000ffff38c224 */ /* 0x000fc600078e0a38 */
[----:B------:R-:W-:Y:S02]  /*6ee0*/  ISETP.GT.U32.AND P4, PT, R2, R59, PT ;  /* 0x0000003b0200720c */ /* 0x000fe40003f84070 */
[----:B------:R-:W-:-:S11]  /*6ef0*/  SHF.R.U32.HI R25, RZ, 0x6, R71 ;  /* 0x00000006ff197819 */ /* 0x000fd60000011647 */
[----:B------:R-:W-:-:S05]  /*6f00*/  @!P4 IMAD.IADD R59, R59, 0x1, -R2 ;  /* 0x000000013b3bc824 */ /* 0x000fca00078e0a02 */
[----:B------:R-:W-:Y:S02]  /*6f10*/  ISETP.GT.U32.AND P4, PT, R2, R59, PT ;  /* 0x0000003b0200720c */ /* 0x000fe40003f84070 */
[----:B------:R-:W-:Y:S02]  /*6f20*/  SGXT.U32 R25, R25, 0x1 ;  /* 0x000000011919781a */ /* 0x000fe40000000000 */
[----:B------:R-:W-:-:S09]  /*6f30*/  PRMT R14, RZ, 0x7610, R14 ;  /* 0x00007610ff0e7816 */ /* 0x000fd2000000000e */
[----:B------:R-:W-:Y:S01]  /*6f40*/  @!P4 IMAD.IADD R59, R59, 0x1, -R2 ;  /* 0x000000013b3bc824 */ /* 0x000fe200078e0a02 */
[----:B------:R-:W-:-:S13]  /*6f50*/  ISETP.LT.AND P4, PT, R25, R112, P0 ;  /* 0x000000701900720c */ /* 0x000fda0000781270 */
[----:B------:R-:W2:Y:S01]  /*6f60*/  @P4 LDG.E.U16 R14, desc[UR20][R32.64] ;  /* 0x00000014200e4981 */ /* 0x000ea2000c1e1500 */
[----:B------:R-:W-:Y:S01]  /*6f70*/  @!P2 IMAD.MOV R54, RZ, RZ, -R54 ;  /* 0x000000ffff36a224 */ /* 0x000fe200078e0a36 */
[----:B------:R-:W-:Y:S01]  /*6f80*/  ISETP.GT.U32.AND P2, PT, R2, R58, PT ;  /* 0x0000003a0200720c */ /* 0x000fe20003f44070 */
[----:B------:R-:W-:Y:S02]  /*6f90*/  IMAD R66, R66, UR7, RZ ;  /* 0x0000000742427c24 */ /* 0x000fe4000f8e02ff */
[----:B------:R-:W-:-:S03]  /*6fa0*/  @!P6 IMAD.MOV R55, RZ, RZ, -R55 ;  /* 0x000000ffff37e224 */ /* 0x000fc600078e0a37 */
[----:B------:R-:W-:-:S04]  /*6fb0*/  LEA R136, P6, R66, R4, 0x1 ;  /* 0x0000000442887211 */ /* 0x000fc800078c08ff */
[----:B------:R-:W-:Y:S02]  /*6fc0*/  LEA.HI.X.SX32 R137, R66, R3, 0x1, P6 ;  /* 0x0000000342897211 */ /* 0x000fe400030f0eff */
[----:B------:R-:W-:Y:S01]  /*6fd0*/  ISETP.GT.U32.AND P6, PT, R2, R57, PT ;  /* 0x000000390200720c */ /* 0x000fe20003fc4070 */
[----:B------:R-:W-:Y:S01]  /*6fe0*/  @!P2 IMAD.IADD R58, R58, 0x1, -R2 ;  /* 0x000000013a3aa824 */ /* 0x000fe200078e0a02 */
[----:B------:R-:W-:-:S04]  /*6ff0*/  LOP3.LUT R66, R5, 0x17c, RZ, 0xfc, !PT ;  /* 0x0000017c05427812 */ /* 0x000fc800078efcff */
[----:B------:R-:W-:Y:S02]  /*7000*/  ISETP.GT.U32.AND P2, PT, R2, R58, PT ;  /* 0x0000003a0200720c */ /* 0x000fe40003f44070 */
[----:B------:R-:W-:-:S05]  /*7010*/  IABS R61, R66 ;  /* 0x00000042003d7213 */ /* 0x000fca0000000000 */
[----:B------:R-:W-:Y:S01]  /*7020*/  @!P6 IMAD.IADD R57, R57, 0x1, -R2 ;  /* 0x000000013939e824 */ /* 0x000fe200078e0a02 */
[----:B------:R-:W-:Y:S01]  /*7030*/  ISETP.GE.AND P6, PT, R65, RZ, PT ;  /* 0x000000ff4100720c */ /* 0x000fe20003fc6270 */
[----:B------:R-:W-:-:S04]  /*7040*/  IMAD.HI.U32 R69, R0, R61, RZ ;  /* 0x0000003d00457227 */ /* 0x000fc800078e00ff */
[----:B------:R-:W-:Y:S01]  /*7050*/  @!P2 IMAD.IADD R58, R58, 0x1, -R2 ;  /* 0x000000013a3aa824 */ /* 0x000fe200078e0a02 */
[----:B------:R-:W-:Y:S01]  /*7060*/  ISETP.GE.AND P2, PT, R64, RZ, PT ;  /* 0x000000ff4000720c */ /* 0x000fe20003f46270 */
[----:B------:R-:W-:-:S04]  /*7070*/  IMAD.MOV R64, RZ, RZ, -R69 ;  /* 0x000000ffff407224 */ /* 0x000fc800078e0a45 */
[----:B------:R-:W-:Y:S02]  /*7080*/  IMAD R61, R2, R64, R61 ;  /* 0x00000040023d7224 */ /* 0x000fe400078e023d */
[----:B------:R-:W-:-:S03]  /*7090*/  @!P6 IMAD.MOV R58, RZ, RZ, -R58 ;  /* 0x000000ffff3ae224 */ /* 0x000fc600078e0a3a */
[----:B------:R-:W-:-:S13]  /*70a0*/  ISETP.GT.U32.AND P6, PT, R2, R61, PT ;  /* 0x0000003d0200720c */ /* 0x000fda0003fc4070 */
[----:B------:R-:W-:-:S05]  /*70b0*/  @!P6 IMAD.IADD R61, R61, 0x1, -R2 ;  /* 0x000000013d3de824 */ /* 0x000fca00078e0a02 */
[----:B------:R-:W-:Y:S01]  /*70c0*/  ISETP.GT.U32.AND P4, PT, R2, R61, PT ;  /* 0x0000003d0200720c */ /* 0x000fe20003f84070 */
[----:B------:R-:W-:Y:S04]  /*70d0*/  STL.64 [R1+0x48], R164 ;  /* 0x000048a401007387 */ /* 0x000fe80000100a00 */
[----:B------:R-:W-:Y:S04]  /*70e0*/  STL [R1+0x5b0], R164 ;  /* 0x0005b0a401007387 */ /* 0x000fe80000100800 */
[----:B------:R-:W-:Y:S04]  /*70f0*/  STL [R1+0x5a0], R165 ;  /* 0x0005a0a501007387 */ /* 0x000fe80000100800 */
[----:B------:R-:W-:Y:S01]  /*7100*/  STL.64 [R1+0x38], R132 ;  /* 0x0000388401007387 */ /* 0x000fe20000100a00 */
[----:B------:R-:W-:Y:S01]  /*7110*/  @!P4 IMAD.IADD R61, R61, 0x1, -R2 ;  /* 0x000000013d3dc824 */ /* 0x000fe200078e0a02 */
[----:B------:R-:W-:-:S02]  /*7120*/  ISETP.GE.AND P4, PT, R66, RZ, PT ;  /* 0x000000ff4200720c */ /* 0x000fc40003f86270 */
[----:B------:R-:W-:Y:S04]  /*7130*/  STL.64 [R1+0x5a8], R132 ;  /* 0x0005a88401007387 */ /* 0x000fe80000100a00 */
[----:B------:R-:W-:Y:S04]  /*7140*/  STL.64 [R1+0x28], R128 ;  /* 0x0000288001007387 */ /* 0x000fe80000100a00 */
[----:B------:R-:W-:Y:S04]  /*7150*/  STL.64 [R1+0x5b8], R128 ;  /* 0x0005b88001007387 */ /* 0x000fe80000100a00 */
[----:B------:R-:W-:Y:S04]  /*7160*/  STL.64 [R1+0x18], R126 ;  /* 0x0000187e01007387 */ /* 0x000fe80000100a00 */
[----:B------:R-:W-:Y:S04]  /*7170*/  STL [R1+0x5d0], R126 ;  /* 0x0005d07e01007387 */ /* 0x000fe80000100800 */
[----:B------:R-:W-:Y:S04]  /*7180*/  STL [R1+0x5c0], R127 ;  /* 0x0005c07f01007387 */ /* 0x000fe80000100800 */
[----:B------:R-:W-:Y:S04]  /*7190*/  STL.64 [R1+0x8], R122 ;  /* 0x0000087a01007387 */ /* 0x000fe80000100a00 */
[----:B------:R-:W-:Y:S04]  /*71a0*/  STL.64 [R1+0x5c8], R122 ;  /* 0x0005c87a01007387 */ /* 0x000fe80000100a00 */
[----:B------:R-:W-:Y:S01]  /*71b0*/  STL.64 [R1+0x5d8], R108 ;  /* 0x0005d86c01007387 */ /* 0x000fe20000100a00 */
[----:B------:R-:W-:Y:S01]  /*71c0*/  @!P4 IMAD.MOV R61, RZ, RZ, -R61 ;  /* 0x000000ffff3dc224 */ /* 0x000fe200078e0a3d */
[----:B------:R-:W-:-:S02]  /*71d0*/  PRMT R11, RZ, 0x7610, R11 ;  /* 0x00007610ff0b7816 */ /* 0x000fc4000000000b */
[----:B--2---:R0:W-:Y:S02]  /*71e0*/  STL [R1+0xf4], R14 ;  /* 0x0000f40e01007387 */ /* 0x0041e40000100800 */
[----:B0-----:R-:W-:-:S04]  /*71f0*/  LOP3.LUT R14, R25, 0x2, RZ, 0xfc, !PT ;  /* 0x00000002190e7812 */ /* 0x001fc800078efcff */
[----:B------:R-:W-:-:S13]  /*7200*/  ISETP.LT.AND P4, PT, R14, R112, P0 ;  /* 0x000000700e00720c */ /* 0x000fda0000781270 */
[----:B------:R-:W2:Y:S01]  /*7210*/  @P4 LDG.E.U16 R11, desc[UR20][R16.64] ;  /* 0x00000014100b4981 */ /* 0x000ea2000c1e1500 */
[----:B------:R-:W-:-:S04]  /*7220*/  LOP3.LUT R67, R5, 0x174, RZ, 0xfc, !PT ;  /* 0x0000017405437812 */ /* 0x000fc800078efcff */
[----:B------:R-:W-:-:S05]  /*7230*/  IABS R60, R67 ;  /* 0x00000043003c7213 */ /* 0x000fca0000000000 */
[----:B------:R-:W-:-:S04]  /*7240*/  IMAD.HI.U32 R63, R0, R60, RZ ;  /* 0x0000003c003f7227 */ /* 0x000fc800078e00ff */
[----:B------:R-:W-:-:S04]  /*7250*/  IMAD.MOV R68, RZ, RZ, -R63 ;  /* 0x000000ffff447224 */ /* 0x000fc800078e0a3f */
[----:B------:R-:W-:Y:S02]  /*7260*/  IMAD R60, R2, R68, R60 ;  /* 0x00000044023c7224 */ /* 0x000fe400078e023c */
[----:B------:R-:W-:-:S03]  /*7270*/  @!P5 IMAD.MOV R57, RZ, RZ, -R57 ;  /* 0x000000ffff39d224 */ /* 0x000fc600078e0a39 */
[----:B------:R-:W-:Y:S02]  /*7280*/  ISETP.GT.U32.AND P5, PT, R2, R60, PT ;  /* 0x0000003c0200720c */ /* 0x000fe40003fa4070 */
[C---:B------:R-:W-:Y:S02]  /*7290*/  LOP3.LUT R72, R5.reuse, 0x18c, RZ, 0xfc, !PT ;  /* 0x0000018c05487812 */ /* 0x040fe400078efcff */
[----:B------:R-:W-:Y:S02]  /*72a0*/  LOP3.LUT R73, R5, 0x184, RZ, 0xfc, !PT ;  /* 0x0000018405497812 */ /* 0x000fe400078efcff */
[----:B------:R-:W-:Y:S02]  /*72b0*/  IABS R65, R72 ;  /* 0x0000004800417213 */ /* 0x000fe40000000000 */
[----:B------:R-:W-:-:S05]  /*72c0*/  IABS R62, R73 ;  /* 0x00000049003e7213 */ /* 0x000fca0000000000 */
[----:B------:R-:W-:Y:S01]  /*72d0*/  @!P5 IMAD.IADD R60, R60, 0x1, -R2 ;  /* 0x000000013c3cd824 */ /* 0x000fe200078e0a02 */
[----:B------:R-:W-:Y:S01]  /*72e0*/  SEL R6, R31, R6, !P3 ;  /* 0x000000061f067207 */ /* 0x000fe20005800000 */
[----:B------:R-:W-:Y:S02]  /*72f0*/  IMAD.MOV.U32 R63, RZ, RZ, R65 ;  /* 0x000000ffff3f7224 */ /* 0x000fe400078e0041 */
[----:B------:R-:W-:Y:S01]  /*7300*/  IMAD.HI.U32 R65, R0, R62, RZ ;  /* 0x0000003e00417227 */ /* 0x000fe200078e00ff */
[----:B------:R-:W-:Y:S02]  /*7310*/  ISETP.GT.U32.AND P6, PT, R2, R60, PT ;  /* 0x0000003c0200720c */ /* 0x000fe40003fc4070 */
[----:B------:R-:W-:Y:S01]  /*7320*/  LOP3.LUT R71, R5, 0x194, RZ, 0xfc, !PT ;  /* 0x0000019405477812 */ /* 0x000fe200078efcff */
[----:B------:R-:W-:Y:S02]  /*7330*/  IMAD.MOV R64, RZ, RZ, -R65 ;  /* 0x000000ffff407224 */ /* 0x000fe400078e0a41 */
[----:B------:R-:W-:-:S02]  /*7340*/  IMAD R6, R6, UR7, RZ ;  /* 0x0000000706067c24 */ /* 0x000fc4000f8e02ff */
[----:B------:R-:W-:-:S03]  /*7350*/  IMAD.HI.U32 R68, R0, R63, RZ ;  /* 0x0000003f00447227 */ /* 0x000fc600078e00ff */
[----:B------:R-:W-:Y:S01]  /*7360*/  LEA R134, P5, R6, R4, 0x1 ;  /* 0x0000000406867211 */ /* 0x000fe200078a08ff */
[----:B------:R-:W-:Y:S01]  /*7370*/  IMAD R62, R2, R64, R62 ;  /* 0x00000040023e7224 */ /* 0x000fe200078e023e */
[----:B------:R-:W-:Y:S01]  /*7380*/  IABS R64, R71 ;  /* 0x0000004700407213 */ /* 0x000fe20000000000 */
[----:B------:R-:W-:Y:S01]  /*7390*/  IMAD.MOV R65, RZ, RZ, -R68 ;  /* 0x000000ffff417224 */ /* 0x000fe200078e0a44 */
[----:B------:R-:W-:Y:S01]  /*73a0*/  LEA.HI.X.SX32 R135, R6, R3, 0x1, P5 ;  /* 0x0000000306877211 */ /* 0x000fe200028f0eff */
[----:B------:R-:W-:Y:S01]  /*73b0*/  @!P6 IMAD.IADD R60, R60, 0x1, -R2 ;  /* 0x000000013c3ce824 */ /* 0x000fe200078e0a02 */
[----:B------:R-:W-:Y:S01]  /*73c0*/  ISETP.GE.AND P6, PT, R67, RZ, PT ;  /* 0x000000ff4300720c */ /* 0x000fe20003fc6270 */
[----:B------:R-:W-:Y:S02]  /*73d0*/  IMAD R63, R2, R65, R63 ;  /* 0x00000041023f7224 */ /* 0x000fe400078e023f */
[----:B------:R-:W-:-:S04]  /*73e0*/  IMAD.HI.U32 R6, R0, R64, RZ ;  /* 0x0000004000067227 */ /* 0x000fc800078e00ff */
[----:B------:R-:W-:Y:S01]  /*73f0*/  @!P2 IMAD.MOV R59, RZ, RZ, -R59 ;  /* 0x000000ffff3ba224 */ /* 0x000fe200078e0a3b */
[----:B------:R-:W-:Y:S01]  /*7400*/  ISETP.GT.U32.AND P2, PT, R2, R63, PT ;  /* 0x0000003f0200720c */ /* 0x000fe20003f44070 */
[----:B------:R-:W-:-:S04]  /*7410*/  IMAD.MOV R69, RZ, RZ, -R6 ;  /* 0x000000ffff457224 */ /* 0x000fc800078e0a06 */
[----:B------:R-:W-:Y:S02]  /*7420*/  IMAD R64, R2, R69, R64 ;  /* 0x0000004502407224 */ /* 0x000fe400078e0240 */
[----:B------:R-:W-:-:S03]  /*7430*/  @!P6 IMAD.MOV R60, RZ, RZ, -R60 ;  /* 0x000000ffff3ce224 */ /* 0x000fc600078e0a3c */
[----:B------:R-:W-:-:S03]  /*7440*/  ISETP.GT.U32.AND P6, PT, R2, R64, PT ;  /* 0x000000400200720c */ /* 0x000fc60003fc4070 */
[----:B------:R-:W-:-:S05]  /*7450*/  @!P2 IMAD.IADD R63, R63, 0x1, -R2 ;  /* 0x000000013f3fa824 */ /* 0x000fca00078e0a02 */
[----:B------:R-:W-:-:S05]  /*7460*/  ISETP.GT.U32.AND P2, PT, R2, R63, PT ;  /* 0x0000003f0200720c */ /* 0x000fca0003f44070 */
[----:B------:R-:W-:Y:S01]  /*7470*/  @!P6 IMAD.IADD R64, R64, 0x1, -R2 ;  /* 0x000000014040e824 */ /* 0x000fe200078e0a02 */
[----:B------:R-:W-:-:S07]  /*7480*/  ISETP.GE.AND P6, PT, R72, RZ, PT ;  /* 0x000000ff4800720c */ /* 0x000fce0003fc6270 */
[----:B------:R-:W-:-:S06]  /*7490*/  @!P2 IMAD.IADD R63, R63, 0x1, -R2 ;  /* 0x000000013f3fa824 */ /* 0x000fcc00078e0a02 */
[----:B------:R-:W-:Y:S01]  /*74a0*/  @!P6 IMAD.MOV R63, RZ, RZ, -R63 ;  /* 0x000000ffff3fe224 */ /* 0x000fe200078e0a3f */
[----:B------:R-:W-:Y:S01]  /*74b0*/  PRMT R10, RZ, 0x7610, R10 ;  /* 0x00007610ff0a7816 */ /* 0x000fe2000000000a */
[----:B--2---:R0:W-:Y:S02]  /*74c0*/  STL [R1+0xf0], R11 ;  /* 0x0000f00b01007387 */ /* 0x0041e40000100800 */
[----:B0-----:R-:W-:-:S04]  /*74d0*/  LOP3.LUT R11, R25, 0x4, RZ, 0xfc, !PT ;  /* 0x00000004190b7812 */ /* 0x001fc800078efcff */
[----:B------:R-:W-:-:S13]  /*74e0*/  ISETP.LT.AND P6, PT, R11, R112, P0 ;  /* 0x000000700b00720c */ /* 0x000fda00007c1270 */
[----:B------:R-:W2:Y:S01]  /*74f0*/  @P6 LDG.E.U16 R10, desc[UR20][R22.64] ;  /* 0x00000014160a6981 */ /* 0x000ea2000c1e1500 */
[----:B------:R-:W-:Y:S02]  /*7500*/  ISETP.GT.U32.AND P5, PT, R2, R62, PT ;  /* 0x0000003e0200720c */ /* 0x000fe40003fa4070 */
[----:B------:R-:W-:-:S04]  /*7510*/  LOP3.LUT R68, R5, 0x19c, RZ, 0xfc, !PT ;  /* 0x0000019c05447812 */ /* 0x000fc800078efcff */
[----:B------:R-:W-:-:S07]  /*7520*/  IABS R65, R68 ;  /* 0x0000004400417213 */ /* 0x000fce0000000000 */
[----:B------:R-:W-:Y:S02]  /*7530*/  @!P5 IMAD.IADD R62, R62, 0x1, -R2 ;  /* 0x000000013e3ed824 */ /* 0x000fe400078e0a02 */
[----:B------:R-:W-:-:S03]  /*7540*/  IMAD.HI.U32 R70, R0, R65, RZ ;  /* 0x0000004100467227 */ /* 0x000fc600078e00ff */
[----:B------:R-:W-:Y:S01]  /*7550*/  ISETP.GT.U32.AND P5, PT, R2, R62, PT ;  /* 0x0000003e0200720c */ /* 0x000fe20003fa4070 */
[----:B------:R-:W-:Y:S01]  /*7560*/  IMAD.MOV R6, RZ, RZ, -R70 ;  /* 0x000000ffff067224 */ /* 0x000fe200078e0a46 */
[----:B------:R-:W-:-:S03]  /*7570*/  LOP3.LUT R70, R5, 0x1a4, RZ, 0xfc, !PT ;  /* 0x000001a405467812 */ /* 0x000fc600078efcff */
[----:B------:R-:W-:Y:S01]  /*7580*/  IMAD R65, R2, R6, R65 ;  /* 0x0000000602417224 */ /* 0x000fe200078e0241 */
[----:B------:R-:W-:Y:S02]  /*7590*/  IABS R66, R70 ;  /* 0x0000004600427213 */ /* 0x000fe40000000000 */
[----:B------:R-:W-:-:S05]  /*75a0*/  ISETP.GE.AND P2, PT, R73, RZ, PT ;  /* 0x000000ff4900720c */ /* 0x000fca0003f46270 */
[----:B------:R-:W-:Y:S01]  /*75b0*/  @!P5 IMAD.IADD R62, R62, 0x1, -R2 ;  /* 0x000000013e3ed824 */ /* 0x000fe200078e0a02 */
[----:B------:R-:W-:Y:S01]  /*75c0*/  ISETP.GT.U32.AND P5, PT, R2, R65, PT ;  /* 0x000000410200720c */ /* 0x000fe20003fa4070 */
[----:B------:R-:W-:-:S04]  /*75d0*/  IMAD.HI.U32 R6, R0, R66, RZ ;  /* 0x0000004200067227 */ /* 0x000fc800078e00ff */
[----:B------:R-:W-:Y:S01]  /*75e0*/  IMAD.MOV R6, RZ, RZ, -R6 ;  /* 0x000000ffff067224 */ /* 0x000fe200078e0a06 */
[----:B------:R-:W-:-:S03]  /*75f0*/  LOP3.LUT R69, R5, 0x1ac, RZ, 0xfc, !PT ;  /* 0x000001ac05457812 */ /* 0x000fc600078efcff */
[C---:B------:R-:W-:Y:S02]  /*7600*/  IMAD R66, R2.reuse, R6, R66 ;  /* 0x0000000602427224 */ /* 0x040fe400078e0242 */
[----:B------:R-:W-:Y:S02]  /*7610*/  @!P2 IMAD.MOV R62, RZ, RZ, -R62 ;  /* 0x000000ffff3ea224 */ /* 0x000fe400078e0a3e */
[----:B------:R-:W-:Y:S01]  /*7620*/  @!P5 IMAD.IADD R65, R65, 0x1, -R2 ;  /* 0x000000014141d824 */ /* 0x000fe200078e0a02 */
[C---:B------:R-:W-:Y:S02]  /*7630*/  ISETP.GT.U32.AND P2, PT, R2.reuse, R66, PT ;  /* 0x000000420200720c */ /* 0x040fe40003f44070 */
[----:B------:R-:W-:Y:S02]  /*7640*/  IABS R67, R69 ;  /* 0x0000004500437213 */ /* 0x000fe40000000000 */
[----:B------:R-:W-:-:S03]  /*7650*/  ISETP.GT.U32.AND P4, PT, R2, R65, PT ;  /* 0x000000410200720c */ /* 0x000fc60003f84070 */
[----:B------:R-:W-:Y:S01]  /*7660*/  IMAD.HI.U32 R73, R0, R67, RZ ;  /* 0x0000004300497227 */ /* 0x000fe200078e00ff */
[----:B------:R-:W-:-:S03]  /*7670*/  ISETP.GT.U32.AND P5, PT, R2, R64, PT ;  /* 0x000000400200720c */ /* 0x000fc60003fa4070 */
[----:B------:R-:W-:Y:S02]  /*7680*/  IMAD.MOV R6, RZ, RZ, -R73 ;  /* 0x000000ffff067224 */ /* 0x000fe400078e0a49 */
[--C-:B------:R-:W-:Y:S02]  /*7690*/  @!P2 IMAD.IADD R66, R66, 0x1, -R2.reuse ;  /* 0x000000014242a824 */ /* 0x100fe400078e0a02 */
[C---:B------:R-:W-:Y:S01]  /*76a0*/  IMAD R67, R2.reuse, R6, R67 ;  /* 0x0000000602437224 */ /* 0x040fe200078e0243 */
[----:B------:R-:W-:Y:S01]  /*76b0*/  LOP3.LUT R6, R5, 0x1b4, RZ, 0xfc, !PT ;  /* 0x000001b405067812 */ /* 0x000fe200078efcff */
[----:B------:R-:W-:Y:S01]  /*76c0*/  @!P4 IMAD.IADD R65, R65, 0x1, -R2 ;  /* 0x000000014141c824 */ /* 0x000fe200078e0a02 */
[----:B------:R-:W-:Y:S02]  /*76d0*/  ISETP.GE.AND P4, PT, R71, RZ, PT ;  /* 0x000000ff4700720c */ /* 0x000fe40003f86270 */
[----:B------:R-:W-:Y:S02]  /*76e0*/  ISETP.GT.U32.AND P2, PT, R2, R66, PT ;  /* 0x000000420200720c */ /* 0x000fe40003f44070 */
[----:B------:R-:W-:-:S02]  /*76f0*/  IABS R71, R6 ;  /* 0x0000000600477213 */ /* 0x000fc40000000000 */
[----:B------:R-:W-:Y:S01]  /*7700*/  ISETP.GE.AND P6, PT, R68, RZ, PT ;  /* 0x000000ff4400720c */ /* 0x000fe20003fc6270 */
[----:B------:R-:W-:Y:S02]  /*7710*/  @!P5 IMAD.IADD R64, R64, 0x1, -R2 ;  /* 0x000000014040d824 */ /* 0x000fe400078e0a02 */
[----:B------:R-:W-:-:S04]  /*7720*/  IMAD.MOV.U32 R68, RZ, RZ, R71 ;  /* 0x000000ffff447224 */ /* 0x000fc800078e0047 */
[----:B------:R-:W-:-:S04]  /*7730*/  IMAD.HI.U32 R71, R0, R68, RZ ;  /* 0x0000004400477227 */ /* 0x000fc800078e00ff */
[----:B------:R-:W-:Y:S01]  /*7740*/  @!P4 IMAD.MOV R64, RZ, RZ, -R64 ;  /* 0x000000ffff40c224 */ /* 0x000fe200078e0a40 */
[----:B------:R-:W-:Y:S01]  /*7750*/  ISETP.GE.AND P4, PT, R70, RZ, PT ;  /* 0x000000ff4600720c */ /* 0x000fe20003f86270 */
[----:B------:R-:W-:Y:S01]  /*7760*/  @!P2 IMAD.IADD R66, R66, 0x1, -R2 ;  /* 0x000000014242a824 */ /* 0x000fe200078e0a02 */
[----:B------:R-:W-:Y:S01]  /*7770*/  ISETP.GE.AND P2, PT, R6, RZ, PT ;  /* 0x000000ff0600720c */ /* 0x000fe20003f46270 */
[----:B------:R-:W-:Y:S01]  /*7780*/  IMAD.MOV R70, RZ, RZ, -R71 ;  /* 0x000000ffff467224 */ /* 0x000fe200078e0a47 */
[----:B------:R-:W-:-:S03]  /*7790*/  LOP3.LUT R6, R5, 0x1c4, RZ, 0xfc, !PT ;  /* 0x000001c405067812 */ /* 0x000fc600078efcff */
[----:B------:R-:W-:Y:S01]  /*77a0*/  IMAD R68, R2, R70, R68 ;  /* 0x0000004602447224 */ /* 0x000fe200078e0244 */
[----:B------:R-:W-:-:S05]  /*77b0*/  IABS R70, R6 ;  /* 0x0000000600467213 */ /* 0x000fca0000000000 */
[----:B------:R-:W-:-:S04]  /*77c0*/  IMAD.HI.U32 R84, R0, R70, RZ ;  /* 0x0000004600547227 */ /* 0x000fc800078e00ff */
[----:B------:R-:W-:-:S04]  /*77d0*/  IMAD.MOV R84, RZ, RZ, -R84 ;  /* 0x000000ffff547224 */ /* 0x000fc800078e0a54 */
[C---:B------:R-:W-:Y:S01]  /*77e0*/  IMAD R70, R2.reuse, R84, R70 ;  /* 0x0000005402467224 */ /* 0x040fe200078e0246 */
[----:B------:R-:W-:Y:S02]  /*77f0*/  LOP3.LUT R84, R25, 0x6, RZ, 0xfc, !PT ;  /* 0x0000000619547812 */ /* 0x000fe400078efcff */
[----:B------:R-:W-:Y:S01]  /*7800*/  ISETP.GT.U32.AND P5, PT, R2, R67, PT ;  /* 0x000000430200720c */ /* 0x000fe20003fa4070 */
[----:B--2---:R0:W-:Y:S04]  /*7810*/  STL [R1+0xe4], R10 ;  /* 0x0000e40a01007387 */ /* 0x0041e80000100800 */
[----:B------:R-:W2:Y:S04]  /*7820*/  LDL.64 R122, [R1+0x178] ;  /* 0x00017800017a7983 */ /* 0x000ea80000100a00 */
[----:B------:R-:W3:Y:S04]  /*7830*/  LDL.64 R128, [R1+0x168] ;  /* 0x0001680001807983 */ /* 0x000ee80000100a00 */
[----:B------:R-:W4:Y:S04]  /*7840*/  LDL.64 R132, [R1+0x158] ;  /* 0x0001580001847983 */ /* 0x000f280000100a00 */
[----:B------:R-:W4:Y:S04]  /*7850*/  LDL.64 R32, [R1+0x148] ;  /* 0x0001480001207983 */ /* 0x000f280000100a00 */
[----:B0-----:R-:W4:Y:S04]  /*7860*/  LDL.64 R10, [R1+0x138] ;  /* 0x00013800010a7983 */ /* 0x001f280000100a00 */
[----:B------:R-:W4:Y:S04]  /*7870*/  LDL.64 R14, [R1+0x128] ;  /* 0x00012800010e7983 */ /* 0x000f280000100a00 */
[----:B------:R-:W4:Y:S04]  /*7880*/  LDL.64 R16, [R1+0x118] ;  /* 0x0001180001107983 */ /* 0x000f280000100a00 */
[----:B------:R-:W4:Y:S04]  /*7890*/  LDL.64 R22, [R1+0x108] ;  /* 0x0001080001167983 */ /* 0x000f280000100a00 */
[----:B------:R-:W4:Y:S01]  /*78a0*/  LDL.64 R24, [R1+0xf8] ;  /* 0x0000f80001187983 */ /* 0x000f220000100a00 */
[----:B------:R-:W-:-:S02]  /*78b0*/  @!P5 IMAD.IADD R67, R67, 0x1, -R2 ;  /* 0x000000014343d824 */ /* 0x000fc400078e0a02 */
[----:B------:R-:W-:-:S03]  /*78c0*/  @!P6 IMAD.MOV R65, RZ, RZ, -R65 ;  /* 0x000000ffff41e224 */ /* 0x000fc600078e0a41 */
[----:B------:R-:W-:Y:S02]  /*78d0*/  ISETP.GT.U32.AND P5, PT, R2, R67, PT ;  /* 0x000000430200720c */ /* 0x000fe40003fa4070 */
[----:B------:R-:W-:-:S11]  /*78e0*/  ISETP.GE.AND P6, PT, R69, RZ, PT ;  /* 0x000000ff4500720c */ /* 0x000fd60003fc6270 */
[----:B------:R-:W-:-:S04]  /*78f0*/  @!P5 IMAD.IADD R67, R67, 0x1, -R2 ;  /* 0x000000014343d824 */ /* 0x000fc800078e0a02 */
[----:B------:R-:W-:Y:S01]  /*7900*/  @!P6 IMAD.MOV R67, RZ, RZ, -R67 ;  /* 0x000000ffff43e224 */ /* 0x000fe200078e0a43 */
[----:B------:R-:W-:Y:S02]  /*7910*/  ISETP.GT.U32.AND P6, PT, R2, R68, PT ;  /* 0x000000440200720c */ /* 0x000fe40003fc4070 */
[----:B------:R-:W-:-:S04]  /*7920*/  LOP3.LUT R69, R5, 0x1bc, RZ, 0xfc, !PT ;  /* 0x000001bc05457812 */ /* 0x000fc800078efcff */
[----:B------:R-:W-:Y:S02]  /*7930*/  ISETP.GE.AND P5, PT, R69, RZ, PT ;  /* 0x000000ff4500720c */ /* 0x000fe40003fa6270 */
[----:B------:R-:W-:Y:S01]  /*7940*/  IABS R69, R69 ;  /* 0x0000004500457213 */ /* 0x000fe20000000000 */
[----:B------:R-:W-:-:S04]  /*7950*/  @!P4 IMAD.MOV R66, RZ, RZ, -R66 ;  /* 0x000000ffff42c224 */ /* 0x000fc800078e0a42 */
[----:B------:R-:W-:Y:S01]  /*7960*/  @!P6 IMAD.IADD R68, R68, 0x1, -R2 ;  /* 0x000000014444e824 */ /* 0x000fe200078e0a02 */
[----:B------:R-:W-:Y:S01]  /*7970*/  ISETP.GE.AND P4, PT, R6, RZ, PT ;  /* 0x000000ff0600720c */ /* 0x000fe20003f86270 */
[----:B------:R-:W-:-:S03]  /*7980*/  IMAD.HI.U32 R6, R0, R69, RZ ;  /* 0x0000004500067227 */ /* 0x000fc600078e00ff */
[----:B------:R-:W-:Y:S01]  /*7990*/  ISETP.GT.U32.AND P6, PT, R2, R68, PT ;  /* 0x000000440200720c */ /* 0x000fe20003fc4070 */
[----:B------:R-:W-:-:S04]  /*79a0*/  IMAD.MOV R6, RZ, RZ, -R6 ;  /* 0x000000ffff067224 */ /* 0x000fc800078e0a06 */
[----:B------:R-:W-:-:S08]  /*79b0*/  IMAD R69, R2, R6, R69 ;  /* 0x0000000602457224 */ /* 0x000fd000078e0245 */
[----:B------:R-:W-:Y:S01]  /*79c0*/  @!P6 IMAD.IADD R68, R68, 0x1, -R2 ;  /* 0x000000014444e824 */ /* 0x000fe200078e0a02 */
[----:B------:R-:W-:-:S13]  /*79d0*/  ISETP.GT.U32.AND P6, PT, R2, R69, PT ;  /* 0x000000450200720c */ /* 0x000fda0003fc4070 */
[----:B------:R-:W-:-:S05]  /*79e0*/  @!P6 IMAD.IADD R69, R69, 0x1, -R2 ;  /* 0x000000014545e824 */ /* 0x000fca00078e0a02 */
[----:B------:R-:W-:-:S13]  /*79f0*/  ISETP.GT.U32.AND P6, PT, R2, R69, PT ;  /* 0x000000450200720c */ /* 0x000fda0003fc4070 */
[----:B------:R-:W-:-:S04]  /*7a00*/  @!P6 IMAD.IADD R69, R69, 0x1, -R2 ;  /* 0x000000014545e824 */ /* 0x000fc800078e0a02 */
[----:B------:R-:W-:Y:S01]  /*7a10*/  @!P5 IMAD.MOV R69, RZ, RZ, -R69 ;  /* 0x000000ffff45d224 */ /* 0x000fe200078e0a45 */
[-C--:B------:R-:W-:Y:S02]  /*7a20*/  ISETP.LT.AND P5, PT, R84, R112.reuse, P0 ;  /* 0x000000705400720c */ /* 0x080fe400007a1270 */
[----:B------:R-:W-:Y:S01]  /*7a30*/  ISETP.LT.AND P0, PT, R111, R112, P0 ;  /* 0x000000706f00720c */ /* 0x000fe20000701270 */
[----:B------:R-:W-:Y:S01]  /*7a40*/  IMAD.MOV.U32 R108, RZ, RZ, R26 ;  /* 0x000000ffff6c7224 */ /* 0x000fe200078e001a */
[----:B------:R-:W-:Y:S01]  /*7a50*/  PRMT R126, RZ, 0x7610, R126 ;  /* 0x00007610ff7e7816 */ /* 0x000fe2000000007e */
[----:B------:R-:W-:Y:S01]  /*7a60*/  IMAD.MOV.U32 R109, RZ, RZ, R27 ;  /* 0x000000ffff6d7224 */ /* 0x000fe200078e001b */
[----:B------:R-:W-:Y:S01]  /*7a70*/  PRMT R127, RZ, 0x7610, R127 ;  /* 0x00007610ff7f7816 */ /* 0x000fe2000000007f */
[----:B------:R-:W4:Y:S01]  /*7a80*/  LDL.64 R26, [R1+0xe8] ;  /* 0x0000e800011a7983 */ /* 0x000f220000100a00 */
[----:B------:R-:W-:Y:S02]  /*7a90*/  PRMT R164, RZ, 0x7610, R164 ;  /* 0x00007610ffa47816 */ /* 0x000fe400000000a4 */
[----:B------:R-:W-:-:S03]  /*7aa0*/  PRMT R165, RZ, 0x7610, R165 ;  /* 0x00007610ffa57816 */ /* 0x000fc600000000a5 */
[----:B------:R-:W4:Y:S01]  /*7ab0*/  @P5 LDG.E.U16 R126, desc[UR20][R108.64] ;  /* 0x000000146c7e5981 */ /* 0x000f22000c1e1500 */
[----:B------:R-:W-:Y:S02]  /*7ac0*/  PRMT R12, RZ, 0x7610, R12 ;  /* 0x00007610ff0c7816 */ /* 0x000fe4000000000c */
[----:B------:R-:W-:Y:S02]  /*7ad0*/  PRMT R13, RZ, 0x7610, R13 ;  /* 0x00007610ff0d7816 */ /* 0x000fe4000000000d */
[----:B------:R-:W-:Y:S02]  /*7ae0*/  PRMT R18, RZ, 0x7610, R18 ;  /* 0x00007610ff127816 */ /* 0x000fe40000000012 */
[----:B------:R-:W-:Y:S02]  /*7af0*/  PRMT R19, RZ, 0x7610, R19 ;  /* 0x00007610ff137816 */ /* 0x000fe40000000013 */
[----:B------:R-:W-:Y:S01]  /*7b00*/  PRMT R30, RZ, 0x7610, R30 ;  /* 0x00007610ff1e7816 */ /* 0x000fe2000000001e */
[----:B------:R-:W4:Y:S01]  /*7b10*/  LDL.LU.64 R108, [R1+0x5d8] ;  /* 0x0005d800016c7983 */ /* 0x000f220000300a00 */
[----:B------:R-:W-:-:S03]  /*7b20*/  PRMT R29, RZ, 0x7610, R29 ;  /* 0x00007610ff1d7816 */ /* 0x000fc6000000001d */
[----:B--2---:R-:W2:Y:S04]  /*7b30*/  @P0 LDG.E.U16 R127, desc[UR20][R122.64] ;  /* 0x000000147a7f0981 */ /* 0x004ea8000c1e1500 */
[----:B---3--:R-:W3:Y:S04]  /*7b40*/  @P0 LDG.E.U16 R164, desc[UR20][R128.64] ;  /* 0x0000001480a40981 */ /* 0x008ee8000c1e1500 */
[----:B----4-:R-:W4:Y:S04]  /*7b50*/  @P0 LDG.E.U16 R165, desc[UR20][R132.64] ;  /* 0x0000001484a50981 */ /* 0x010f28000c1e1500 */
[----:B------:R-:W3:Y:S04]  /*7b60*/  @P0 LDG.E.U16 R12, desc[UR20][R32.64] ;  /* 0x00000014200c0981 */ /* 0x000ee8000c1e1500 */
[----:B------:R-:W3:Y:S04]  /*7b70*/  @P0 LDG.E.U16 R13, desc[UR20][R10.64] ;  /* 0x000000140a0d0981 */ /* 0x000ee8000c1e1500 */
[----:B------:R-:W4:Y:S04]  /*7b80*/  @P0 LDG.E.U16 R18, desc[UR20][R14.64] ;  /* 0x000000140e120981 */ /* 0x000f28000c1e1500 */
[----:B------:R-:W4:Y:S04]  /*7b90*/  @P0 LDG.E.U16 R19, desc[UR20][R16.64] ;  /* 0x0000001410130981 */ /* 0x000f28000c1e1500 */
[----:B------:R-:W4:Y:S04]  /*7ba0*/  @P0 LDG.E.U16 R30, desc[UR20][R22.64] ;  /* 0x00000014161e0981 */ /* 0x000f28000c1e1500 */
[----:B------:R-:W4:Y:S01]  /*7bb0*/  @P0 LDG.E.U16 R29, desc[UR20][R24.64] ;  /* 0x00000014181d0981 */ /* 0x000f22000c1e1500 */
[----:B------:R-:W-:-:S06]  /*7bc0*/  PRMT R28, RZ, 0x7610, R28 ;  /* 0x00007610ff1c7816 */ /* 0x000fcc000000001c */
[----:B------:R-:W4:Y:S04]  /*7bd0*/  @P0 LDG.E.U16 R28, desc[UR20][R26.64] ;  /* 0x000000141a1c0981 */ /* 0x000f28000c1e1500 */
[----:B------:R0:W-:Y:S04]  /*7be0*/  STL [R1+0xe0], R126 ;  /* 0x0000e07e01007387 */ /* 0x0001e80000100800 */
[----:B0-----:R-:W4:Y:S04]  /*7bf0*/  LDL.LU R126, [R1+0x5d0] ;  /* 0x0005d000017e7983 */ /* 0x001f280000300800 */
[----:B------:R-:W4:Y:S04]  /*7c00*/  LDL.LU.64 R122, [R1+0x5c8] ;  /* 0x0005c800017a7983 */ /* 0x000f280000300a00 */
[----:B--2---:R0:W-:Y:S04]  /*7c10*/  STL [R1+0xd4], R127 ;  /* 0x0000d47f01007387 */ /* 0x0041e80000100800 */
[----:B0-----:R-:W2:Y:S04]  /*7c20*/  LDL.LU R127, [R1+0x5c0] ;  /* 0x0005c000017f7983 */ /* 0x001ea80000300800 */
[----:B------:R-:W2:Y:S04]  /*7c30*/  LDL.LU.64 R128, [R1+0x5b8] ;  /* 0x0005b80001807983 */ /* 0x000ea80000300a00 */
[----:B---3--:R0:W-:Y:S04]  /*7c40*/  STL [R1+0xd0], R164 ;  /* 0x0000d0a401007387 */ /* 0x0081e80000100800 */
[----:B0-----:R-:W3:Y:S04]  /*7c50*/  LDL.LU R164, [R1+0x5b0] ;  /* 0x0005b00001a47983 */ /* 0x001ee80000300800 */
[----:B------:R-:W2:Y:S04]  /*7c60*/  LDL.LU.64 R132, [R1+0x5a8] ;  /* 0x0005a80001847983 */ /* 0x000ea80000300a00 */
[----:B----4-:R0:W-:Y:S04]  /*7c70*/  STL [R1+0xc4], R165 ;  /* 0x0000c4a501007387 */ /* 0x0101e80000100800 */
[----:B0-----:R-:W3:Y:S04]  /*7c80*/  LDL.LU R165, [R1+0x5a0] ;  /* 0x0005a00001a57983 */ /* 0x001ee80000300800 */
[----:B------:R-:W4:Y:S04]  /*7c90*/  LDL.LU.64 R32, [R1+0x598] ;  /* 0x0005980001207983 */ /* 0x000f280000300a00 */
[----:B------:R0:W-:Y:S04]  /*7ca0*/  STL [R1+0xc0], R12 ;  /* 0x0000c00c01007387 */ /* 0x0001e80000100800 */
[----:B0-----:R-:W2:Y:S04]  /*7cb0*/  LDL.LU R12, [R1+0x590] ;  /* 0x00059000010c7983 */ /* 0x001ea80000300800 */
[----:B------:R-:W2:Y:S04]  /*7cc0*/  LDL.LU.64 R10, [R1+0x588] ;  /* 0x00058800010a7983 */ /* 0x000ea80000300a00 */
[----:B------:R0:W-:Y:S04]  /*7cd0*/  STL [R1+0xb4], R13 ;  /* 0x0000b40d01007387 */ /* 0x0001e80000100800 */
[----:B0-----:R-:W3:Y:S04]  /*7ce0*/  LDL.LU R13, [R1+0x580] ;  /* 0x00058000010d7983 */ /* 0x001ee80000300800 */
[----:B------:R-:W4:Y:S04]  /*7cf0*/  LDL.LU.64 R14, [R1+0x578] ;  /* 0x00057800010e7983 */ /* 0x000f280000300a00 */
[----:B------:R0:W-:Y:S04]  /*7d00*/  STL [R1+0xb0], R18 ;  /* 0x0000b01201007387 */ /* 0x0001e80000100800 */
[----:B0-----:R-:W4:Y:S04]  /*7d10*/  LDL.LU R18, [R1+0x570] ;  /* 0x0005700001127983 */ /* 0x001f280000300800 */
        /* <DEDUP_REMOVED lines=9> */
[----:B------:R-:W4:Y:S01]  /*7db0*/  LDL.LU.64 R26, [R1+0x538] ;  /* 0x00053800011a7983 */ /* 0x000f220000300a00 */
[----:B------:R-:W-:-:S02]  /*7dc0*/  PRMT R21, RZ, 0x7610, R21 ;  /* 0x00007610ff157816 */ /* 0x000fc40000000015 */
[----:B------:R-:W-:Y:S02]  /*7dd0*/  PRMT R8, RZ, 0x7610, R8 ;  /* 0x00007610ff087816 */ /* 0x000fe40000000008 */
[----:B------:R-:W-:Y:S02]  /*7de0*/  PRMT R20, RZ, 0x7610, R20 ;  /* 0x00007610ff147816 */ /* 0x000fe40000000014 */
[----:B------:R-:W-:Y:S02]  /*7df0*/  PRMT R9, RZ, 0x7610, R9 ;  /* 0x00007610ff097816 */ /* 0x000fe40000000009 */
[----:B------:R-:W-:Y:S02]  /*7e00*/  PRMT R7, RZ, 0x7610, R7 ;  /* 0x00007610ff077816 */ /* 0x000fe40000000007 */
[----:B------:R-:W-:Y:S02]  /*7e10*/  PRMT R113, RZ, 0x7610, R113 ;  /* 0x00007610ff717816 */ /* 0x000fe40000000071 */
[----:B------:R-:W-:-:S02]  /*7e20*/  PRMT R114, RZ, 0x7610, R114 ;  /* 0x00007610ff727816 */ /* 0x000fc40000000072 */
[----:B------:R-:W-:-:S06]  /*7e30*/  PRMT R116, RZ, 0x7610, R116 ;  /* 0x00007610ff747816 */ /* 0x000fcc0000000074 */
[----:B--2---:R-:W2:Y:S04]  /*7e40*/  @P0 LDG.E.U16 R116, desc[UR20][R10.64] ;  /* 0x000000140a740981 */ /* 0x004ea8000c1e1500 */
[----:B---3--:R-:W3:Y:S04]  /*7e50*/  @P0 LDG.E.U16 R114, desc[UR20][R12.64] ;  /* 0x000000140c720981 */ /* 0x008ee8000c1e1500 */
[----:B----4-:R-:W4:Y:S04]  /*7e60*/  @P0 LDG.E.U16 R113, desc[UR20][R14.64] ;  /* 0x000000140e710981 */ /* 0x010f28000c1e1500 */
[----:B------:R-:W2:Y:S04]  /*7e70*/  @P0 LDG.E.U16 R7, desc[UR20][R16.64] ;  /* 0x0000001410070981 */ /* 0x000ea8000c1e1500 */
[----:B------:R-:W2:Y:S04]  /*7e80*/  @P0 LDG.E.U16 R9, desc[UR20][R18.64] ;  /* 0x0000001412090981 */ /* 0x000ea8000c1e1500 */
[----:B------:R-:W2:Y:S04]  /*7e90*/  @P0 LDG.E.U16 R20, desc[UR20][R22.64] ;  /* 0x0000001416140981 */ /* 0x000ea8000c1e1500 */
[----:B------:R-:W2:Y:S04]  /*7ea0*/  @P0 LDG.E.U16 R8, desc[UR20][R24.64] ;  /* 0x0000001418080981 */ /* 0x000ea8000c1e1500 */
[----:B------:R-:W2:Y:S01]  /*7eb0*/  @P0 LDG.E.U16 R21, desc[UR20][R26.64] ;  /* 0x000000141a150981 */ /* 0x000ea2000c1e1500 */
[----:B------:R-:W-:-:S06]  /*7ec0*/  PRMT R115, RZ, 0x7610, R115 ;  /* 0x00007610ff737816 */ /* 0x000fcc0000000073 */
[----:B------:R-:W3:Y:S01]  /*7ed0*/  @P0 LDG.E.U16 R115, desc[UR20][R32.64] ;  /* 0x0000001420730981 */ /* 0x000ee2000c1e1500 */
[----:B------:R-:W-:Y:S02]  /*7ee0*/  PRMT R131, RZ, 0x7610, R131 ;  /* 0x00007610ff837816 */ /* 0x000fe40000000083 */
[----:B------:R-:W-:Y:S02]  /*7ef0*/  PRMT R130, RZ, 0x7610, R130 ;  /* 0x00007610ff827816 */ /* 0x000fe40000000082 */
[----:B------:R-:W-:Y:S02]  /*7f00*/  PRMT R125, RZ, 0x7610, R125 ;  /* 0x00007610ff7d7816 */ /* 0x000fe4000000007d */
[----:B------:R-:W-:Y:S01]  /*7f10*/  PRMT R124, RZ, 0x7610, R124 ;  /* 0x00007610ff7c7816 */ /* 0x000fe2000000007c */
[----:B------:R-:W3:Y:S01]  /*7f20*/  @P0 LDG.E.U16 R131, desc[UR20][R164.64] ;  /* 0x00000014a4830981 */ /* 0x000ee2000c1e1500 */
[----:B------:R-:W-:Y:S02]  /*7f30*/  PRMT R121, RZ, 0x7610, R121 ;  /* 0x00007610ff797816 */ /* 0x000fe40000000079 */
[----:B------:R-:W-:Y:S01]  /*7f40*/  PRMT R120, RZ, 0x7610, R120 ;  /* 0x00007610ff787816 */ /* 0x000fe20000000078 */
[----:B------:R-:W3:Y:S04]  /*7f50*/  @P0 LDG.E.U16 R130, desc[UR20][R132.64] ;  /* 0x0000001484820981 */ /* 0x000ee8000c1e1500 */
[----:B------:R-:W3:Y:S04]  /*7f60*/  @P0 LDG.E.U16 R125, desc[UR20][R128.64] ;  /* 0x00000014807d0981 */ /* 0x000ee8000c1e1500 */
[----:B------:R-:W3:Y:S04]  /*7f70*/  @P0 LDG.E.U16 R124, desc[UR20][R126.64] ;  /* 0x000000147e7c0981 */ /* 0x000ee8000c1e1500 */
[----:B------:R-:W3:Y:S01]  /*7f80*/  @P0 LDG.E.U16 R121, desc[UR20][R122.64] ;  /* 0x000000147a790981 */ /* 0x000ee2000c1e1500 */
[----:B------:R-:W-:-:S03]  /*7f90*/  PRMT R119, RZ, 0x7610, R119 ;  /* 0x00007610ff777816 */ /* 0x000fc60000000077 */
[----:B------:R-:W3:Y:S01]  /*7fa0*/  @P0 LDG.E.U16 R120, desc[UR20][R162.64] ;  /* 0x00000014a2780981 */ /* 0x000ee2000c1e1500 */
[----:B------:R-:W-:-:S03]  /*7fb0*/  PRMT R118, RZ, 0x7610, R118 ;  /* 0x00007610ff767816 */ /* 0x000fc60000000076 */
[----:B------:R-:W3:Y:S01]  /*7fc0*/  @P0 LDG.E.U16 R119, desc[UR20][R160.64] ;  /* 0x00000014a0770981 */ /* 0x000ee2000c1e1500 */
[----:B------:R-:W-:-:S03]  /*7fd0*/  PRMT R117, RZ, 0x7610, R117 ;  /* 0x00007610ff757816 */ /* 0x000fc60000000075 */
[----:B------:R-:W3:Y:S04]  /*7fe0*/  @P0 LDG.E.U16 R118, desc[UR20][R158.64] ;  /* 0x000000149e760981 */ /* 0x000ee8000c1e1500 */
[----:B------:R0:W-:Y:S04]  /*7ff0*/  STL [R1+0x90], R28 ;  /* 0x0000901c01007387 */ /* 0x0001e80000100800 */
[----:B------:R-:W3:Y:S04]  /*8000*/  @P0 LDG.E.U16 R117, desc[UR20][R156.64] ;  /* 0x000000149c750981 */ /* 0x000ee8000c1e1500 */
[----:B0-----:R-:W3:Y:S04]  /*8010*/  LDL.LU R28, [R1+0x530] ;  /* 0x00053000011c7983 */ /* 0x001ee80000300800 */
[----:B------:R-:W3:Y:S01]  /*8020*/  LDL.LU.64 R26, [R1+0x528] ;  /* 0x00052800011a7983 */ /* 0x000ee20000300a00 */
[----:B------:R-:W-:-:S02]  /*8030*/  LOP3.LUT R83, R5, 0x1cc, RZ, 0xfc, !PT ;  /* 0x000001cc05537812 */ /* 0x000fc400078efcff */
[----:B------:R-:W-:Y:S02]  /*8040*/  ISETP.GT.U32.AND P6, PT, R2, R70, PT ;  /* 0x000000460200720c */ /* 0x000fe40003fc4070 */
[----:B------:R-:W-:-:S05]  /*8050*/  IABS R71, R83 ;  /* 0x0000005300477213 */ /* 0x000fca0000000000 */
[----:B------:R-:W-:Y:S01]  /*8060*/  IMAD.HI.U32 R87, R0, R71, RZ ;  /* 0x0000004700577227 */ /* 0x000fe200078e00ff */
[----:B------:R-:W-:-:S03]  /*8070*/  LOP3.LUT R93, R5, 0x1d4, RZ, 0xfc, !PT ;  /* 0x000001d4055d7812 */ /* 0x000fc600078efcff */
[----:B------:R-:W-:Y:S01]  /*8080*/  IMAD.MOV R87, RZ, RZ, -R87 ;  /* 0x000000ffff577224 */ /* 0x000fe200078e0a57 */
[----:B--2---:R0:W-:Y:S04]  /*8090*/  STL [R1+0x84], R21 ;  /* 0x0000841501007387 */ /* 0x0041e80000100800 */
[----:B0-----:R-:W2:Y:S04]  /*80a0*/  LDL.LU R21, [R1+0x520] ;  /* 0x0005200001157983 */ /* 0x001ea80000300800 */
[----:B------:R-:W2:Y:S04]  /*80b0*/  LDL.LU.64 R24, [R1+0x518] ;  /* 0x0005180001187983 */ /* 0x000ea80000300a00 */
[----:B------:R0:W-:Y:S04]  /*80c0*/  STL [R1+0x80], R8 ;  /* 0x0000800801007387 */ /* 0x0001e80000100800 */
        /* <DEDUP_REMOVED lines=11> */
[----:B----4-:R0:W-:Y:S04]  /*8180*/  STL [R1+0x60], R113 ;  /* 0x0000607101007387 */ /* 0x0101e80000100800 */
[----:B0-----:R-:W4:Y:S04]  /*8190*/  LDL.LU R113, [R1+0x4d0] ;  /* 0x0004d00001717983 */ /* 0x001f280000300800 */
[----:B------:R-:W2:Y:S04]  /*81a0*/  LDL.LU.64 R12, [R1+0x4c8] ;  /* 0x0004c800010c7983 */ /* 0x000ea80000300a00 */
[----:B---3--:R0:W-:Y:S04]  /*81b0*/  STL [R1+0x54], R114 ;  /* 0x0000547201007387 */ /* 0x0081e80000100800 */
[----:B0-----:R-:W3:Y:S04]  /*81c0*/  LDL.LU R114, [R1+0x4c0] ;  /* 0x0004c00001727983 */ /* 0x001ee80000300800 */
[----:B------:R-:W2:Y:S04]  /*81d0*/  LDL.LU.64 R10, [R1+0x4b8] ;  /* 0x0004b800010a7983 */ /* 0x000ea80000300a00 */
[----:B------:R-:W-:Y:S04]  /*81e0*/  STL [R1+0x50], R116 ;  /* 0x0000507401007387 */ /* 0x000fe80000100800 */
[----:B------:R-:W2:Y:S01]  /*81f0*/  LDL.LU.64 R32, [R1+0x4b0] ;  /* 0x0004b00001207983 */ /* 0x000ea20000300a00 */
[----:B------:R-:W-:Y:S01]  /*8200*/  IMAD R71, R2, R87, R71 ;  /* 0x0000005702477224 */ /* 0x000fe200078e0247 */
[----:B------:R-:W-:Y:S01]  /*8210*/  IABS R72, R93 ;  /* 0x0000005d00487213 */ /* 0x000fe20000000000 */
[----:B------:R-:W-:-:S02]  /*8220*/  @!P6 IMAD.IADD R70, R70, 0x1, -R2 ;  /* 0x000000014646e824 */ /* 0x000fc400078e0a02 */
[----:B------:R-:W-:Y:S01]  /*8230*/  @!P2 IMAD.MOV R68, RZ, RZ, -R68 ;  /* 0x000000ffff44a224 */ /* 0x000fe200078e0a44 */
[----:B------:R-:W-:Y:S01]  /*8240*/  ISETP.GT.U32.AND P2, PT, R2, R71, PT ;  /* 0x000000470200720c */ /* 0x000fe20003f44070 */
[----:B------:R-:W-:Y:S01]  /*8250*/  IMAD.HI.U32 R88, R0, R72, RZ ;  /* 0x0000004800587227 */ /* 0x000fe200078e00ff */
[----:B------:R-:W-:Y:S02]  /*8260*/  ISETP.GT.U32.AND P6, PT, R2, R70, PT ;  /* 0x000000460200720c */ /* 0x000fe40003fc4070 */
[----:B------:R-:W-:Y:S01]  /*8270*/  LOP3.LUT R94, R5, 0x1dc, RZ, 0xfc, !PT ;  /* 0x000001dc055e7812 */ /* 0x000fe200078efcff */
[----:B------:R-:W-:-:S03]  /*8280*/  IMAD.MOV R88, RZ, RZ, -R88 ;  /* 0x000000ffff587224 */ /* 0x000fc600078e0a58 */
[----:B------:R-:W-:Y:S01]  /*8290*/  IABS R73, R94 ;  /* 0x0000005e00497213 */ /* 0x000fe20000000000 */
[----:B------:R-:W-:Y:S01]  /*82a0*/  IMAD R72, R2, R88, R72 ;  /* 0x0000005802487224 */ /* 0x000fe200078e0248 */
[----:B------:R0:W-:Y:S03]  /*82b0*/  STL [R1+0x44], R115 ;  /* 0x0000447301007387 */ /* 0x0001e60000100800 */
[----:B------:R-:W-:Y:S01]  /*82c0*/  IMAD.HI.U32 R95, R0, R73, RZ ;  /* 0x00000049005f7227 */ /* 0x000fe200078e00ff */
[----:B------:R-:W-:-:S03]  /*82d0*/  LOP3.LUT R88, R5, 0x1e4, RZ, 0xfc, !PT ;  /* 0x000001e405587812 */ /* 0x000fc600078efcff */
[--C-:B------:R-:W-:Y:S02]  /*82e0*/  @!P2 IMAD.IADD R71, R71, 0x1, -R2.reuse ;  /* 0x000000014747a824 */ /* 0x100fe400078e0a02 */
[----:B------:R-:W-:Y:S01]  /*82f0*/  @!P6 IMAD.IADD R70, R70, 0x1, -R2 ;  /* 0x000000014646e824 */ /* 0x000fe200078e0a02 */
[C---:B------:R-:W-:Y:S01]  /*8300*/  ISETP.GT.U32.AND P6, PT, R2.reuse, R72, PT ;  /* 0x000000480200720c */ /* 0x040fe20003fc4070 */
[----:B------:R-:W-:Y:S01]  /*8310*/  IMAD.MOV R95, RZ, RZ, -R95 ;  /* 0x000000ffff5f7224 */ /* 0x000fe200078e0a5f */
[----:B------:R-:W-:Y:S01]  /*8320*/  STL [R1+0x270], R162 ;  /* 0x000270a201007387 */ /* 0x000fe20000100800 */
[----:B------:R-:W-:-:S03]  /*8330*/  ISETP.GT.U32.AND P2, PT, R2, R71, PT ;  /* 0x000000470200720c */ /* 0x000fc60003f44070 */
[----:B------:R-:W-:Y:S01]  /*8340*/  STL [R1+0x2f4], R162 ;  /* 0x0002f4a201007387 */ /* 0x000fe20000100800 */
[----:B------:R-:W-:Y:S01]  /*8350*/  IMAD R73, R2, R95, R73 ;  /* 0x0000005f02497224 */ /* 0x000fe200078e0249 */
[----:B------:R-:W-:Y:S02]  /*8360*/  IABS R6, R88 ;  /* 0x0000005800067213 */ /* 0x000fe40000000000 */
[----:B------:R-:W-:Y:S04]  /*8370*/  STL [R1+0x264], R163 ;  /* 0x000264a301007387 */ /* 0x000fe80000100800 */
[----:B------:R-:W-:Y:S04]  /*8380*/  STL [R1+0x2f8], R163 ;  /* 0x0002f8a301007387 */ /* 0x000fe80000100800 */
[----:B------:R-:W-:Y:S04]  /*8390*/  STL.64 [R1+0x330], R162 ;  /* 0x000330a201007387 */ /* 0x000fe80000100a00 */
[----:B------:R-:W-:Y:S01]  /*83a0*/  STL.64 [R1+0x268], R160 ;  /* 0x000268a001007387 */ /* 0x000fe20000100a00 */
[----:B------:R-:W-:-:S03]  /*83b0*/  LOP3.LUT R87, R5, 0x1ec, RZ, 0xfc, !PT ;  /* 0x000001ec05577812 */ /* 0x000fc600078efcff */
[----:B------:R-:W-:Y:S01]  /*83c0*/  STL [R1+0x300], R160 ;  /* 0x000300a001007387 */ /* 0x000fe20000100800 */
[----:B------:R-:W-:Y:S01]  /*83d0*/  IMAD.HI.U32 R111, R0, R6, RZ ;  /* 0x00000006006f7227 */ /* 0x000fe200078e00ff */
[----:B------:R-:W-:Y:S02]  /*83e0*/  ISETP.GT.U32.AND P5, PT, R2, R73, PT ;  /* 0x000000490200720c */ /* 0x000fe40003fa4070 */
[----:B------:R-:W-:Y:S04]  /*83f0*/  STL [R1+0x2fc], R161 ;  /* 0x0002fca101007387 */ /* 0x000fe80000100800 */
[----:B------:R-:W-:Y:S01]  /*8400*/  STL.64 [R1+0x338], R160 ;  /* 0x000338a001007387 */ /* 0x000fe20000100a00 */
[----:B------:R-:W-:-:S03]  /*8410*/  LOP3.LUT R84, R5, 0x1f4, RZ, 0xfc, !PT ;  /* 0x000001f405547812 */ /* 0x000fc600078efcff */
[----:B------:R-:W-:Y:S01]  /*8420*/  STL.64 [R1+0x278], R158 ;  /* 0x0002789e01007387 */ /* 0x000fe20000100a00 */
[----:B------:R-:W-:-:S03]  /*8430*/  @!P6 IMAD.IADD R72, R72, 0x1, -R2 ;  /* 0x000000014848e824 */ /* 0x000fc600078e0a02 */
[----:B------:R-:W-:Y:S01]  /*8440*/  STL [R1+0x308], R158 ;  /* 0x0003089e01007387 */ /* 0x000fe20000100800 */
[----:B------:R-:W-:Y:S01]  /*8450*/  IABS R5, R87 ;  /* 0x0000005700057213 */ /* 0x000fe20000000000 */
[----:B------:R-:W-:Y:S02]  /*8460*/  IMAD.MOV R111, RZ, RZ, -R111 ;  /* 0x000000ffff6f7224 */ /* 0x000fe400078e0a6f */
[----:B------:R-:W-:Y:S01]  /*8470*/  STL [R1+0x304], R159 ;  /* 0x0003049f01007387 */ /* 0x000fe20000100800 */
[----:B------:R-:W-:-:S03]  /*8480*/  @!P2 IMAD.IADD R71, R71, 0x1, -R2 ;  /* 0x000000014747a824 */ /* 0x000fc600078e0a02 */
[----:B------:R-:W-:Y:S01]  /*8490*/  STL.64 [R1+0x340], R158 ;  /* 0x0003409e01007387 */ /* 0x000fe20000100a00 */
[----:B------:R-:W-:-:S03]  /*84a0*/  ISETP.GE.AND P2, PT, R83, RZ, PT ;  /* 0x000000ff5300720c */ /* 0x000fc60003f46270 */
[----:B------:R-:W-:Y:S01]  /*84b0*/  STL [R1+0x2a0], R156 ;  /* 0x0002a09c01007387 */ /* 0x000fe20000100800 */
[----:B------:R-:W-:-:S03]  /*84c0*/  IMAD R6, R2, R111, R6 ;  /* 0x0000006f02067224 */ /* 0x000fc600078e0206 */
[----:B------:R-:W-:Y:S01]  /*84d0*/  STL [R1+0x30c], R156 ;  /* 0x00030c9c01007387 */ /* 0x000fe20000100800 */
[----:B------:R-:W-:-:S03]  /*84e0*/  ISETP.GT.U32.AND P6, PT, R2, R72, PT ;  /* 0x000000480200720c */ /* 0x000fc60003fc4070 */
[----:B------:R-:W-:Y:S01]  /*84f0*/  STL [R1+0x280], R157 ;  /* 0x0002809d01007387 */ /* 0x000fe20000100800 */
[----:B------:R-:W-:-:S03]  /*8500*/  IMAD.HI.U32 R111, R0, R5, RZ ;  /* 0x00000005006f7227 */ /* 0x000fc600078e00ff */
[----:B------:R-:W-:Y:S01]  /*8510*/  STL [R1+0x310], R157 ;  /* 0x0003109d01007387 */ /* 0x000fe20000100800 */
[----:B------:R-:W-:-:S03]  /*8520*/  IABS R112, R84 ;  /* 0x0000005400707213 */ /* 0x000fc60000000000 */
[----:B------:R-:W-:Y:S04]  /*8530*/  STL.64 [R1+0x348], R156 ;  /* 0x0003489c01007387 */ /* 0x000fe80000100a00 */
[----:B------:R-:W-:Y:S01]  /*8540*/  STL.64 [R1+0x288], R154 ;  /* 0x0002889a01007387 */ /* 0x000fe20000100a00 */
[----:B------:R-:W-:-:S03]  /*8550*/  @!P5 IMAD.IADD R73, R73, 0x1, -R2 ;  /* 0x000000014949d824 */ /* 0x000fc600078e0a02 */
[----:B------:R-:W-:Y:S01]  /*8560*/  STL [R1+0x318], R154 ;  /* 0x0003189a01007387 */ /* 0x000fe20000100800 */
[----:B------:R-:W-:-:S03]  /*8570*/  IMAD.MOV R111, RZ, RZ, -R111 ;  /* 0x000000ffff6f7224 */ /* 0x000fc600078e0a6f */
[----:B------:R-:W-:Y:S01]  /*8580*/  STL [R1+0x358], R154 ;  /* 0x0003589a01007387 */ /* 0x000fe20000100800 */
[----:B------:R-:W-:-:S03]  /*8590*/  IMAD.MOV.U32 R83, RZ, RZ, R112 ;  /* 0x000000ffff537224 */ /* 0x000fc600078e0070 */
[----:B------:R-:W-:Y:S04]  /*85a0*/  STL [R1+0x314], R155 ;  /* 0x0003149b01007387 */ /* 0x000fe80000100800 */
[----:B------:R-:W-:Y:S01]  /*85b0*/  STL [R1+0x40], R131 ;  /* 0x0000408301007387 */ /* 0x000fe20000100800 */
[----:B------:R-:W-:-:S03]  /*85c0*/  IMAD R5, R2, R111, R5 ;  /* 0x0000006f02057224 */ /* 0x000fc600078e0205 */
[----:B------:R-:W-:Y:S01]  /*85d0*/  STL [R1+0x35c], R155 ;  /* 0x00035c9b01007387 */ /* 0x000fe20000100800 */
[----:B------:R-:W-:-:S03]  /*85e0*/  ISETP.GT.U32.AND P5, PT, R2, R73, PT ;  /* 0x000000490200720c */ /* 0x000fc60003fa4070 */
[----:B------:R-:W-:Y:S01]  /*85f0*/  STL [R1+0x34], R130 ;  /* 0x0000348201007387 */ /* 0x000fe20000100800 */
[----:B------:R-:W-:-:S03]  /*8600*/  IMAD.HI.U32 R0, R0, R83, RZ ;  /* 0x0000005300007227 */ /* 0x000fc600078e00ff */
[----:B------:R-:W-:Y:S01]  /*8610*/  STL.64 [R1+0x3b8], R154 ;  /* 0x0003b89a01007387 */ /* 0x000fe20000100a00 */
[----:B------:R-:W-:-:S03]  /*8620*/  @!P2 IMAD.MOV R71, RZ, RZ, -R71 ;  /* 0x000000ffff47a224 */ /* 0x000fc600078e0a47 */
[----:B------:R-:W-:Y:S01]  /*8630*/  STL [R1+0x30], R125 ;  /* 0x0000307d01007387 */ /* 0x000fe20000100800 */
[----:B------:R-:W-:-:S03]  /*8640*/  PRMT R103, RZ, 0x7610, R103 ;  /* 0x00007610ff677816 */ /* 0x000fc60000000067 */
[----:B------:R-:W-:Y:S01]  /*8650*/  STL [R1+0x24], R124 ;  /* 0x0000247c01007387 */ /* 0x000fe20000100800 */
[----:B------:R-:W-:Y:S01]  /*8660*/  ISETP.GT.U32.AND P2, PT, R2, R6, PT ;  /* 0x000000060200720c */ /* 0x000fe20003f44070 */
[----:B------:R-:W-:Y:S02]  /*8670*/  @!P6 IMAD.IADD R72, R72, 0x1, -R2 ;  /* 0x000000014848e824 */ /* 0x000fe400078e0a02 */
[----:B------:R-:W-:Y:S01]  /*8680*/  STL.64 [R1+0x298], R152 ;  /* 0x0002989801007387 */ /* 0x000fe20000100a00 */
[----:B------:R-:W-:-:S03]  /*8690*/  ISETP.GT.U32.AND P6, PT, R2, R5, PT ;  /* 0x000000050200720c */ /* 0x000fc60003fc4070 */
[----:B------:R-:W-:Y:S01]  /*86a0*/  STL [R1+0x20], R121 ;  /* 0x0000207901007387 */ /* 0x000fe20000100800 */
[----:B------:R-:W-:-:S03]  /*86b0*/  IMAD.MOV R0, RZ, RZ, -R0 ;  /* 0x000000ffff007224 */ /* 0x000fc600078e0a00 */
[----:B------:R-:W-:Y:S01]  /*86c0*/  STL [R1+0x320], R152 ;  /* 0x0003209801007387 */ /* 0x000fe20000100800 */
[----:B------:R-:W-:-:S03]  /*86d0*/  @!P4 IMAD.MOV R70, RZ, RZ, -R70 ;  /* 0x000000ffff46c224 */ /* 0x000fc600078e0a46 */
[----:B------:R-:W-:Y:S01]  /*86e0*/  STL [R1+0x14], R120 ;  /* 0x0000147801007387 */ /* 0x000fe20000100800 */
[----:B------:R-:W-:-:S03]  /*86f0*/  ISETP.GE.AND P4, PT, R93, RZ, PT ;  /* 0x000000ff5d00720c */ /* 0x000fc60003f86270 */
[----:B------:R-:W-:Y:S01]  /*8700*/  STL [R1+0x360], R152 ;  /* 0x0003609801007387 */ /* 0x000fe20000100800 */
[----:B------:R-:W-:-:S03]  /*8710*/  IMAD R0, R2, R0, R83 ;  /* 0x0000000002007224 */ /* 0x000fc600078e0253 */
[----:B------:R-:W-:Y:S04]  /*8720*/  STL [R1+0x31c], R153 ;  /* 0x00031c9901007387 */ /* 0x000fe80000100800 */
[----:B------:R-:W-:Y:S01]  /*8730*/  STL [R1+0x364], R153 ;  /* 0x0003649901007387 */ /* 0x000fe20000100800 */
[----:B0-----:R-:W0:Y:S03]  /*8740*/  S2R R115, SR_TID.X ;  /* 0x0000000000737919 */ /* 0x001e260000002100 */
[----:B------:R-:W-:Y:S04]  /*8750*/  STL.64 [R1+0x3d8], R152 ;  /* 0x0003d89801007387 */ /* 0x000fe80000100a00 */
[----:B------:R1:W3:Y:S04]  /*8760*/  @P0 LDG.E.U16 R103, desc[UR20][R150.64] ;  /* 0x0000001496670981 */ /* 0x0002e8000c1e1500 */
[----:B------:R1:W-:Y:S01]  /*8770*/  STL.64 [R1+0x2a8], R150 ;  /* 0x0002a89601007387 */ /* 0x0003e20000100a00 */
[----:B------:R-:W-:Y:S01]  /*8780*/  @!P5 IMAD.IADD R73, R73, 0x1, -R2 ;  /* 0x000000014949d824 */ /* 0x000fe200078e0a02 */
[----:B------:R-:W-:-:S02]  /*8790*/  ISETP.GT.U32.AND P5, PT, R2, R0, PT ;  /* 0x000000000200720c */ /* 0x000fc40003fa4070 */
[----:B------:R-:W-:Y:S01]  /*87a0*/  STL [R1+0x10], R119 ;  /* 0x0000107701007387 */ /* 0x000fe20000100800 */
[----:B------:R-:W-:-:S03]  /*87b0*/  @!P2 IMAD.IADD R6, R6, 0x1, -R2 ;  /* 0x000000010606a824 */ /* 0x000fc600078e0a02 */
[----:B------:R-:W-:Y:S01]  /*87c0*/  STL [R1+0x368], R150 ;  /* 0x0003689601007387 */ /* 0x000fe20000100800 */
[----:B-1----:R-:W1:Y:S01]  /*87d0*/  S2R R151, SR_TID.X ;  /* 0x0000000000977919 */ /* 0x002e620000002100 */
[----:B------:R-:W-:Y:S02]  /*87e0*/  @!P6 IMAD.IADD R5, R5, 0x1, -R2 ;  /* 0x000000010505e824 */ /* 0x000fe400078e0a02 */
[----:B------:R-:W-:Y:S04]  /*87f0*/  STL [R1+0x410], R150 ;  /* 0x0004109601007387 */ /* 0x000fe80000100800 */
[----:B------:R-:W-:Y:S04]  /*8800*/  STL [R1+0x460], R150 ;  /* 0x0004609601007387 */ /* 0x000fe80000100800 */
[----:B------:R-:W-:Y:S01]  /*8810*/  STL [R1+0x2b0], R149 ;  /* 0x0002b09501007387 */ /* 0x000fe20000100800 */
[----:B------:R-:W-:-:S03]  /*8820*/  @!P4 IMAD.MOV R72, RZ, RZ, -R72 ;  /* 0x000000ffff48c224 */ /* 0x000fc600078e0a48 */
[----:B------:R-:W-:Y:S01]  /*8830*/  STL [R1+0x4], R118 ;  /* 0x0000047601007387 */ /* 0x000fe20000100800 */
[----:B------:R-:W-:-:S03]  /*8840*/  ISETP.GE.AND P2, PT, R94, RZ, PT ;  /* 0x000000ff5e00720c */ /* 0x000fc60003f46270 */
[----:B------:R-:W-:Y:S01]  /*8850*/  STL.64 [R1+0x350], R148 ;  /* 0x0003509401007387 */ /* 0x000fe20000100a00 */
[----:B------:R-:W-:-:S03]  /*8860*/  ISETP.GT.U32.AND P4, PT, R2, R6, PT ;  /* 0x000000060200720c */ /* 0x000fc60003f84070 */
[----:B------:R-:W-:Y:S01]  /*8870*/  STL.64 [R1+0x2b8], R146 ;  /* 0x0002b89201007387 */ /* 0x000fe20000100a00 */
[----:B------:R-:W-:-:S03]  /*8880*/  ISETP.GT.U32.AND P6, PT, R2, R5, PT ;  /* 0x000000050200720c */ /* 0x000fc60003fc4070 */
[----:B------:R-:W-:Y:S04]  /*8890*/  STL [R1+0x370], R146 ;  /* 0x0003709201007387 */ /* 0x000fe80000100800 */
[----:B------:R-:W-:Y:S04]  /*88a0*/  STL [R1+0x36c], R147 ;  /* 0x00036c9301007387 */ /* 0x000fe80000100800 */
[----:B------:R-:W-:Y:S04]  /*88b0*/  STL [R1], R117 ;  /* 0x0000007501007387 */ /* 0x000fe80000100800 */
[----:B------:R-:W-:Y:S01]  /*88c0*/  STL.64 [R1+0x3e0], R146 ;  /* 0x0003e09201007387 */ /* 0x000fe20000100a00 */
[----:B------:R-:W-:-:S03]  /*88d0*/  @!P5 IMAD.IADD R0, R0, 0x1, -R2 ;  /* 0x000000010000d824 */ /* 0x000fc600078e0a02 */
[----:B------:R-:W-:Y:S04]  /*88e0*/  STL.64 [R1+0x2c0], R144 ;  /* 0x0002c09001007387 */ /* 0x000fe80000100a00 */
[----:B------:R-:W-:Y:S04]  /*88f0*/  STL [R1+0x378], R144 ;  /* 0x0003789001007387 */ /* 0x000fe80000100800 */
[----:B------:R-:W-:Y:S04]  /*8900*/  STL [R1+0x374], R145 ;  /* 0x0003749101007387 */ /* 0x000fe80000100800 */
[----:B------:R-:W-:Y:S04]  /*8910*/  STL.64 [R1+0x3f8], R144 ;  /* 0x0003f89001007387 */ /* 0x000fe80000100a00 */
[----:B------:R-:W-:Y:S01]  /*8920*/  STL.64 [R1+0x2c8], R142 ;  /* 0x0002c88e01007387 */ /* 0x000fe20000100a00 */
[----:B------:R-:W-:-:S03]  /*8930*/  ISETP.GT.U32.AND P5, PT, R2, R0, PT ;  /* 0x000000000200720c */ /* 0x000fc60003fa4070 */
[----:B------:R-:W-:Y:S04]  /*8940*/  STL [R1+0x380], R142 ;  /* 0x0003808e01007387 */ /* 0x000fe80000100800 */
[----:B------:R-:W-:Y:S01]  /*8950*/  STL [R1+0x37c], R143 ;  /* 0x00037c8f01007387 */ /* 0x000fe20000100800 */
[----:B------:R-:W-:-:S03]  /*8960*/  @!P2 IMAD.MOV R73, RZ, RZ, -R73 ;  /* 0x000000ffff49a224 */ /* 0x000fc600078e0a49 */
[----:B------:R-:W-:Y:S01]  /*8970*/  STL.64 [R1+0x400], R142 ;  /* 0x0004008e01007387 */ /* 0x000fe20000100a00 */
[----:B------:R-:W-:-:S03]  /*8980*/  @!P4 IMAD.IADD R6, R6, 0x1, -R2 ;  /* 0x000000010606c824 */ /* 0x000fc600078e0a02 */
[----:B------:R-:W-:Y:S01]  /*8990*/  STL.64 [R1+0x2d0], R140 ;  /* 0x0002d08c01007387 */ /* 0x000fe20000100a00 */
[----:B------:R-:W-:Y:S01]  /*89a0*/  ISETP.GE.AND P2, PT, R88, RZ, PT ;  /* 0x000000ff5800720c */ /* 0x000fe20003f46270 */
[----:B------:R-:W-:Y:S02]  /*89b0*/  @!P6 IMAD.IADD R5, R5, 0x1, -R2 ;  /* 0x000000010505e824 */ /* 0x000fe400078e0a02 */
[----:B------:R-:W-:Y:S01]  /*89c0*/  STL [R1+0x390], R140 ;  /* 0x0003908c01007387 */ /* 0x000fe20000100800 */
[----:B------:R-:W-:-:S03]  /*89d0*/  ISETP.GE.AND P4, PT, R87, RZ, PT ;  /* 0x000000ff5700720c */ /* 0x000fc60003f86270 */
[----:B------:R-:W-:Y:S01]  /*89e0*/  STL [R1+0x414], R140 ;  /* 0x0004148c01007387 */ /* 0x000fe20000100800 */
[----:B------:R-:W-:Y:S01]  /*89f0*/  ISETP.GE.AND P6, PT, R84, RZ, PT ;  /* 0x000000ff5400720c */ /* 0x000fe20003fc6270 */
[----:B------:R-:W2:Y:S02]  /*8a00*/  S2R R116, SR_TID.X ;  /* 0x0000000000747919 */ /* 0x000ea40000002100 */
[----:B------:R-:W-:Y:S04]  /*8a10*/  STL [R1+0x464], R140 ;  /* 0x0004648c01007387 */ /* 0x000fe80000100800 */
[----:B------:R-:W-:Y:S01]  /*8a20*/  STL [R1+0x384], R141 ;  /* 0x0003848d01007387 */ /* 0x000fe20000100800 */
[----:B0-----:R-:W-:-:S03]  /*8a30*/  LOP3.LUT R115, R115, 0x3f, RZ, 0xc0, !PT ;  /* 0x0000003f73737812 */ /* 0x001fc600078ec0ff */
[----:B------:R-:W-:Y:S01]  /*8a40*/  STL [R1+0x418], R141 ;  /* 0x0004188d01007387 */ /* 0x000fe20000100800 */
[----:B------:R-:W-:-:S03]  /*8a50*/  PRMT R95, RZ, 0x7610, R95 ;  /* 0x00007610ff5f7816 */ /* 0x000fc6000000005f */
[----:B------:R-:W-:Y:S01]  /*8a60*/  STL [R1+0x468], R141 ;  /* 0x0004688d01007387 */ /* 0x000fe20000100800 */
[----:B-1----:R-:W-:-:S03]  /*8a70*/  SHF.R.S32.HI R87, RZ, 0x6, R151 ;  /* 0x00000006ff577819 */ /* 0x002fc60000011497 */
[----:B------:R-:W-:Y:S04]  /*8a80*/  STL.64 [R1+0x2d8], R138 ;  /* 0x0002d88a01007387 */ /* 0x000fe80000100a00 */
[----:B------:R-:W-:Y:S01]  /*8a90*/  STL [R1+0x41c], R138 ;  /* 0x00041c8a01007387 */ /* 0x000fe20000100800 */
[----:B------:R-:W-:-:S03]  /*8aa0*/  PRMT R96, RZ, 0x7610, R96 ;  /* 0x00007610ff607816 */ /* 0x000fc60000000060 */
[----:B------:R-:W-:Y:S01]  /*8ab0*/  STL [R1+0x46c], R138 ;  /* 0x00046c8a01007387 */ /* 0x000fe20000100800 */
[----:B------:R-:W-:-:S03]  /*8ac0*/  PRMT R105, RZ, 0x7610, R105 ;  /* 0x00007610ff697816 */ /* 0x000fc60000000069 */
[----:B------:R-:W-:Y:S01]  /*8ad0*/  STL [R1+0x394], R139 ;  /* 0x0003948b01007387 */ /* 0x000fe20000100800 */
[----:B------:R-:W-:Y:S01]  /*8ae0*/  PRMT R104, RZ, 0x7610, R104 ;  /* 0x00007610ff687816 */ /* 0x000fe20000000068 */
[----:B------:R-:W-:Y:S02]  /*8af0*/  IMAD.SHL.U32 R83, R115, 0x2, RZ ;  /* 0x0000000273537824 */ /* 0x000fe400078e00ff */
[----:B------:R-:W-:Y:S01]  /*8b00*/  STL [R1+0x420], R139 ;  /* 0x0004208b01007387 */ /* 0x000fe20000100800 */
[----:B------:R-:W-:Y:S01]  /*8b10*/  PRMT R102, RZ, 0x7610, R102 ;  /* 0x00007610ff667816 */ /* 0x000fe20000000066 */
[----:B------:R-:W-:Y:S01]  /*8b20*/  @!P5 IMAD.IADD R0, R0, 0x1, -R2 ;  /* 0x000000010000d824 */ /* 0x000fe200078e0a02 */
[----:B--2---:R-:W-:Y:S01]  /*8b30*/  SEL R93, R31, R7, !P3 ;  /* 0x000000071f5d7207 */ /* 0x004fe20005800000 */
[----:B------:R-:W-:Y:S01]  /*8b40*/  STL [R1+0x470], R139 ;  /* 0x0004708b01007387 */ /* 0x000fe20000100800 */
[----:B------:R-:W-:Y:S02]  /*8b50*/  PRMT R101, RZ, 0x7610, R101 ;  /* 0x00007610ff657816 */ /* 0x000fe40000000065 */
[----:B------:R-:W-:Y:S01]  /*8b60*/  PRMT R100, RZ, 0x7610, R100 ;  /* 0x00007610ff647816 */ /* 0x000fe20000000064 */
[----:B------:R-:W-:Y:S01]  /*8b70*/  STL.64 [R1+0x2e0], R136 ;  /* 0x0002e08801007387 */ /* 0x000fe20000100a00 */
[----:B------:R-:W-:-:S02]  /*8b80*/  PRMT R99, RZ, 0x7610, R99 ;  /* 0x00007610ff637816 */ /* 0x000fc40000000063 */
[----:B------:R-:W-:Y:S01]  /*8b90*/  SGXT R84, R87, 0x1 ;  /* 0x000000015754781a */ /* 0x000fe20000000200 */
[----:B------:R-:W-:Y:S01]  /*8ba0*/  STL.64 [R1+0x398], R136 ;  /* 0x0003988801007387 */ /* 0x000fe20000100a00 */
[C---:B------:R-:W-:Y:S01]  /*8bb0*/  SEL R88, R31.reuse, R33, !P3 ;  /* 0x000000211f587207 */ /* 0x040fe20005800000 */
[----:B------:R-:W-:Y:S02]  /*8bc0*/  @!P2 IMAD.MOV R6, RZ, RZ, -R6 ;  /* 0x000000ffff06a224 */ /* 0x000fe400078e0a06 */
[----:B------:R0:W2:Y:S01]  /*8bd0*/  @P0 LDG.E.U16 R95, desc[UR20][R134.64] ;  /* 0x00000014865f0981 */ /* 0x0000a2000c1e1500 */
[----:B------:R-:W-:Y:S01]  /*8be0*/  @!P4 IMAD.MOV R5, RZ, RZ, -R5 ;  /* 0x000000ffff05c224 */ /* 0x000fe200078e0a05 */
[----:B------:R-:W-:Y:S02]  /*8bf0*/  SEL R87, R31, R9, !P3 ;  /* 0x000000091f577207 */ /* 0x000fe40005800000 */
[----:B------:R0:W-:Y:S01]  /*8c00*/  STL.64 [R1+0x3a0], R134 ;  /* 0x0003a08601007387 */ /* 0x0001e20000100a00 */
[----:B------:R-:W-:Y:S01]  /*8c10*/  @!P6 IMAD.MOV R0, RZ, RZ, -R0 ;  /* 0x000000ffff00e224 */ /* 0x000fe200078e0a00 */
[----:B------:R-:W-:-:S02]  /*8c20*/  LOP3.LUT R2, R83, 0x90, R84, 0x78, !PT ;  /* 0x0000009053027812 */ /* 0x000fc400078e7854 */
[----:B------:R1:W2:Y:S01]  /*8c30*/  @P0 LDG.E.U16 R96, desc[UR20][R136.64] ;  /* 0x0000001488600981 */ /* 0x0002a2000c1e1500 */
[C---:B------:R-:W-:Y:S02]  /*8c40*/  SEL R84, R31.reuse, R10, !P3 ;  /* 0x0000000a1f547207 */ /* 0x040fe40005800000 */
[C---:B------:R-:W-:Y:S01]  /*8c50*/  SEL R33, R31.reuse, R16, !P3 ;  /* 0x000000101f217207 */ /* 0x040fe20005800000 */
[----:B------:R-:W2:Y:S01]  /*8c60*/  @P0 LDG.E.U16 R105, desc[UR20][R154.64] ;  /* 0x000000149a690981 */ /* 0x000ea2000c1e1500 */
[----:B0-----:R-:W-:-:S03]  /*8c70*/  SEL R134, R31, R32, !P3 ;  /* 0x000000201f867207 */ /* 0x001fc60005800000 */
[----:B------:R-:W2:Y:S01]  /*8c80*/  @P0 LDG.E.U16 R104, desc[UR20][R152.64] ;  /* 0x0000001498680981 */ /* 0x000ea2000c1e1500 */
[----:B------:R-:W-:Y:S01]  /*8c90*/  SEL R32, R31, R17, !P3 ;  /* 0x000000111f207207 */ /* 0x000fe20005800000 */
[----:B------:R-:W-:Y:S01]  /*8ca0*/  IMAD R17, R93, UR7, RZ ;  /* 0x000000075d117c24 */ /* 0x000fe2000f8e02ff */
[C---:B-1----:R-:W-:Y:S01]  /*8cb0*/  SEL R137, R31.reuse, R22, !P3 ;  /* 0x000000161f897207 */ /* 0x042fe20005800000 */
[----:B------:R0:W2:Y:S01]  /*8cc0*/  @P0 LDG.E.U16 R102, desc[UR20][R148.64] ;  /* 0x0000001494660981 */ /* 0x0000a2000c1e1500 */
[C---:B------:R-:W-:Y:S01]  /*8cd0*/  SEL R83, R31.reuse, R11, !P3 ;  /* 0x0000000b1f537207 */ /* 0x040fe20005800000 */
[----:B------:R-:W-:Y:S01]  /*8ce0*/  IMAD R16, R88, UR7, RZ ;  /* 0x0000000758107c24 */ /* 0x000fe2000f8e02ff */
[C---:B------:R-:W-:Y:S01]  /*8cf0*/  SEL R7, R31.reuse, R19, !P3 ;  /* 0x000000131f077207 */ /* 0x040fe20005800000 */
[----:B------:R-:W2:Y:S01]  /*8d00*/  @P0 LDG.E.U16 R101, desc[UR20][R146.64] ;  /* 0x0000001492650981 */ /* 0x000ea2000c1e1500 */
[C---:B------:R-:W-:Y:S02]  /*8d10*/  SEL R136, R31.reuse, R21, !P3 ;  /* 0x000000151f887207 */ /* 0x040fe40005800000 */
[C---:B------:R-:W-:Y:S01]  /*8d20*/  SEL R22, R31.reuse, R23, !P3 ;  /* 0x000000171f167207 */ /* 0x040fe20005800000 */
[----:B------:R-:W2:Y:S01]  /*8d30*/  @P0 LDG.E.U16 R100, desc[UR20][R144.64] ;  /* 0x0000001490640981 */ /* 0x000ea2000c1e1500 */
[----:B------:R-:W-:-:S02]  /*8d40*/  SEL R94, R31, R26, !P3 ;  /* 0x0000001a1f5e7207 */ /* 0x000fc40005800000 */
[C---:B0-----:R-:W-:Y:S01]  /*8d50*/  SEL R149, R31.reuse, R92, !P3 ;  /* 0x0000005c1f957207 */ /* 0x041fe20005800000 */
[----:B------:R0:W2:Y:S01]  /*8d60*/  @P0 LDG.E.U16 R99, desc[UR20][R142.64] ;  /* 0x000000148e630981 */ /* 0x0000a2000c1e1500 */
[C---:B------:R-:W-:Y:S02]  /*8d70*/  SEL R152, R31.reuse, R91, !P3 ;  /* 0x0000005b1f987207 */ /* 0x040fe40005800000 */
[C---:B------:R-:W-:Y:S02]  /*8d80*/  SEL R153, R31.reuse, R90, !P3 ;  /* 0x0000005a1f997207 */ /* 0x040fe40005800000 */
[C---:B------:R-:W-:Y:S02]  /*8d90*/  SEL R154, R31.reuse, R89, !P3 ;  /* 0x000000591f9a7207 */ /* 0x040fe40005800000 */
[C---:B------:R-:W-:Y:S02]  /*8da0*/  SEL R155, R31.reuse, R86, !P3 ;  /* 0x000000561f9b7207 */ /* 0x040fe40005800000 */
[----:B------:R-:W-:-:S02]  /*8db0*/  SEL R156, R31, R85, !P3 ;  /* 0x000000551f9c7207 */ /* 0x000fc40005800000 */
[C---:B------:R-:W-:Y:S02]  /*8dc0*/  SEL R157, R31.reuse, R82, !P3 ;  /* 0x000000521f9d7207 */ /* 0x040fe40005800000 */
        /* <DEDUP_REMOVED lines=11> */
[----:B------:R-:W-:Y:S01]  /*8e80*/  SEL R9, R31, R15, !P3 ;  /* 0x0000000f1f097207 */ /* 0x000fe20005800000 */
[----:B------:R-:W-:Y:S01]  /*8e90*/  IMAD R15, R87, UR7, RZ ;  /* 0x00000007570f7c24 */ /* 0x000fe2000f8e02ff */
[C---:B------:R-:W-:Y:S02]  /*8ea0*/  SEL R18, R31.reuse, R18, !P3 ;  /* 0x000000121f127207 */ /* 0x040fe40005800000 */
[C---:B------:R-:W-:Y:S02]  /*8eb0*/  SEL R20, R31.reuse, R20, !P3 ;  /* 0x000000141f147207 */ /* 0x040fe40005800000 */
[C---:B------:R-:W-:Y:S02]  /*8ec0*/  SEL R135, R31.reuse, R8, !P3 ;  /* 0x000000081f877207 */ /* 0x040fe40005800000 */
[C---:B0-----:R-:W-:Y:S02]  /*8ed0*/  SEL R142, R31.reuse, R24, !P3 ;  /* 0x000000181f8e7207 */ /* 0x041fe40005800000 */
        /* <DEDUP_REMOVED lines=52> */
[----:B------:R-:W-:Y:S01]  /*9220*/  SEL R31, R31, R0, !P3 ;  /* 0x000000001f1f7207 */ /* 0x000fe20005800000 */
[----:B------:R-:W-:Y:S01]  /*9230*/  IMAD R14, R84, UR7, RZ ;  /* 0x00000007540e7c24 */ /* 0x000fe2000f8e02ff */
[-C--:B------:R-:W-:Y:S01]  /*9240*/  LEA R132, P3, R17, R4.reuse, 0x1 ;  /* 0x0000000411847211 */ /* 0x080fe200078608ff */
[----:B------:R-:W-:Y:S01]  /*9250*/  IMAD R13, R83, UR7, RZ ;  /* 0x00000007530d7c24 */ /* 0x000fe2000f8e02ff */
[----:B------:R-:W-:-:S02]  /*9260*/  LEA R130, P4, R16, R4, 0x1 ;  /* 0x0000000410827211 */ /* 0x000fc400078808ff */
[----:B------:R-:W-:Y:S01]  /*9270*/  PRMT R38, RZ, 0x7610, R38 ;  /* 0x00007610ff267816 */ /* 0x000fe20000000026 */
[----:B------:R-:W-:Y:S01]  /*9280*/  IMAD R12, R12, UR7, RZ ;  /* 0x000000070c0c7c24 */ /* 0x000fe2000f8e02ff */
[-C--:B------:R-:W-:Y:S02]  /*9290*/  LEA R128, P2, R15, R4.reuse, 0x1 ;  /* 0x000000040f807211 */ /* 0x080fe400078408ff */
[-C--:B------:R-:W-:Y:S02]  /*92a0*/  LEA.HI.X.SX32 R133, R17, R3.reuse, 0x1, P3 ;  /* 0x0000000311857211 */ /* 0x080fe400018f0eff */
[----:B------:R-:W-:Y:S01]  /*92b0*/  PRMT R37, RZ, 0x7610, R37 ;  /* 0x00007610ff257816 */ /* 0x000fe20000000025 */
[----:B------:R-:W-:Y:S01]  /*92c0*/  IMAD R11, R11, UR7, RZ ;  /* 0x000000070b0b7c24 */ /* 0x000fe2000f8e02ff */
[----:B------:R-:W-:Y:S01]  /*92d0*/  LEA R126, P6, R14, R4, 0x1 ;  /* 0x000000040e7e7211 */ /* 0x000fe200078c08ff */
[----:B------:R-:W2:Y:S01]  /*92e0*/  @P0 LDG.E.U16 R38, desc[UR20][R132.64] ;  /* 0x0000001484260981 */ /* 0x000ea2000c1e1500 */
[----:B------:R-:W-:-:S02]  /*92f0*/  LEA.HI.X.SX32 R131, R16, R3, 0x1, P4 ;  /* 0x0000000310837211 */ /* 0x000fc400020f0eff */
[----:B------:R-:W-:Y:S02]  /*9300*/  PRMT R36, RZ, 0x7610, R36 ;  /* 0x00007610ff247816 */ /* 0x000fe40000000024 */
[-C--:B------:R-:W-:Y:S01]  /*9310*/  LEA R124, P3, R13, R4.reuse, 0x1 ;  /* 0x000000040d7c7211 */ /* 0x080fe200078608ff */
[----:B------:R-:W-:Y:S01]  /*9320*/  IMAD R10, R10, UR7, RZ ;  /* 0x000000070a0a7c24 */ /* 0x000fe2000f8e02ff */
[-C--:B------:R-:W-:Y:S01]  /*9330*/  LEA.HI.X.SX32 R129, R15, R3.reuse, 0x1, P2 ;  /* 0x000000030f817211 */ /* 0x080fe200010f0eff */
[----:B------:R-:W2:Y:S01]  /*9340*/  @P0 LDG.E.U16 R37, desc[UR20][R130.64] ;  /* 0x0000001482250981 */ /* 0x000ea2000c1e1500 */
[----:B------:R-:W-:Y:S02]  /*9350*/  PRMT R35, RZ, 0x7610, R35 ;  /* 0x00007610ff237816 */ /* 0x000fe40000000023 */
[----:B------:R-:W-:Y:S01]  /*9360*/  LEA R122, P4, R12, R4, 0x1 ;  /* 0x000000040c7a7211 */ /* 0x000fe200078808ff */
[----:B------:R-:W-:Y:S01]  /*9370*/  IMAD R9, R9, UR7, RZ ;  /* 0x0000000709097c24 */ /* 0x000fe2000f8e02ff */
[----:B------:R-:W-:Y:S01]  /*9380*/  LEA.HI.X.SX32 R127, R14, R3, 0x1, P6 ;  /* 0x000000030e7f7211 */ /* 0x000fe200030f0eff */
[----:B------:R-:W2:Y:S01]  /*9390*/  @P0 LDG.E.U16 R36, desc[UR20][R128.64] ;  /* 0x0000001480240981 */ /* 0x000ea2000c1e1500 */
[----:B------:R-:W-:-:S02]  /*93a0*/  PRMT R34, RZ, 0x7610, R34 ;  /* 0x00007610ff227816 */ /* 0x000fc40000000022 */
[----:B------:R-:W-:Y:S01]  /*93b0*/  SHF.R.U32.HI R116, RZ, 0x5, R116 ;  /* 0x00000005ff747819 */ /* 0x000fe20000011674 */
[----:B------:R-:W2:Y:S01]  /*93c0*/  @P0 LDG.E.U16 R35, desc[UR20][R126.64] ;  /* 0x000000147e230981 */ /* 0x000ea2000c1e1500 */
[----:B------:R-:W-:Y:S02]  /*93d0*/  LEA R120, P2, R11, R4, 0x1 ;  /* 0x000000040b787211 */ /* 0x000fe400078408ff */
[-C--:B------:R-:W-:Y:S02]  /*93e0*/  LEA.HI.X.SX32 R125, R13, R3.reuse, 0x1, P3 ;  /* 0x000000030d7d7211 */ /* 0x080fe400018f0eff */
[----:B------:R-:W-:Y:S02]  /*93f0*/  PRMT R28, RZ, 0x7610, R28 ;  /* 0x00007610ff1c7816 */ /* 0x000fe4000000001c */
[----:B------:R-:W-:Y:S01]  /*9400*/  LEA.HI.X.SX32 R123, R12, R3, 0x1, P4 ;  /* 0x000000030c7b7211 */ /* 0x000fe200020f0eff */
[----:B------:R-:W2:Y:S01]  /*9410*/  @P0 LDG.E.U16 R34, desc[UR20][R124.64] ;  /* 0x000000147c220981 */ /* 0x000ea2000c1e1500 */
[----:B------:R-:W-:-:S02]  /*9420*/  PRMT R27, RZ, 0x7610, R27 ;  /* 0x00007610ff1b7816 */ /* 0x000fc4000000001b */
[-C--:B------:R-:W-:Y:S01]  /*9430*/  LEA R118, P3, R10, R4.reuse, 0x1 ;  /* 0x000000040a767211 */ /* 0x080fe200078608ff */
[----:B------:R-:W2:Y:S01]  /*9440*/  @P0 LDG.E.U16 R28, desc[UR20][R122.64] ;  /* 0x000000147a1c0981 */ /* 0x000ea2000c1e1500 */
[----:B------:R-:W-:Y:S02]  /*9450*/  ISETP.NE.U32.AND P5, PT, R116, RZ, PT ;  /* 0x000000ff7400720c */ /* 0x000fe40003fa5070 */
[-C--:B------:R-:W-:Y:S02]  /*9460*/  LEA.HI.X.SX32 R121, R11, R3.reuse, 0x1, P2 ;  /* 0x000000030b797211 */ /* 0x080fe400010f0eff */
[----:B------:R-:W-:Y:S02]  /*9470*/  LEA R116, P4, R9, R4, 0x1 ;  /* 0x0000000409747211 */ /* 0x000fe400078808ff */
[----:B------:R-:W-:Y:S01]  /*9480*/  PRMT R25, RZ, 0x7610, R25 ;  /* 0x00007610ff197816 */ /* 0x000fe20000000019 */
[----:B------:R-:W2:Y:S01]  /*9490*/  @P0 LDG.E.U16 R27, desc[UR20][R120.64] ;  /* 0x00000014781b0981 */ /* 0x000ea2000c1e1500 */
[----:B------:R-:W-:-:S02]  /*94a0*/  LEA.HI.X.SX32 R119, R10, R3, 0x1, P3 ;  /* 0x000000030a777211 */ /* 0x000fc400018f0eff */
[----:B------:R-:W-:Y:S02]  /*94b0*/  PRMT R24, RZ, 0x7610, R24 ;  /* 0x00007610ff187816 */ /* 0x000fe40000000018 */
[----:B------:R-:W-:Y:S01]  /*94c0*/  LEA.HI.X.SX32 R117, R9, R3, 0x1, P4 ;  /* 0x0000000309757211 */ /* 0x000fe200020f0eff */
[----:B------:R-:W2:Y:S04]  /*94d0*/  @P0 LDG.E.U16 R25, desc[UR20][R118.64] ;  /* 0x0000001476190981 */ /* 0x000ea8000c1e1500 */
[----:B------:R-:W2:Y:S01]  /*94e0*/  @P0 LDG.E.U16 R24, desc[UR20][R116.64] ;  /* 0x0000001474180981 */ /* 0x000ea2000c1e1500 */
[----:B------:R-:W-:-:S04]  /*94f0*/  @!UP1 UIADD3 UR4, UPT, UPT, -UR6, 0x100000, URZ ;  /* 0x0010000006049890 */ /* 0x000fc8000fffe1ff */
[----:B------:R-:W-:Y:S02]  /*9500*/  @!UP1 USHF.L.U32 UR5, UR4, 0xb, URZ ;  /* 0x0000000b04059899 */ /* 0x000fe400080006ff */
[----:B------:R-:W-:Y:S01]  /*9510*/  @!UP1 USHF.L.U32 UR4, UR4, 0x1, URZ ;  /* 0x0000000104049899 */ /* 0x000fe200080006ff */
[----:B------:R-:W-:Y:S01]  /*9520*/  VOTEU.ALL UP2, P1 ;  /* 0x0000000000ff7886 */ /* 0x000fe20000840000 */
[----:B------:R-:W-:Y:S01]  /*9530*/  IMAD R8, R33, UR7, RZ ;  /* 0x0000000721087c24 */ /* 0x000fe2000f8e02ff */
[----:B------:R-:W-:Y:S01]  /*9540*/  PRMT R97, RZ, 0x7610, R97 ;  /* 0x00007610ff617816 */ /* 0x000fe20000000061 */
[----:B------:R-:W-:Y:S01]  /*9550*/  IMAD R0, R32, UR7, RZ ;  /* 0x0000000720007c24 */ /* 0x000fe2000f8e02ff */
[----:B------:R-:W-:Y:S01]  /*9560*/  PRMT R98, RZ, 0x7610, R98 ;  /* 0x00007610ff627816 */ /* 0x000fe20000000062 */
[----:B------:R-:W-:-:S03]  /*9570*/  IMAD R5, R18, UR7, RZ ;  /* 0x0000000712057c24 */ /* 0x000fc6000f8e02ff */
[----:B------:R0:W2:Y:S03]  /*9580*/  @P0 LDG.E.U16 R97, desc[UR20][R138.64] ;  /* 0x000000148a610981 */ /* 0x0000a6000c1e1500 */
[----:B------:R1:W1:Y:S01]  /*9590*/  @!UP2 SYNCS.EXCH.64 URZ, [UR11+0x12008], UR4 ;  /* 0x012008040bffa5b2 */ /* 0x0002620008000100 */
[----:B---3--:R3:W-:Y:S01]  /*95a0*/  STS.U16 [R2+UR11+0x10400], R114 ;  /* 0x0104007202007988 */ /* 0x0087e2000800040b */
[-C--:B------:R-:W-:Y:S01]  /*95b0*/  LEA R112, P3, R0, R4.reuse, 0x1 ;  /* 0x0000000400707211 */ /* 0x080fe200078608ff */
[----:B------:R-:W-:Y:S02]  /*95c0*/  IMAD R6, R7, UR7, RZ ;  /* 0x0000000707067c24 */ /* 0x000fe4000f8e02ff */
[----:B------:R4:W2:Y:S01]  /*95d0*/  @P0 LDG.E.U16 R98, desc[UR20][R140.64] ;  /* 0x000000148c620981 */ /* 0x0008a2000c1e1500 */
[----:B0-----:R-:W-:Y:S02]  /*95e0*/  PRMT R139, RZ, 0x7610, R139 ;  /* 0x00007610ff8b7816 */ /* 0x001fe4000000008b */
[----:B---3--:R-:W-:-:S04]  /*95f0*/  LEA R114, P2, R8, R4, 0x1 ;  /* 0x0000000408727211 */ /* 0x008fc800078408ff */
[-C--:B------:R-:W-:Y:S01]  /*9600*/  LEA.HI.X.SX32 R115, R8, R3.reuse, 0x1, P2 ;  /* 0x0000000308737211 */ /* 0x080fe200010f0eff */
[----:B----4-:R0:W-:Y:S01]  /*9610*/  STS.U16 [R2+UR11+0x10800], R113 ;  /* 0x0108007102007988 */ /* 0x0101e2000800040b */
[----:B------:R-:W-:Y:S02]  /*9620*/  PRMT R138, RZ, 0x7610, R138 ;  /* 0x00007610ff8a7816 */ /* 0x000fe4000000008a */
[C---:B------:R-:W-:Y:S01]  /*9630*/  LEA R110, P4, R5.reuse, R4, 0x1 ;  /* 0x00000004056e7211 */ /* 0x040fe200078808ff */
[----:B------:R-:W3:Y:S01]  /*9640*/  @P0 LDG.E.U16 R139, desc[UR20][R114.64] ;  /* 0x00000014728b0981 */ /* 0x000ee2000c1e1500 */
[----:B------:R-:W-:Y:S02]  /*9650*/  PRMT R141, RZ, 0x7610, R141 ;  /* 0x00007610ff8d7816 */ /* 0x000fe4000000008d */
[-C--:B0-----:R-:W-:Y:S01]  /*9660*/  LEA.HI.X.SX32 R113, R0, R3.reuse, 0x1, P3 ;  /* 0x0000000300717211 */ /* 0x081fe200018f0eff */
[----:B------:R-:W-:Y:S01]  /*9670*/  IMAD R7, R20, UR7, RZ ;  /* 0x0000000714077c24 */ /* 0x000fe2000f8e02ff */
[----:B------:R-:W-:-:S02]  /*9680*/  LEA.HI.X.SX32 R111, R5, R3, 0x1, P4 ;  /* 0x00000003056f7211 */ /* 0x000fc400020f0eff */
[CC--:B------:R-:W-:Y:S01]  /*9690*/  LEA R108, P2, R6.reuse, R4.reuse, 0x1 ;  /* 0x00000004066c7211 */ /* 0x0c0fe200078408ff */
[----:B------:R-:W4:Y:S01]  /*96a0*/  @P0 LDG.E.U16 R138, desc[UR20][R112.64] ;  /* 0x00000014708a0981 */ /* 0x000f22000c1e1500 */
[----:B------:R-:W-:Y:S02]  /*96b0*/  PRMT R140, RZ, 0x7610, R140 ;  /* 0x00007610ff8c7816 */ /* 0x000fe4000000008c */
[C---:B------:R-:W-:Y:S01]  /*96c0*/  LEA R106, P3, R7.reuse, R4, 0x1 ;  /* 0x00000004076a7211 */ /* 0x040fe200078608ff */
[----:B------:R-:W3:Y:S01]  /*96d0*/  @P0 LDG.E.U16 R141, desc[UR20][R110.64] ;  /* 0x000000146e8d0981 */ /* 0x000ee2000c1e1500 */
[-C--:B------:R-:W-:Y:S02]  /*96e0*/  LEA.HI.X.SX32 R109, R6, R3.reuse, 0x1, P2 ;  /* 0x00000003066d7211 */ /* 0x080fe400010f0eff */
[----:B------:R-:W-:Y:S02]  /*96f0*/  PRMT R150, RZ, 0x7610, R150 ;  /* 0x00007610ff967816 */ /* 0x000fe40000000096 */
[----:B------:R-:W-:Y:S01]  /*9700*/  LEA.HI.X.SX32 R107, R7, R3, 0x1, P3 ;  /* 0x00000003076b7211 */ /* 0x000fe200018f0eff */
[----:B------:R-:W3:Y:S04]  /*9710*/  @P0 LDG.E.U16 R140, desc[UR20][R108.64] ;  /* 0x000000146c8c0981 */ /* 0x000ee8000c1e1500 */
[----:B------:R-:W3:Y:S04]  /*9720*/  @P0 LDG.E.U16 R150, desc[UR20][R106.64] ;  /* 0x000000146a960981 */ /* 0x000ee8000c1e1500 */
[----:B------:R-:W-:Y:S04]  /*9730*/  STL.64 [R1+0x3a8], R132 ;  /* 0x0003a88401007387 */ /* 0x000fe80000100a00 */
[----:B------:R-:W-:Y:S04]  /*9740*/  STL.64 [R1+0x3b0], R130 ;  /* 0x0003b08201007387 */ /* 0x000fe80000100a00 */
[----:B------:R-:W-:Y:S04]  /*9750*/  STL.64 [R1+0x3c0], R128 ;  /* 0x0003c08001007387 */ /* 0x000fe80000100a00 */
[----:B------:R-:W-:Y:S04]  /*9760*/  STL.64 [R1+0x3c8], R126 ;  /* 0x0003c87e01007387 */ /* 0x000fe80000100a00 */
[----:B------:R-:W-:Y:S04]  /*9770*/  STL.64 [R1+0x3d0], R124 ;  /* 0x0003d07c01007387 */ /* 0x000fe80000100a00 */
[----:B------:R-:W-:Y:S04]  /*9780*/  STL.64 [R1+0x3e8], R122 ;  /* 0x0003e87a01007387 */ /* 0x000fe80000100a00 */
[----:B------:R-:W-:Y:S04]  /*9790*/  STL.64 [R1+0x3f0], R120 ;  /* 0x0003f07801007387 */ /* 0x000fe80000100a00 */
[----:B------:R-:W-:Y:S04]  /*97a0*/  STL.64 [R1+0x408], R118 ;  /* 0x0004087601007387 */ /* 0x000fe80000100a00 */
[----:B------:R-:W4:Y:S04]  /*97b0*/  LDL.LU R40, [R1+0x230] ;  /* 0x0002300001287983 */ /* 0x000f280000300800 */
[----:B------:R-:W4:Y:S04]  /*97c0*/  LDL.LU R39, [R1+0xf4] ;  /* 0x0000f40001277983 */ /* 0x000f280000300800 */
[----:B--2---:R0:W-:Y:S04]  /*97d0*/  STL [R1+0x1f4], R38 ;  /* 0x0001f42601007387 */ /* 0x0041e80000100800 */
[----:B0-----:R-:W2:Y:S04]  /*97e0*/  LDL.LU R38, [R1+0x248] ;  /* 0x0002480001267983 */ /* 0x001ea80000300800 */
[----:B------:R0:W-:Y:S04]  /*97f0*/  STL [R1+0x1f0], R37 ;  /* 0x0001f02501007387 */ /* 0x0001e80000100800 */
        /* <DEDUP_REMOVED lines=15> */
[----:B------:R-:W-:Y:S04]  /*98f0*/  STL [R1+0x428], R116 ;  /* 0x0004287401007387 */ /* 0x000fe80000100800 */
[----:B------:R-:W-:Y:S04]  /*9900*/  STL [R1+0x474], R116 ;  /* 0x0004747401007387 */ /* 0x000fe80000100800 */
[----:B------:R-:W-:Y:S04]  /*9910*/  STL [R1+0x424], R117 ;  /* 0x0004247501007387 */ /* 0x000fe80000100800 */
[----:B------:R-:W-:Y:S04]  /*9920*/  STL [R1+0x478], R117 ;  /* 0x0004787501007387 */ /* 0x000fe80000100800 */
[----:B---3--:R-:W-:Y:S04]  /*9930*/  STL [R1+0x47c], R139 ;  /* 0x00047c8b01007387 */ /* 0x008fe80000100800 */
[----:B------:R-:W-:Y:S04]  /*9940*/  STL [R1+0x430], R114 ;  /* 0x0004307201007387 */ /* 0x000fe80000100800 */
[----:B------:R-:W-:Y:S04]  /*9950*/  STL [R1+0x480], R114 ;  /* 0x0004807201007387 */ /* 0x000fe80000100800 */
[----:B------:R-:W-:Y:S04]  /*9960*/  STL [R1+0x42c], R115 ;  /* 0x00042c7301007387 */ /* 0x000fe80000100800 */
[----:B------:R-:W-:Y:S04]  /*9970*/  STL [R1+0x484], R115 ;  /* 0x0004847301007387 */ /* 0x000fe80000100800 */
[----:B----4-:R-:W-:Y:S04]  /*9980*/  STL [R1+0x488], R138 ;  /* 0x0004888a01007387 */ /* 0x010fe80000100800 */
[----:B------:R-:W-:Y:S04]  /*9990*/  STL [R1+0x438], R112 ;  /* 0x0004387001007387 */ /* 0x000fe80000100800 */
        /* <DEDUP_REMOVED lines=13> */
[----:B------:R-:W-:Y:S04]  /*9a70*/  STL.64 [R1+0x448], R106 ;  /* 0x0004486a01007387 */ /* 0x000fe80000100a00 */
[----:B------:R-:W3:Y:S04]  /*9a80*/  LDL.LU R15, [R1+0x234] ;  /* 0x00023400010f7983 */ /* 0x000ee80000300800 */
[----:B------:R-:W4:Y:S04]  /*9a90*/  LDL.LU R16, [R1+0x224] ;  /* 0x0002240001107983 */ /* 0x000f280000300800 */
        /* <DEDUP_REMOVED lines=10> */
[----:B------:R-:W4:Y:S01]  /*9b40*/  LDL.LU R48, [R1+0x90] ;  /* 0x0000900001307983 */ /* 0x000f220000300800 */
[----:B------:R-:W-:-:S03]  /*9b50*/  LOP3.LUT R0, R2, 0x20, RZ, 0x3c, !PT ;  /* 0x0000002002007812 */ /* 0x000fc600078e3cff */
[----:B------:R-:W4:Y:S04]  /*9b60*/  LDL.LU R47, [R1+0x84] ;  /* 0x00008400012f7983 */ /* 0x000f280000300800 */
[----:B------:R-:W4:Y:S04]  /*9b70*/  LDL.LU R46, [R1+0x80] ;  /* 0x00008000012e7983 */ /* 0x000f280000300800 */
[----:B------:R-:W4:Y:S04]  /*9b80*/  LDL.LU R45, [R1+0x74] ;  /* 0x00007400012d7983 */ /* 0x000f280000300800 */
[----:B------:R-:W4:Y:S01]  /*9b90*/  LDL.LU R44, [R1+0x70] ;  /* 0x00007000012c7983 */ /* 0x000f220000300800 */
[----:B------:R-:W-:-:S03]  /*9ba0*/  LOP3.LUT R6, R2, 0x40, RZ, 0x3c, !PT ;  /* 0x0000004002067812 */ /* 0x000fc600078e3cff */
[----:B------:R-:W4:Y:S04]  /*9bb0*/  LDL.LU R43, [R1+0x64] ;  /* 0x00006400012b7983 */ /* 0x000f280000300800 */
[----:B------:R-:W4:Y:S04]  /*9bc0*/  LDL.LU R42, [R1+0x60] ;  /* 0x00006000012a7983 */ /* 0x000f280000300800 */
[----:B------:R0:W-:Y:S04]  /*9bd0*/  STS.U16 [R2+UR11+0x10c00], R40 ;  /* 0x010c002802007988 */ /* 0x0001e8000800040b */
[----:B------:R-:W4:Y:S04]  /*9be0*/  LDL.LU R41, [R1+0x54] ;  /* 0x0000540001297983 */ /* 0x000f280000300800 */
[----:B------:R1:W-:Y:S04]  /*9bf0*/  STS.U16 [R2+UR11+0x10000], R39 ;  /* 0x0100002702007988 */ /* 0x0003e8000800040b */
[----:B0-----:R-:W4:Y:S04]  /*9c00*/  LDL.LU R40, [R1+0x50] ;  /* 0x0000500001287983 */ /* 0x001f280000300800 */
[----:B--2---:R0:W-:Y:S04]  /*9c10*/  STS.U16 [R0+UR11+0x10500], R38 ;  /* 0x0105002600007988 */ /* 0x0041e8000800040b */
[----:B-1----:R-:W2:Y:S04]  /*9c20*/  LDL.LU R39, [R1+0x44] ;  /* 0x0000440001277983 */ /* 0x002ea80000300800 */
[----:B------:R1:W-:Y:S04]  /*9c30*/  STS.U16 [R0+UR11+0x10d00], R37 ;  /* 0x010d002500007988 */ /* 0x0003e8000800040b */
[----:B0-----:R-:W2:Y:S01]  /*9c40*/  LDL.LU R38, [R1+0x40] ;  /* 0x0000400001267983 */ /* 0x001ea20000300800 */
[----:B------:R-:W-:-:S03]  /*9c50*/  LOP3.LUT R5, R2, 0x60, RZ, 0x3c, !PT ;  /* 0x0000006002057812 */ /* 0x000fc600078e3cff */
[----:B-1----:R-:W2:Y:S04]  /*9c60*/  LDL.LU R37, [R1+0x34] ;  /* 0x0000340001257983 */ /* 0x002ea80000300800 */
[----:B------:R0:W-:Y:S04]  /*9c70*/  STS.U16 [R0+UR11+0x10900], R36 ;  /* 0x0109002400007988 */ /* 0x0001e8000800040b */
[----:B0-----:R-:W2:Y:S04]  /*9c80*/  LDL.LU R36, [R1+0x30] ;  /* 0x0000300001247983 */ /* 0x001ea80000300800 */
        /* <DEDUP_REMOVED lines=11> */
[----:B0-----:R-:W2:Y:S01]  /*9d40*/  LDL.LU R24, [R1] ;  /* 0x0000000001187983 */ /* 0x001ea20000300800 */
[----:B------:R-:W-:-:S02]  /*9d50*/  IMAD R22, R22, UR7, RZ ;  /* 0x0000000716167c24 */ /* 0x000fc4000f8e02ff */
[----:B------:R-:W-:Y:S02]  /*9d60*/  IMAD R14, R26, UR7, RZ ;  /* 0x000000071a0e7c24 */ /* 0x000fe4000f8e02ff */
[----:B------:R-:W-:Y:S02]  /*9d70*/  IMAD R12, R23, UR7, RZ ;  /* 0x00000007170c7c24 */ /* 0x000fe4000f8e02ff */
[----:B------:R-:W-:Y:S02]  /*9d80*/  IMAD R7, R144, UR7, RZ ;  /* 0x0000000790077c24 */ /* 0x000fe4000f8e02ff */
[----:B------:R-:W-:Y:S02]  /*9d90*/  IMAD R8, R30, UR7, RZ ;  /* 0x000000071e087c24 */ /* 0x000fe4000f8e02ff */
[----:B------:R-:W-:Y:S02]  /*9da0*/  IMAD R10, R29, UR7, RZ ;  /* 0x000000071d0a7c24 */ /* 0x000fe4000f8e02ff */
        /* <DEDUP_REMOVED lines=13> */
[----:B------:R-:W-:Y:S01]  /*9e80*/  IMAD R57, R57, UR7, RZ ;  /* 0x0000000739397c24 */ /* 0x000fe2000f8e02ff */
[----:B---3--:R-:W-:Y:S04]  /*9e90*/  STS.U16 [R5+UR11+0x10b00], R15 ;  /* 0x010b000f05007988 */ /* 0x008fe8000800040b */
[----:B----4-:R0:W-:Y:S04]  /*9ea0*/  STS.U16 [R5+UR11+0x10f00], R16 ;  /* 0x010f001005007988 */ /* 0x0101e8000800040b */
[----:B------:R-:W-:Y:S04]  /*9eb0*/  STS.U16 [R5+UR11+0x10300], R17 ;  /* 0x0103001105007988 */ /* 0x000fe8000800040b */
[----:B------:R-:W-:Y:S04]  /*9ec0*/  STS.U16 [R2+UR11+0x3a00], R104 ;  /* 0x003a006802007988 */ /* 0x000fe8000800040b */
[----:B------:R1:W-:Y:S04]  /*9ed0*/  STS.U16 [R2+UR11], R20 ;  /* 0x0000001402007988 */ /* 0x0003e8000800040b */
[----:B------:R-:W-:Y:S01]  /*9ee0*/  STS.U16 [R2+UR11+0x3e00], R102 ;  /* 0x003e006602007988 */ /* 0x000fe2000800040b */
[----:B0-----:R-:W-:-:S03]  /*9ef0*/  IMAD R16, R94, UR7, RZ ;  /* 0x000000075e107c24 */ /* 0x001fc6000f8e02ff */
[----:B------:R-:W-:Y:S01]  /*9f00*/  STS.U16 [R2+UR11+0x3800], R105 ;  /* 0x0038006902007988 */ /* 0x000fe2000800040b */
[----:B-1----:R-:W-:-:S03]  /*9f10*/  IMAD R20, R142, UR7, RZ ;  /* 0x000000078e147c24 */ /* 0x002fc6000f8e02ff */
[----:B------:R-:W-:Y:S04]  /*9f20*/  STS.U16 [R2+UR11+0x3c00], R103 ;  /* 0x003c006702007988 */ /* 0x000fe8000800040b */
[----:B------:R-:W-:Y:S04]  /*9f30*/  STS.U16 [R2+UR11+0x4a00], R96 ;  /* 0x004a006002007988 */ /* 0x000fe8000800040b */
[----:B------:R-:W-:Y:S01]  /*9f40*/  STS.U16 [R2+UR11+0x4600], R98 ;  /* 0x0046006202007988 */ /* 0x000fe2000800040b */
[----:B------:R-:W-:-:S03]  /*9f50*/  IMAD R5, R145, UR7, RZ ;  /* 0x0000000791057c24 */ /* 0x000fc6000f8e02ff */
[----:B------:R-:W-:Y:S04]  /*9f60*/  STS.U16 [R2+UR11+0x4800], R97 ;  /* 0x0048006102007988 */ /* 0x000fe8000800040b */
[----:B------:R0:W-:Y:S04]  /*9f70*/  STS.U16 [R2+UR11+0x200], R18 ;  /* 0x0002001202007988 */ /* 0x0001e8000800040b */
[----:B------:R-:W-:Y:S04]  /*9f80*/  STS.U16 [R2+UR11+0xe00], R88 ;  /* 0x000e005802007988 */ /* 0x000fe8000800040b */
[----:B------:R-:W-:Y:S01]  /*9f90*/  STS.U16 [R2+UR11+0x4200], R100 ;  /* 0x0042006402007988 */ /* 0x000fe2000800040b */
[----:B0-----:R-:W-:-:S03]  /*9fa0*/  IMAD R18, R143, UR7, RZ ;  /* 0x000000078f127c24 */ /* 0x001fc6000f8e02ff */
[----:B------:R-:W-:Y:S04]  /*9fb0*/  STS.U16 [R2+UR11+0x4400], R99 ;  /* 0x0044006302007988 */ /* 0x000fe8000800040b */
[----:B------:R-:W-:Y:S04]  /*9fc0*/  STS.U16 [R2+UR11+0x4c00], R95 ;  /* 0x004c005f02007988 */ /* 0x000fe8000800040b */
[----:B------:R0:W-:Y:S04]  /*9fd0*/  STS.U16 [R2+UR11+0x1a00], R44 ;  /* 0x001a002c02007988 */ /* 0x0001e8000800040b */
[----:B------:R1:W-:Y:S04]  /*9fe0*/  STS.U16 [R2+UR11+0x1c00], R43 ;  /* 0x001c002b02007988 */ /* 0x0003e8000800040b */
[----:B------:R3:W-:Y:S01]  /*9ff0*/  STS.U16 [R2+UR11+0x1e00], R42 ;  /* 0x001e002a02007988 */ /* 0x0007e2000800040b */
[----:B0-----:R-:W-:-:S03]  /*a000*/  IMAD R44, R86, UR7, RZ ;  /* 0x00000007562c7c24 */ /* 0x001fc6000f8e02ff */
[----:B------:R-:W-:Y:S01]  /*a010*/  STS.U16 [R2+UR11+0x4000], R101 ;  /* 0x0040006502007988 */ /* 0x000fe2000800040b */
[----:B-1----:R-:W-:Y:S02]  /*a020*/  IMAD R43, R89, UR7, RZ ;  /* 0x00000007592b7c24 */ /* 0x002fe4000f8e02ff */
[----:B---3--:R-:W-:Y:S01]  /*a030*/  IMAD R42, R90, UR7, RZ ;  /* 0x000000075a2a7c24 */ /* 0x008fe2000f8e02ff */
[----:B------:R0:W-:Y:S04]  /*a040*/  STS.U16 [R2+UR11+0x2000], R41 ;  /* 0x0020002902007988 */ /* 0x0001e8000800040b */
[----:B------:R-:W-:Y:S04]  /*a050*/  STS.U16 [R2+UR11+0xc00], R87 ;  /* 0x000c005702007988 */ /* 0x000fe8000800040b */
[----:B------:R1:W-:Y:S01]  /*a060*/  STS.U16 [R2+UR11+0x2200], R40 ;  /* 0x0022002802007988 */ /* 0x0003e2000800040b */
[----:B0-----:R-:W-:-:S03]  /*a070*/  IMAD R41, R91, UR7, RZ ;  /* 0x000000075b297c24 */ /* 0x001fc6000f8e02ff */
[----:B------:R0:W-:Y:S01]  /*a080*/  STS.U16 [R2+UR11+0x1600], R46 ;  /* 0x0016002e02007988 */ /* 0x0001e2000800040b */
[----:B-1----:R-:W-:-:S03]  /*a090*/  IMAD R40, R92, UR7, RZ ;  /* 0x000000075c287c24 */ /* 0x002fc6000f8e02ff */
[----:B------:R-:W-:Y:S01]  /*a0a0*/  STS.U16 [R2+UR11+0x1000], R93 ;  /* 0x0010005d02007988 */ /* 0x000fe2000800040b */
[----:B0-----:R-:W-:-:S03]  /*a0b0*/  IMAD R46, R82, UR7, RZ ;  /* 0x00000007522e7c24 */ /* 0x001fc6000f8e02ff */
[----:B------:R-:W-:Y:S01]  /*a0c0*/  STS.U16 [R2+UR11+0x800], R83 ;  /* 0x0008005302007988 */ /* 0x000fe2000800040b */
[----:B------:R-:W-:-:S03]  /*a0d0*/  IMAD R17, R153, UR7, RZ ;  /* 0x0000000799117c24 */ /* 0x000fc6000f8e02ff */
[----:B------:R-:W-:Y:S01]  /*a0e0*/  STS.U16 [R2+UR11+0xa00], R84 ;  /* 0x000a005402007988 */ /* 0x000fe2000800040b */
[----:B------:R-:W-:-:S03]  /*a0f0*/  IMAD R15, R152, UR7, RZ ;  /* 0x00000007980f7c24 */ /* 0x000fc6000f8e02ff */
[----:B------:R0:W-:Y:S04]  /*a100*/  STS.U16 [R2+UR11+0x1800], R45 ;  /* 0x0018002d02007988 */ /* 0x0001e8000800040b */
[----:B------:R1:W-:Y:S01]  /*a110*/  STS.U16 [R2+UR11+0x400], R32 ;  /* 0x0004002002007988 */ /* 0x0003e2000800040b */
[----:B0-----:R-:W-:-:S03]  /*a120*/  IMAD R45, R85, UR7, RZ ;  /* 0x00000007552d7c24 */ /* 0x001fc6000f8e02ff */
[----:B------:R-:W-:Y:S01]  /*a130*/  STS.U16 [R2+UR11+0x600], R33 ;  /* 0x0006002102007988 */ /* 0x000fe2000800040b */
[----:B-1----:R-:W-:-:S03]  /*a140*/  IMAD R32, R158, UR7, RZ ;  /* 0x000000079e207c24 */ /* 0x002fc6000f8e02ff */
[----:B--2---:R-:W-:Y:S04]  /*a150*/  STS.U16 [R2+UR11+0x2800], R37 ;  /* 0x0028002502007988 */ /* 0x004fe8000800040b */
[----:B------:R0:W-:Y:S02]  /*a160*/  STS.U16 [R2+UR11+0x3000], R28 ;  /* 0x0030001c02007988 */ /* 0x0001e4000800040b */
[----:B0-----:R-:W-:Y:S02]  /*a170*/  IMAD R28, R134, UR7, RZ ;  /* 0x00000007861c7c24 */ /* 0x001fe4000f8e02ff */
[----:B------:R0:W-:Y:S03]  /*a180*/  STS.U16 [R2+UR11+0x3200], R27 ;  /* 0x0032001b02007988 */ /* 0x0001e6000800040b */
[----:B------:R-:W-:Y:S01]  /*a190*/  LEA R104, P6, R28, R4, 0x1 ;  /* 0x000000041c687211 */ /* 0x000fe200078c08ff */
[----:B0-----:R-:W-:-:S03]  /*a1a0*/  IMAD R27, R135, UR7, RZ ;  /* 0x00000007871b7c24 */ /* 0x001fc6000f8e02ff */
[-C--:B------:R-:W-:Y:S02]  /*a1b0*/  LEA.HI.X.SX32 R105, R28, R3.reuse, 0x1, P6 ;  /* 0x000000031c697211 */ /* 0x080fe400030f0eff */
[CC--:B------:R-:W-:Y:S01]  /*a1c0*/  LEA R102, P2, R27.reuse, R4.reuse, 0x1 ;  /* 0x000000041b667211 */ /* 0x0c0fe200078408ff */
[----:B------:R0:W-:Y:S01]  /*a1d0*/  STS.U16 [R2+UR11+0x3400], R25 ;  /* 0x0034001902007988 */ /* 0x0001e2000800040b */
[-C--:B------:R-:W-:Y:S02]  /*a1e0*/  LEA R96, P6, R22, R4.reuse, 0x1 ;  /* 0x0000000416607211 */ /* 0x080fe400078c08ff */
[-C--:B------:R-:W-:Y:S02]  /*a1f0*/  LEA.HI.X.SX32 R103, R27, R3.reuse, 0x1, P2 ;  /* 0x000000031b677211 */ /* 0x080fe400010f0eff */
[----:B------:R-:W-:Y:S01]  /*a200*/  LEA R94, P2, R20, R4, 0x1 ;  /* 0x00000004145e7211 */ /* 0x000fe200078408ff */
[----:B------:R1:W-:Y:S01]  /*a210*/  STS.U16 [R2+UR11+0x3600], R24 ;  /* 0x0036001802007988 */ /* 0x0003e2000800040b */
[----:B0-----:R-:W-:Y:S01]  /*a220*/  IMAD R25, R136, UR7, RZ ;  /* 0x0000000788197c24 */ /* 0x001fe2000f8e02ff */
[----:B------:R-:W-:Y:S01]  /*a230*/  LEA.HI.X.SX32 R97, R22, R3, 0x1, P6 ;  /* 0x0000000316617211 */ /* 0x000fe200030f0eff */
[----:B-1----:R-:W-:-:S03]  /*a240*/  IMAD R24, R137, UR7, RZ ;  /* 0x0000000789187c24 */ /* 0x002fc6000f8e02ff */
[-C--:B------:R-:W-:Y:S02]  /*a250*/  LEA R100, P3, R25, R4.reuse, 0x1 ;  /* 0x0000000419647211 */ /* 0x080fe400078608ff */
[-C--:B------:R-:W-:Y:S02]  /*a260*/  LEA R98, P4, R24, R4.reuse, 0x1 ;  /* 0x0000000418627211 */ /* 0x080fe400078808ff */
[-C--:B------:R-:W-:Y:S02]  /*a270*/  LEA R88, P6, R14, R4.reuse, 0x1 ;  /* 0x000000040e587211 */ /* 0x080fe400078c08ff */
[-C--:B------:R-:W-:Y:S02]  /*a280*/  LEA.HI.X.SX32 R99, R24, R3.reuse, 0x1, P4 ;  /* 0x0000000318637211 */ /* 0x080fe400020f0eff */
[----:B------:R-:W-:Y:S02]  /*a290*/  LEA.HI.X.SX32 R95, R20, R3, 0x1, P2 ;  /* 0x00000003145f7211 */ /* 0x000fe400010f0eff */
[----:B------:R-:W-:-:S02]  /*a2a0*/  LEA R90, P4, R16, R4, 0x1 ;  /* 0x00000004105a7211 */ /* 0x000fc400078808ff */
[-C--:B------:R-:W-:Y:S02]  /*a2b0*/  LEA R86, P2, R12, R4.reuse, 0x1 ;  /* 0x000000040c567211 */ /* 0x080fe400078408ff */
[-C--:B------:R-:W-:Y:S02]  /*a2c0*/  LEA.HI.X.SX32 R101, R25, R3.reuse, 0x1, P3 ;  /* 0x0000000319657211 */ /* 0x080fe400018f0eff */
[-C--:B------:R-:W-:Y:S02]  /*a2d0*/  LEA.HI.X.SX32 R89, R14, R3.reuse, 0x1, P6 ;  /* 0x000000030e597211 */ /* 0x080fe400030f0eff */
[-C--:B------:R-:W-:Y:S02]  /*a2e0*/  LEA R92, P3, R18, R4.reuse, 0x1 ;  /* 0x00000004125c7211 */ /* 0x080fe400078608ff */
[----:B------:R-:W-:Y:S02]  /*a2f0*/  LEA.HI.X.SX32 R91, R16, R3, 0x1, P4 ;  /* 0x00000003105b7211 */ /* 0x000fe400020f0eff */
[----:B------:R-:W-:-:S02]  /*a300*/  LEA R124, P6, R7, R4, 0x1 ;  /* 0x00000004077c7211 */ /* 0x000fc400078c08ff */
[-C--:B------:R-:W-:Y:S02]  /*a310*/  LEA.HI.X.SX32 R87, R12, R3.reuse, 0x1, P2 ;  /* 0x000000030c577211 */ /* 0x080fe400010f0eff */
[-C--:B------:R-:W-:Y:S02]  /*a320*/  LEA R82, P4, R8, R4.reuse, 0x1 ;  /* 0x0000000408527211 */ /* 0x080fe400078808ff */
[-C--:B------:R-:W-:Y:S02]  /*a330*/  LEA R122, P2, R5, R4.reuse, 0x1 ;  /* 0x00000004057a7211 */ /* 0x080fe400078408ff */
[-C--:B------:R-:W-:Y:S02]  /*a340*/  LEA.HI.X.SX32 R93, R18, R3.reuse, 0x1, P3 ;  /* 0x00000003125d7211 */ /* 0x080fe400018f0eff */
[----:B------:R-:W-:Y:S02]  /*a350*/  LEA.HI.X.SX32 R125, R7, R3, 0x1, P6 ;  /* 0x00000003077d7211 */ /* 0x000fe400030f0eff */
[----:B------:R-:W-:-:S02]  /*a360*/  LEA R84, P3, R10, R4, 0x1 ;  /* 0x000000040a547211 */ /* 0x000fc400078608ff */
[-C--:B------:R-:W-:Y:S02]  /*a370*/  LEA.HI.X.SX32 R83, R8, R3.reuse, 0x1, P4 ;  /* 0x0000000308537211 */ /* 0x080fe400020f0eff */
[-C--:B------:R-:W-:Y:S02]  /*a380*/  LEA.HI.X.SX32 R123, R5, R3.reuse, 0x1, P2 ;  /* 0x00000003057b7211 */ /* 0x080fe400010f0eff */
[-C--:B------:R-:W-:Y:S02]  /*a390*/  LEA R118, P4, R9, R4.reuse, 0x1 ;  /* 0x0000000409767211 */ /* 0x080fe400078808ff */
[-C--:B------:R-:W-:Y:S02]  /*a3a0*/  LEA R142, P6, R11, R4.reuse, 0x1 ;  /* 0x000000040b8e7211 */ /* 0x080fe400078c08ff */
[----:B------:R-:W-:Y:S01]  /*a3b0*/  LEA R144, P2, R13, R4, 0x1 ;  /* 0x000000040d907211 */ /* 0x000fe200078408ff */
[----:B------:R-:W-:Y:S01]  /*a3c0*/  STL.64 [R1+0x170], R124 ;  /* 0x0001707c01007387 */ /* 0x000fe20000100a00 */
[----:B------:R-:W-:-:S02]  /*a3d0*/  LEA.HI.X.SX32 R85, R10, R3, 0x1, P3 ;  /* 0x000000030a557211 */ /* 0x000fc400018f0eff */
[-C--:B------:R-:W-:Y:S01]  /*a3e0*/  LEA R106, P3, R6, R4.reuse, 0x1 ;  /* 0x00000004066a7211 */ /* 0x080fe200078608ff */
[----:B------:R0:W-:Y:S01]  /*a3f0*/  STL.64 [R1+0x160], R122 ;  /* 0x0001607a01007387 */ /* 0x0001e20000100a00 */
[-C--:B------:R-:W-:Y:S01]  /*a400*/  LEA.HI.X.SX32 R119, R9, R3.reuse, 0x1, P4 ;  /* 0x0000000309777211 */ /* 0x080fe200020f0eff */
[----:B------:R-:W-:Y:S01]  /*a410*/  IMAD R33, R159, UR7, RZ ;  /* 0x000000079f217c24 */ /* 0x000fe2000f8e02ff */
[-C--:B------:R-:W-:Y:S02]  /*a420*/  LEA.HI.X.SX32 R143, R11, R3.reuse, 0x1, P6 ;  /* 0x000000030b8f7211 */ /* 0x080fe400030f0eff */
[----:B------:R-:W-:Y:S01]  /*a430*/  LEA.HI.X.SX32 R145, R13, R3, 0x1, P2 ;  /* 0x000000030d917211 */ /* 0x000fe200010f0eff */
[----:B------:R-:W-:Y:S01]  /*a440*/  IMAD.MOV.U32 R18, RZ, RZ, R50 ;  /* 0x000000ffff127224 */ /* 0x000fe200078e0032 */
[-C--:B------:R-:W-:Y:S02]  /*a450*/  LEA R146, P6, R23, R4.reuse, 0x1 ;  /* 0x0000000417927211 */ /* 0x080fe400078c08ff */
[----:B------:R-:W-:-:S02]  /*a460*/  LEA R152, P2, R26, R4, 0x1 ;  /* 0x000000041a987211 */ /* 0x000fc400078408ff */
[-C--:B0-----:R-:W-:Y:S01]  /*a470*/  LEA R122, P4, R17, R4.reuse, 0x1 ;  /* 0x00000004117a7211 */ /* 0x081fe200078808ff */
[----:B------:R-:W-:Y:S01]  /*a480*/  IMAD.MOV.U32 R50, RZ, RZ, R120 ;  /* 0x000000ffff327224 */ /* 0x000fe200078e0078 */
[-C--:B------:R-:W-:Y:S01]  /*a490*/  LEA.HI.X.SX32 R107, R6, R3.reuse, 0x1, P3 ;  /* 0x00000003066b7211 */ /* 0x080fe200018f0eff */
[----:B------:R0:W-:Y:S01]  /*a4a0*/  STS.U16 [R2+UR11+0x2c00], R35 ;  /* 0x002c002302007988 */ /* 0x0001e2000800040b */
[-C--:B------:R-:W-:Y:S02]  /*a4b0*/  LEA R120, P3, R15, R4.reuse, 0x1 ;  /* 0x000000040f787211 */ /* 0x080fe400078608ff */
[-C--:B------:R-:W-:Y:S01]  /*a4c0*/  LEA.HI.X.SX32 R123, R17, R3.reuse, 0x1, P4 ;  /* 0x00000003117b7211 */ /* 0x080fe200020f0eff */
[----:B------:R1:W-:Y:S01]  /*a4d0*/  STS.U16 [R2+UR11+0x2a00], R36 ;  /* 0x002a002402007988 */ /* 0x0003e2000800040b */
[----:B------:R-:W-:Y:S01]  /*a4e0*/  LEA R126, P4, R30, R4, 0x1 ;  /* 0x000000041e7e7211 */ /* 0x000fe200078808ff */
[----:B------:R-:W-:Y:S01]  /*a4f0*/  IMAD R37, R163, UR7, RZ ;  /* 0x00000007a3257c24 */ /* 0x000fe2000f8e02ff */
[----:B------:R-:W-:-:S02]  /*a500*/  LEA.HI.X.SX32 R147, R23, R3, 0x1, P6 ;  /* 0x0000000317937211 */ /* 0x000fc400030f0eff */
[-C--:B------:R-:W-:Y:S01]  /*a510*/  LEA.HI.X.SX32 R153, R26, R3.reuse, 0x1, P2 ;  /* 0x000000031a997211 */ /* 0x080fe200010f0eff */
[----:B0-----:R-:W-:Y:S01]  /*a520*/  IMAD R35, R161, UR7, RZ ;  /* 0x00000007a1237c24 */ /* 0x001fe2000f8e02ff */
[-C--:B------:R-:W-:Y:S01]  /*a530*/  LEA R128, P6, R32, R4.reuse, 0x1 ;  /* 0x0000000420807211 */ /* 0x080fe200078c08ff */
[----:B------:R-:W-:Y:S01]  /*a540*/  IMAD.MOV.U32 R20, RZ, RZ, R121 ;  /* 0x000000ffff147224 */ /* 0x000fe200078e0079 */
[-C--:B------:R-:W-:Y:S01]  /*a550*/  LEA R154, P2, R33, R4.reuse, 0x1 ;  /* 0x00000004219a7211 */ /* 0x080fe200078408ff */
[----:B-1----:R-:W-:Y:S01]  /*a560*/  IMAD R36, R162, UR7, RZ ;  /* 0x00000007a2247c24 */ /* 0x002fe2000f8e02ff */
[----:B------:R0:W-:Y:S01]  /*a570*/  STS.U16 [R2+UR11+0x2e00], R34 ;  /* 0x002e002202007988 */ /* 0x0001e2000800040b */
[-C--:B------:R-:W-:Y:S02]  /*a580*/  LEA.HI.X.SX32 R121, R15, R3.reuse, 0x1, P3 ;  /* 0x000000030f797211 */ /* 0x080fe400018f0eff */
[----:B------:R-:W-:Y:S01]  /*a590*/  LEA R124, P3, R29, R4, 0x1 ;  /* 0x000000041d7c7211 */ /* 0x000fe200078608ff */
[----:B------:R1:W-:Y:S01]  /*a5a0*/  STS.U16 [R2+UR11+0x2400], R39 ;  /* 0x0024002702007988 */ /* 0x0003e2000800040b */
[----:B------:R-:W-:-:S02]  /*a5b0*/  LEA.HI.X.SX32 R127, R30, R3, 0x1, P4 ;  /* 0x000000031e7f7211 */ /* 0x000fc400020f0eff */
[-C--:B------:R-:W-:Y:S02]  /*a5c0*/  LEA R132, P4, R35, R4.reuse, 0x1 ;  /* 0x0000000423847211 */ /* 0x080fe400078808ff */
[-C--:B------:R-:W-:Y:S01]  /*a5d0*/  LEA.HI.X.SX32 R129, R32, R3.reuse, 0x1, P6 ;  /* 0x0000000320817211 */ /* 0x080fe200030f0eff */
[----:B0-----:R-:W-:Y:S01]  /*a5e0*/  IMAD R34, R160, UR7, RZ ;  /* 0x00000007a0227c24 */ /* 0x001fe2000f8e02ff */
[-C--:B------:R-:W-:Y:S02]  /*a5f0*/  LEA.HI.X.SX32 R155, R33, R3.reuse, 0x1, P2 ;  /* 0x00000003219b7211 */ /* 0x080fe400010f0eff */
[-C--:B------:R-:W-:Y:S01]  /*a600*/  LEA R134, P6, R36, R4.reuse, 0x1 ;  /* 0x0000000424867211 */ /* 0x080fe200078c08ff */
[----:B-1----:R-:W-:Y:S01]  /*a610*/  IMAD R39, R164, UR7, RZ ;  /* 0x00000007a4277c24 */ /* 0x002fe2000f8e02ff */
[----:B------:R-:W-:Y:S01]  /*a620*/  LEA R136, P2, R37, R4, 0x1 ;  /* 0x0000000425887211 */ /* 0x000fe200078408ff */
[----:B------:R0:W-:Y:S01]  /*a630*/  STS.U16 [R2+UR11+0x2600], R38 ;  /* 0x0026002602007988 */ /* 0x0001e2000800040b */
[----:B------:R-:W-:-:S02]  /*a640*/  LEA.HI.X.SX32 R125, R29, R3, 0x1, P3 ;  /* 0x000000031d7d7211 */ /* 0x000fc400018f0eff */
[-C--:B------:R-:W-:Y:S02]  /*a650*/  LEA R130, P3, R34, R4.reuse, 0x1 ;  /* 0x0000000422827211 */ /* 0x080fe400078608ff */
[-C--:B------:R-:W-:Y:S02]  /*a660*/  LEA.HI.X.SX32 R133, R35, R3.reuse, 0x1, P4 ;  /* 0x0000000323857211 */ /* 0x080fe400020f0eff */
[-C--:B------:R-:W-:Y:S02]  /*a670*/  LEA R156, P4, R39, R4.reuse, 0x1 ;  /* 0x00000004279c7211 */ /* 0x080fe400078808ff */
[-C--:B------:R-:W-:Y:S01]  /*a680*/  LEA.HI.X.SX32 R135, R36, R3.reuse, 0x1, P6 ;  /* 0x0000000324877211 */ /* 0x080fe200030f0eff */
[----:B0-----:R-:W-:Y:S01]  /*a690*/  IMAD R38, R165, UR7, RZ ;  /* 0x00000007a5267c24 */ /* 0x001fe2000f8e02ff */
[----:B------:R-:W-:Y:S01]  /*a6a0*/  LEA.HI.X.SX32 R137, R37, R3, 0x1, P2 ;  /* 0x0000000325897211 */ /* 0x000fe200010f0eff */
[----:B------:R-:W-:Y:S01]  /*a6b0*/  IMAD R79, R79, UR7, RZ ;  /* 0x000000074f4f7c24 */ /* 0x000fe2000f8e02ff */
[----:B------:R-:W-:-:S02]  /*a6c0*/  LEA R158, P6, R40, R4, 0x1 ;  /* 0x00000004289e7211 */ /* 0x000fc400078c08ff */
[-C--:B------:R-:W-:Y:S01]  /*a6d0*/  LEA R160, P2, R41, R4.reuse, 0x1 ;  /* 0x0000000429a07211 */ /* 0x080fe200078408ff */
[----:B------:R0:W-:Y:S01]  /*a6e0*/  STS.U16 [R2+UR11+0x1200], R48 ;  /* 0x0012003002007988 */ /* 0x0001e2000800040b */
[-C--:B------:R-:W-:Y:S01]  /*a6f0*/  LEA.HI.X.SX32 R131, R34, R3.reuse, 0x1, P3 ;  /* 0x0000000322837211 */ /* 0x080fe200018f0eff */
[----:B------:R-:W-:Y:S01]  /*a700*/  IMAD R52, R52, UR7, RZ ;  /* 0x0000000734347c24 */ /* 0x000fe2000f8e02ff */
[-C--:B------:R-:W-:Y:S01]  /*a710*/  LEA R148, P3, R38, R4.reuse, 0x1 ;  /* 0x0000000426947211 */ /* 0x080fe200078608ff */
[----:B------:R1:W-:Y:S01]  /*a720*/  STS.U16 [R2+UR11+0x1400], R47 ;  /* 0x0014002f02007988 */ /* 0x0003e2000800040b */
[----:B------:R-:W-:Y:S01]  /*a730*/  IMAD.MOV.U32 R25, RZ, RZ, R56 ;  /* 0x000000ffff197224 */ /* 0x000fe200078e0038 */
[-C--:B------:R-:W-:Y:S01]  /*a740*/  LEA.HI.X.SX32 R157, R39, R3.reuse, 0x1, P4 ;  /* 0x00000003279d7211 */ /* 0x080fe200020f0eff */
[----:B------:R-:W-:Y:S01]  /*a750*/  IMAD R74, R74, UR7, RZ ;  /* 0x000000074a4a7c24 */ /* 0x000fe2000f8e02ff */
[-C--:B------:R-:W-:Y:S01]  /*a760*/  LEA R164, P4, R43, R4.reuse, 0x1 ;  /* 0x000000042ba47211 */ /* 0x080fe200078808ff */
[----:B------:R-:W-:Y:S01]  /*a770*/  IMAD R55, R55, UR7, RZ ;  /* 0x0000000737377c24 */ /* 0x000fe2000f8e02ff */
[-C--:B------:R-:W-:Y:S01]  /*a780*/  LEA.HI.X.SX32 R159, R40, R3.reuse, 0x1, P6 ;  /* 0x00000003289f7211 */ /* 0x080fe200030f0eff */
[----:B0-----:R-:W-:Y:S01]  /*a790*/  IMAD R48, R80, UR7, RZ ;  /* 0x0000000750307c24 */ /* 0x001fe2000f8e02ff */
[----:B------:R-:W-:Y:S01]  /*a7a0*/  LEA.HI.X.SX32 R161, R41, R3, 0x1, P2 ;  /* 0x0000000329a17211 */ /* 0x000fe200010f0eff */
[----:B------:R-:W-:Y:S01]  /*a7b0*/  IMAD.MOV.U32 R27, RZ, RZ, R57 ;  /* 0x000000ffff1b7224 */ /* 0x000fe200078e0039 */
[----:B------:R-:W-:Y:S01]  /*a7c0*/  LEA R80, P6, R44, R4, 0x1 ;  /* 0x000000042c507211 */ /* 0x000fe200078c08ff */
[----:B-1----:R-:W-:-:S02]  /*a7d0*/  IMAD R47, R81, UR7, RZ ;  /* 0x00000007512f7c24 */ /* 0x002fc4000f8e02ff */
[----:B------:R-:W-:Y:S01]  /*a7e0*/  IMAD.MOV.U32 R56, RZ, RZ, R78 ;  /* 0x000000ffff387224 */ /* 0x000fe200078e004e */
[-C--:B------:R-:W-:Y:S01]  /*a7f0*/  LEA R78, P2, R45, R4.reuse, 0x1 ;  /* 0x000000042d4e7211 */ /* 0x080fe200078408ff */
[----:B------:R-:W-:Y:S02]  /*a800*/  IMAD R77, R77, UR7, RZ ;  /* 0x000000074d4d7c24 */ /* 0x000fe4000f8e02ff */
[----:B------:R-:W-:Y:S01]  /*a810*/  IMAD.MOV.U32 R57, RZ, RZ, R79 ;  /* 0x000000ffff397224 */ /* 0x000fe200078e004f */
[-C--:B------:R-:W-:Y:S01]  /*a820*/  LEA.HI.X.SX32 R149, R38, R3.reuse, 0x1, P3 ;  /* 0x0000000326957211 */ /* 0x080fe200018f0eff */
[----:B------:R-:W-:Y:S02]  /*a830*/  IMAD R76, R76, UR7, RZ ;  /* 0x000000074c4c7c24 */ /* 0x000fe4000f8e02ff */
[----:B------:R-:W-:Y:S01]  /*a840*/  IMAD R75, R75, UR7, RZ ;  /* 0x000000074b4b7c24 */ /* 0x000fe2000f8e02ff */
[-C--:B------:R-:W-:Y:S01]  /*a850*/  LEA R162, P3, R42, R4.reuse, 0x1 ;  /* 0x000000042aa27211 */ /* 0x080fe200078608ff */
[----:B------:R-:W-:Y:S01]  /*a860*/  IMAD.MOV.U32 R22, RZ, RZ, R52 ;  /* 0x000000ffff167224 */ /* 0x000fe200078e0034 */
[-C--:B------:R-:W-:Y:S01]  /*a870*/  LEA.HI.X.SX32 R165, R43, R3.reuse, 0x1, P4 ;  /* 0x000000032ba57211 */ /* 0x080fe200020f0eff */
[----:B------:R-:W-:Y:S01]  /*a880*/  IMAD.MOV.U32 R24, RZ, RZ, R55 ;  /* 0x000000ffff187224 */ /* 0x000fe200078e0037 */
[-C--:B------:R-:W-:Y:S01]  /*a890*/  LEA.HI.X.SX32 R81, R44, R3.reuse, 0x1, P6 ;  /* 0x000000032c517211 */ /* 0x080fe200030f0eff */
[----:B------:R-:W-:Y:S01]  /*a8a0*/  IMAD.MOV.U32 R52, RZ, RZ, R74 ;  /* 0x000000ffff347224 */ /* 0x000fe200078e004a */
[----:B------:R-:W-:Y:S01]  /*a8b0*/  LEA R74, P4, R47, R4, 0x1 ;  /* 0x000000042f4a7211 */ /* 0x000fe200078808ff */
[----:B------:R-:W-:Y:S01]  /*a8c0*/  IMAD R51, R53, UR7, RZ ;  /* 0x0000000735337c24 */ /* 0x000fe2000f8e02ff */
[----:B------:R-:W-:Y:S01]  /*a8d0*/  LEA.HI.X.SX32 R79, R45, R3, 0x1, P2 ;  /* 0x000000032d4f7211 */ /* 0x000fe200010f0eff */
[----:B------:R-:W-:-:S02]  /*a8e0*/  IMAD R49, R54, UR7, RZ ;  /* 0x0000000736317c24 */ /* 0x000fc4000f8e02ff */
[----:B------:R-:W-:Y:S01]  /*a8f0*/  IMAD R110, R70, UR7, RZ ;  /* 0x00000007466e7c24 */ /* 0x000fe2000f8e02ff */
[-C--:B------:R-:W-:Y:S01]  /*a900*/  LEA R70, P2, R57, R4.reuse, 0x1 ;  /* 0x0000000439467211 */ /* 0x080fe200078408ff */
[----:B------:R-:W-:Y:S01]  /*a910*/  IMAD R113, R72, UR7, RZ ;  /* 0x0000000748717c24 */ /* 0x000fe2000f8e02ff */
[-C--:B------:R-:W-:Y:S01]  /*a920*/  LEA R72, P6, R48, R4.reuse, 0x1 ;  /* 0x0000000430487211 */ /* 0x080fe200078c08ff */
[----:B------:R-:W-:Y:S02]  /*a930*/  IMAD.MOV.U32 R55, RZ, RZ, R77 ;  /* 0x000000ffff377224 */ /* 0x000fe400078e004d */
[----:B------:R-:W-:Y:S02]  /*a940*/  IMAD.MOV.U32 R53, RZ, RZ, R75 ;  /* 0x000000ffff357224 */ /* 0x000fe400078e004b */
[----:B------:R-:W-:Y:S01]  /*a950*/  IMAD.MOV.U32 R54, RZ, RZ, R76 ;  /* 0x000000ffff367224 */ /* 0x000fe200078e004c */
[-C--:B------:R-:W-:Y:S01]  /*a960*/  LEA.HI.X.SX32 R163, R42, R3.reuse, 0x1, P3 ;  /* 0x000000032aa37211 */ /* 0x080fe200018f0eff */
[----:B------:R-:W-:Y:S01]  /*a970*/  IMAD R109, R66, UR7, RZ ;  /* 0x00000007426d7c24 */ /* 0x000fe2000f8e02ff */
[-C--:B------:R-:W-:Y:S01]  /*a980*/  LEA R76, P3, R46, R4.reuse, 0x1 ;  /* 0x000000042e4c7211 */ /* 0x080fe200078608ff */
[----:B------:R-:W-:Y:S01]  /*a990*/  IMAD R141, R71, UR7, RZ ;  /* 0x00000007478d7c24 */ /* 0x000fe2000f8e02ff */
[-C--:B------:R-:W-:Y:S01]  /*a9a0*/  LEA.HI.X.SX32 R75, R47, R3.reuse, 0x1, P4 ;  /* 0x000000032f4b7211 */ /* 0x080fe200020f0eff */
[----:B------:R-:W-:Y:S01]  /*a9b0*/  IMAD R117, R73, UR7, RZ ;  /* 0x0000000749757c24 */ /* 0x000fe2000f8e02ff */
[-C--:B------:R-:W-:Y:S01]  /*a9c0*/  LEA R66, P4, R55, R4.reuse, 0x1 ;  /* 0x0000000437427211 */ /* 0x080fe200078808ff */
[----:B------:R-:W-:Y:S01]  /*a9d0*/  IMAD R58, R58, UR7, RZ ;  /* 0x000000073a3a7c24 */ /* 0x000fe2000f8e02ff */
[-C--:B------:R-:W-:Y:S01]  /*a9e0*/  LEA.HI.X.SX32 R73, R48, R3.reuse, 0x1, P6 ;  /* 0x0000000330497211 */ /* 0x080fe200030f0eff */
[----:B------:R-:W-:Y:S01]  /*a9f0*/  IMAD R116, R62, UR7, RZ ;  /* 0x000000073e747c24 */ /* 0x000fe2000f8e02ff */
[----:B------:R-:W-:Y:S01]  /*aa00*/  LEA.HI.X.SX32 R71, R57, R3, 0x1, P2 ;  /* 0x0000000339477211 */ /* 0x000fe200010f0eff */
[----:B------:R-:W-:Y:S01]  /*aa10*/  IMAD R114, R64, UR7, RZ ;  /* 0x0000000740727c24 */ /* 0x000fe2000f8e02ff */
[----:B------:R-:W-:-:S02]  /*aa20*/  LEA R64, P6, R54, R4, 0x1 ;  /* 0x0000000436407211 */ /* 0x000fc400078c08ff */
[-C--:B------:R-:W-:Y:S01]  /*aa30*/  LEA R62, P2, R53, R4.reuse, 0x1 ;  /* 0x00000004353e7211 */ /* 0x080fe200078408ff */
[----:B------:R-:W-:Y:S01]  /*aa40*/  IMAD R140, R67, UR7, RZ ;  /* 0x00000007438c7c24 */ /* 0x000fe2000f8e02ff */
[-C--:B------:R-:W-:Y:S01]  /*aa50*/  LEA.HI.X.SX32 R77, R46, R3.reuse, 0x1, P3 ;  /* 0x000000032e4d7211 */ /* 0x080fe200018f0eff */
[----:B------:R-:W-:Y:S01]  /*aa60*/  IMAD R108, R68, UR7, RZ ;  /* 0x00000007446c7c24 */ /* 0x000fe2000f8e02ff */
[-C--:B------:R-:W-:Y:S01]  /*aa70*/  LEA R68, P3, R56, R4.reuse, 0x1 ;  /* 0x0000000438447211 */ /* 0x080fe200078608ff */
[----:B------:R-:W-:Y:S01]  /*aa80*/  IMAD R59, R59, UR7, RZ ;  /* 0x000000073b3b7c24 */ /* 0x000fe2000f8e02ff */
[-C--:B------:R-:W-:Y:S01]  /*aa90*/  LEA.HI.X.SX32 R67, R55, R3.reuse, 0x1, P4 ;  /* 0x0000000337437211 */ /* 0x080fe200020f0eff */
[----:B------:R-:W-:Y:S02]  /*aaa0*/  IMAD R60, R60, UR7, RZ ;  /* 0x000000073c3c7c24 */ /* 0x000fe4000f8e02ff */
[----:B------:R-:W-:Y:S01]  /*aab0*/  IMAD R115, R63, UR7, RZ ;  /* 0x000000073f737c24 */ /* 0x000fe2000f8e02ff */
[-C--:B------:R-:W-:Y:S01]  /*aac0*/  LEA.HI.X.SX32 R63, R53, R3.reuse, 0x1, P2 ;  /* 0x00000003353f7211 */ /* 0x080fe200010f0eff */
[----:B------:R-:W-:Y:S01]  /*aad0*/  IMAD R150, R65, UR7, RZ ;  /* 0x0000000741967c24 */ /* 0x000fe2000f8e02ff */
[-C--:B------:R-:W-:Y:S01]  /*aae0*/  LEA.HI.X.SX32 R65, R54, R3.reuse, 0x1, P6 ;  /* 0x0000000336417211 */ /* 0x080fe200030f0eff */
[----:B------:R-:W-:Y:S01]  /*aaf0*/  IMAD.MOV.U32 R28, RZ, RZ, R58 ;  /* 0x000000ffff1c7224 */ /* 0x000fe200078e003a */
[-C--:B------:R-:W-:Y:S01]  /*ab00*/  LEA R58, P4, R50, R4.reuse, 0x1 ;  /* 0x00000004323a7211 */ /* 0x080fe200078808ff */
[----:B------:R-:W-:Y:S01]  /*ab10*/  STL.64 [R1+0x150], R106 ;  /* 0x0001506a01007387 */ /* 0x000fe20000100a00 */
[----:B------:R-:W-:Y:S01]  /*ab20*/  LEA R54, P2, R20, R4, 0x1 ;  /* 0x0000000414367211 */ /* 0x000fe200078408ff */
[----:B------:R-:W-:Y:S01]  /*ab30*/  IMAD R111, R69, UR7, RZ ;  /* 0x00000007456f7c24 */ /* 0x000fe2000f8e02ff */
[----:B------:R-:W-:Y:S01]  /*ab40*/  LEA.HI.X.SX32 R69, R56, R3, 0x1, P3 ;  /* 0x0000000338457211 */ /* 0x000fe200018f0eff */
[----:B------:R-:W-:Y:S01]  /*ab50*/  IMAD R112, R19, UR7, RZ ;  /* 0x0000000713707c24 */ /* 0x000fe2000f8e02ff */
[----:B------:R-:W-:Y:S01]  /*ab60*/  STL.64 [R1+0x450], R106 ;  /* 0x0004506a01007387 */ /* 0x000fe20000100a00 */
[----:B------:R-:W-:-:S02]  /*ab70*/  IMAD R138, R31, UR7, RZ ;  /* 0x000000071f8a7c24 */ /* 0x000fc4000f8e02ff */
[----:B------:R-:W-:Y:S01]  /*ab80*/  IMAD.MOV.U32 R19, RZ, RZ, R60 ;  /* 0x000000ffff137224 */ /* 0x000fe200078e003c */
[----:B------:R-:W-:Y:S01]  /*ab90*/  STL.64 [R1+0x140], R118 ;  /* 0x0001407601007387 */ /* 0x000fe20000100a00 */
[----:B------:R-:W-:Y:S01]  /*aba0*/  IMAD.MOV.U32 R31, RZ, RZ, R59 ;  /* 0x000000ffff1f7224 */ /* 0x000fe200078e003b */
[-C--:B------:R-:W-:Y:S02]  /*abb0*/  LEA R60, P3, R52, R4.reuse, 0x1 ;  /* 0x00000004343c7211 */ /* 0x080fe400078608ff */
[----:B------:R0:W-:Y:S01]  /*abc0*/  STL.64 [R1+0x458], R118 ;  /* 0x0004587601007387 */ /* 0x0001e20000100a00 */
[-C--:B------:R-:W-:Y:S02]  /*abd0*/  LEA.HI.X.SX32 R59, R50, R3.reuse, 0x1, P4 ;  /* 0x00000003323b7211 */ /* 0x080fe400020f0eff */
[-C--:B------:R-:W-:Y:S01]  /*abe0*/  LEA R50, P4, R51, R4.reuse, 0x1 ;  /* 0x0000000433327211 */ /* 0x080fe200078808ff */
[----:B------:R-:W-:Y:S01]  /*abf0*/  STL.64 [R1+0x130], R142 ;  /* 0x0001308e01007387 */ /* 0x000fe20000100a00 */
[-C--:B------:R-:W-:Y:S01]  /*ac00*/  LEA.HI.X.SX32 R55, R20, R3.reuse, 0x1, P2 ;  /* 0x0000000314377211 */ /* 0x080fe200010f0eff */
[----:B------:R-:W-:Y:S01]  /*ac10*/  IMAD R139, R61, UR7, RZ ;  /* 0x000000073d8b7c24 */ /* 0x000fe2000f8e02ff */
[----:B------:R-:W-:Y:S01]  /*ac20*/  LEA R46, P2, R24, R4, 0x1 ;  /* 0x00000004182e7211 */ /* 0x000fe200078408ff */
[----:B------:R-:W-:Y:S01]  /*ac30*/  STL.64 [R1+0x120], R144 ;  /* 0x0001209001007387 */ /* 0x000fe20000100a00 */
[----:B------:R-:W-:-:S03]  /*ac40*/  LEA.HI.X.SX32 R61, R52, R3, 0x1, P3 ;  /* 0x00000003343d7211 */ /* 0x000fc600018f0eff */
[----:B------:R-:W-:Y:S01]  /*ac50*/  STL.64 [R1+0x110], R120 ;  /* 0x0001107801007387 */ /* 0x000fe20000100a00 */
[-C--:B------:R-:W-:Y:S02]  /*ac60*/  LEA R52, P3, R22, R4.reuse, 0x1 ;  /* 0x0000000416347211 */ /* 0x080fe400078608ff */
[-C--:B------:R-:W-:Y:S01]  /*ac70*/  LEA.HI.X.SX32 R51, R51, R3.reuse, 0x1, P4 ;  /* 0x0000000333337211 */ /* 0x080fe200020f0eff */
[----:B------:R-:W-:Y:S01]  /*ac80*/  STL.64 [R1+0x100], R122 ;  /* 0x0001007a01007387 */ /* 0x000fe20000100a00 */
[-C--:B------:R-:W-:Y:S02]  /*ac90*/  LEA R42, P4, R27, R4.reuse, 0x1 ;  /* 0x000000041b2a7211 */ /* 0x080fe400078808ff */
[----:B------:R-:W-:Y:S01]  /*aca0*/  LEA.HI.X.SX32 R47, R24, R3, 0x1, P2 ;  /* 0x00000003182f7211 */ /* 0x000fe200010f0eff */
[----:B------:R-:W-:Y:S01]  /*acb0*/  STL.64 [R1+0xf0], R146 ;  /* 0x0000f09201007387 */ /* 0x000fe20000100a00 */
[----:B------:R-:W-:-:S03]  /*acc0*/  LEA R40, P2, R28, R4, 0x1 ;  /* 0x000000041c287211 */ /* 0x000fc600078408ff */
[----:B------:R-:W-:Y:S01]  /*acd0*/  STL.64 [R1+0xe0], R152 ;  /* 0x0000e09801007387 */ /* 0x000fe20000100a00 */
[----:B------:R-:W-:-:S03]  /*ace0*/  LEA.HI.X.SX32 R53, R22, R3, 0x1, P3 ;  /* 0x0000000316357211 */ /* 0x000fc600018f0eff */
[----:B------:R-:W-:Y:S01]  /*acf0*/  STL.64 [R1+0xd0], R124 ;  /* 0x0000d07c01007387 */ /* 0x000fe20000100a00 */
[----:B------:R-:W-:-:S03]  /*ad00*/  LEA R44, P3, R25, R4, 0x1 ;  /* 0x00000004192c7211 */ /* 0x000fc600078608ff */
[----:B------:R-:W-:Y:S01]  /*ad10*/  STL.64 [R1+0xc0], R126 ;  /* 0x0000c07e01007387 */ /* 0x000fe20000100a00 */
[----:B------:R-:W-:-:S03]  /*ad20*/  LEA.HI.X.SX32 R43, R27, R3, 0x1, P4 ;  /* 0x000000031b2b7211 */ /* 0x000fc600020f0eff */
        /* <DEDUP_REMOVED lines=19> */
[----:B------:R-:W-:-:S03]  /*ae60*/  LEA.HI.X.SX32 R31, R115, R3, 0x1, P4 ;  /* 0x00000003731f7211 */ /* 0x000fc600020f0eff */
[----:B------:R-:W-:Y:S01]  /*ae70*/  STL.64 [R1+0x20], R160 ;  /* 0x000020a001007387 */ /* 0x000fe20000100a00 */
[----:B------:R-:W-:-:S03]  /*ae80*/  LEA.HI.X.SX32 R29, R114, R3, 0x1, P2 ;  /* 0x00000003721d7211 */ /* 0x000fc600010f0eff */
[----:B------:R-:W-:Y:S04]  /*ae90*/  STL.64 [R1+0x10], R162 ;  /* 0x000010a201007387 */ /* 0x000fe80000100a00 */
[----:B------:R-:W-:Y:S04]  /*aea0*/  STL.64 [R1], R164 ;  /* 0x000000a401007387 */ /* 0x000fe80000100a00 */
[----:B------:R-:W2:Y:S04]  /*aeb0*/  LDL.LU R115, [R1+0x1f4] ;  /* 0x0001f40001737983 */ /* 0x000ea80000300800 */
[----:B------:R-:W3:Y:S04]  /*aec0*/  LDL.LU R114, [R1+0x1f0] ;  /* 0x0001f00001727983 */ /* 0x000ee80000300800 */
[----:B------:R-:W4:Y:S01]  /*aed0*/  LDL.LU R139, [R1+0x1ec] ;  /* 0x0001ec00018b7983 */ /* 0x000f220000300800 */
[----:B------:R-:W-:-:S02]  /*aee0*/  LEA R32, P3, R116, R4, 0x1 ;  /* 0x0000000474207211 */ /* 0x000fc400078608ff */
[-C--:B------:R-:W-:Y:S02]  /*aef0*/  LEA R56, P6, R18, R4.reuse, 0x1 ;  /* 0x0000000412387211 */ /* 0x080fe400078c08ff */
[-C--:B------:R-:W-:Y:S02]  /*af00*/  LEA.HI.X.SX32 R33, R116, R3.reuse, 0x1, P3 ;  /* 0x0000000374217211 */ /* 0x080fe400018f0eff */
[-C--:B------:R-:W-:Y:S02]  /*af10*/  LEA R26, P3, R150, R4.reuse, 0x1 ;  /* 0x00000004961a7211 */ /* 0x080fe400078608ff */
[----:B------:R-:W-:Y:S01]  /*af20*/  LEA R24, P4, R109, R4, 0x1 ;  /* 0x000000046d187211 */ /* 0x000fe200078808ff */
[----:B------:R-:W-:Y:S01]  /*af30*/  IMAD R21, R21, UR7, RZ ;  /* 0x0000000715157c24 */ /* 0x000fe2000f8e02ff */
[-C--:B------:R-:W-:Y:S01]  /*af40*/  LEA.HI.X.SX32 R57, R18, R3.reuse, 0x1, P6 ;  /* 0x0000000312397211 */ /* 0x080fe200030f0eff */
[----:B------:R-:W-:Y:S01]  /*af50*/  IMAD.MOV.U32 R8, RZ, RZ, R117 ;  /* 0x000000ffff087224 */ /* 0x000fe200078e0075 */
[-C--:B------:R-:W-:Y:S01]  /*af60*/  LEA.HI.X.SX32 R27, R150, R3.reuse, 0x1, P3 ;  /* 0x00000003961b7211 */ /* 0x080fe200018f0eff */
[----:B------:R-:W4:Y:S01]  /*af70*/  LDL.LU R117, [R1+0x1e8] ;  /* 0x0001e80001757983 */ /* 0x000f220000300800 */
[----:B------:R-:W-:-:S02]  /*af80*/  LEA.HI.X.SX32 R25, R109, R3, 0x1, P4 ;  /* 0x000000036d197211 */ /* 0x000fc400020f0eff */
[-C--:B------:R-:W-:Y:S01]  /*af90*/  LEA R22, P2, R140, R4.reuse, 0x1 ;  /* 0x000000048c167211 */ /* 0x080fe200078408ff */
[----:B------:R-:W4:Y:S01]  /*afa0*/  LDL.LU R116, [R1+0x1e4] ;  /* 0x0001e40001747983 */ /* 0x000f220000300800 */
[-C--:B------:R-:W-:Y:S02]  /*afb0*/  LEA R20, P3, R108, R4.reuse, 0x1 ;  /* 0x000000046c147211 */ /* 0x080fe400078608ff */
[C---:B------:R-:W-:Y:S01]  /*afc0*/  LEA R18, P4, R111.reuse, R4, 0x1 ;  /* 0x000000046f127211 */ /* 0x040fe200078808ff */
[----:B------:R-:W-:Y:S01]  /*afd0*/  IMAD.MOV.U32 R7, RZ, RZ, R21 ;  /* 0x000000ffff077224 */ /* 0x000fe200078e0015 */
[----:B0-----:R-:W4:Y:S01]  /*afe0*/  LDL.LU R118, [R1+0x1e0] ;  /* 0x0001e00001767983 */ /* 0x001f220000300800 */
[-C--:B------:R-:W-:Y:S02]  /*aff0*/  LEA.HI.X.SX32 R23, R140, R3.reuse, 0x1, P2 ;  /* 0x000000038c177211 */ /* 0x080fe400010f0eff */
[-C--:B------:R-:W-:Y:S01]  /*b000*/  LEA.HI.X.SX32 R21, R108, R3.reuse, 0x1, P3 ;  /* 0x000000036c157211 */ /* 0x080fe200018f0eff */
[----:B------:R-:W4:Y:S01]  /*b010*/  LDL.LU R119, [R1+0x1dc] ;  /* 0x0001dc0001777983 */ /* 0x000f220000300800 */
[----:B------:R-:W-:-:S02]  /*b020*/  LEA.HI.X.SX32 R19, R111, R3, 0x1, P4 ;  /* 0x000000036f137211 */ /* 0x000fc400020f0eff */
[CC--:B------:R-:W-:Y:S01]  /*b030*/  LEA R16, P2, R110.reuse, R4.reuse, 0x1 ;  /* 0x000000046e107211 */ /* 0x0c0fe200078408ff */
[----:B------:R-:W4:Y:S01]  /*b040*/  LDL.LU R106, [R1+0x1d8] ;  /* 0x0001d800016a7983 */ /* 0x000f220000300800 */
[-C--:B------:R-:W-:Y:S02]  /*b050*/  LEA R14, P3, R141, R4.reuse, 0x1 ;  /* 0x000000048d0e7211 */ /* 0x080fe400078608ff */
[-C--:B------:R-:W-:Y:S01]  /*b060*/  LEA R12, P4, R113, R4.reuse, 0x1 ;  /* 0x00000004710c7211 */ /* 0x080fe200078808ff */
[----:B------:R-:W4:Y:S01]  /*b070*/  LDL.LU R107, [R1+0x1d4] ;  /* 0x0001d400016b7983 */ /* 0x000f220000300800 */
[----:B------:R-:W-:Y:S01]  /*b080*/  LEA R48, P6, R49, R4, 0x1 ;  /* 0x0000000431307211 */ /* 0x000fe200078c08ff */
[----:B------:R-:W-:Y:S01]  /*b090*/  IMAD.MOV.U32 R11, RZ, RZ, R8 ;  /* 0x000000ffff0b7224 */ /* 0x000fe200078e0008 */
[-C--:B------:R-:W-:Y:S01]  /*b0a0*/  LEA.HI.X.SX32 R17, R110, R3.reuse, 0x1, P2 ;  /* 0x000000036e117211 */ /* 0x080fe200010f0eff */
[----:B------:R-:W4:Y:S01]  /*b0b0*/  LDL.LU R150, [R1+0x4ac] ;  /* 0x0004ac0001967983 */ /* 0x000f220000300800 */
[----:B------:R-:W-:-:S02]  /*b0c0*/  LEA.HI.X.SX32 R15, R141, R3, 0x1, P3 ;  /* 0x000000038d0f7211 */ /* 0x000fc400018f0eff */
[-C--:B------:R-:W-:Y:S01]  /*b0d0*/  LEA.HI.X.SX32 R13, R113, R3.reuse, 0x1, P4 ;  /* 0x00000003710d7211 */ /* 0x080fe200020f0eff */
[----:B------:R-:W4:Y:S01]  /*b0e0*/  LDL.LU R109, [R1+0x4a8] ;  /* 0x0004a800016d7983 */ /* 0x000f220000300800 */
[-C--:B------:R-:W-:Y:S02]  /*b0f0*/  LEA R10, P2, R8, R4.reuse, 0x1 ;  /* 0x00000004080a7211 */ /* 0x080fe400078408ff */
[----:B------:R-:W-:Y:S01]  /*b100*/  LEA.HI.X.SX32 R49, R49, R3, 0x1, P6 ;  /* 0x0000000331317211 */ /* 0x000fe200030f0eff */
[----:B------:R-:W4:Y:S01]  /*b110*/  LDL.LU R140, [R1+0x4a4] ;  /* 0x0004a400018c7983 */ /* 0x000f220000300800 */
[-C--:B------:R-:W-:Y:S02]  /*b120*/  LEA R8, P3, R7, R4.reuse, 0x1 ;  /* 0x0000000407087211 */ /* 0x080fe400078608ff */
[-C--:B------:R-:W-:Y:S01]  /*b130*/  LEA R6, P4, R112, R4.reuse, 0x1 ;  /* 0x0000000470067211 */ /* 0x080fe200078808ff */
[----:B------:R-:W5:Y:S01]  /*b140*/  LDL.LU R108, [R1+0x4a0] ;  /* 0x0004a000016c7983 */ /* 0x000f620000300800 */
[----:B------:R-:W-:Y:S01]  /*b150*/  LEA R4, P6, R138, R4, 0x1 ;  /* 0x000000048a047211 */ /* 0x000fe200078c08ff */
[----:B------:R-:W-:-:S02]  /*b160*/  IMAD.MOV.U32 R9, RZ, RZ, R7 ;  /* 0x000000ffff097224 */ /* 0x000fc400078e0007 */
[----:B------:R-:W4:Y:S01]  /*b170*/  LDL.LU R111, [R1+0x49c] ;  /* 0x00049c00016f7983 */ /* 0x000f220000300800 */
[----:B------:R-:W-:-:S03]  /*b180*/  LEA.HI.X.SX32 R7, R112, R3, 0x1, P4 ;  /* 0x0000000370077211 */ /* 0x000fc600020f0eff */
[----:B------:R-:W4:Y:S01]  /*b190*/  LDL.LU R110, [R1+0x498] ;  /* 0x00049800016e7983 */ /* 0x000f220000300800 */
[----:B------:R-:W-:-:S03]  /*b1a0*/  LEA.HI.X.SX32 R5, R138, R3, 0x1, P6 ;  /* 0x000000038a057211 */ /* 0x000fc600030f0eff */
[----:B------:R-:W4:Y:S04]  /*b1b0*/  LDL.LU R141, [R1+0x494] ;  /* 0x00049400018d7983 */ /* 0x000f280000300800 */
[----:B------:R-:W4:Y:S04]  /*b1c0*/  LDL.LU R113, [R1+0x490] ;  /* 0x0004900001717983 */ /* 0x000f280000300800 */
[----:B------:R-:W4:Y:S04]  /*b1d0*/  LDL.LU R112, [R1+0x48c] ;  /* 0x00048c0001707983 */ /* 0x000f280000300800 */
[----:B------:R-:W4:Y:S04]  /*b1e0*/  LDL.LU R138, [R1+0x488] ;  /* 0x00048800018a7983 */ /* 0x000f280000300800 */
[----:B--2---:R0:W-:Y:S04]  /*b1f0*/  STS.U16 [R2+UR11+0x4e00], R115 ;  /* 0x004e007302007988 */ /* 0x0041e8000800040b */
[----:B---3--:R1:W-:Y:S04]  /*b200*/  STS.U16 [R2+UR11+0x5000], R114 ;  /* 0x0050007202007988 */ /* 0x0083e8000800040b */
[----:B----4-:R2:W-:Y:S04]  /*b210*/  STS.U16 [R2+UR11+0x5200], R139 ;  /* 0x0052008b02007988 */ /* 0x0105e8000800040b */
[----:B0-----:R-:W3:Y:S04]  /*b220*/  LDL.LU R115, [R1+0x484] ;  /* 0x0004840001737983 */ /* 0x001ee80000300800 */
[----:B-1----:R-:W4:Y:S04]  /*b230*/  LDL.LU R114, [R1+0x480] ;  /* 0x0004800001727983 */ /* 0x002f280000300800 */
[----:B--2---:R-:W2:Y:S04]  /*b240*/  LDL.LU R139, [R1+0x47c] ;  /* 0x00047c00018b7983 */ /* 0x004ea80000300800 */
[----:B------:R0:W-:Y:S04]  /*b250*/  STS.U16 [R2+UR11+0x5400], R117 ;  /* 0x0054007502007988 */ /* 0x0001e8000800040b */
[----:B------:R1:W-:Y:S04]  /*b260*/  STS.U16 [R2+UR11+0x5600], R116 ;  /* 0x0056007402007988 */ /* 0x0003e8000800040b */
[----:B0-----:R-:W3:Y:S04]  /*b270*/  LDL.LU R117, [R1+0x478] ;  /* 0x0004780001757983 */ /* 0x001ee80000300800 */
[----:B-1----:R-:W3:Y:S04]  /*b280*/  LDL.LU R116, [R1+0x474] ;  /* 0x0004740001747983 */ /* 0x002ee80000300800 */
[----:B------:R-:W-:Y:S04]  /*b290*/  STS.U16 [R2+UR11+0x5800], R118 ;  /* 0x0058007602007988 */ /* 0x000fe8000800040b */
[----:B------:R-:W-:Y:S04]  /*b2a0*/  STS.U16 [R2+UR11+0x5a00], R119 ;  /* 0x005a007702007988 */ /* 0x000fe8000800040b */
[----:B------:R-:W-:Y:S04]  /*b2b0*/  STS.U16 [R2+UR11+0x5c00], R106 ;  /* 0x005c006a02007988 */ /* 0x000fe8000800040b */
[----:B------:R-:W-:Y:S04]  /*b2c0*/  STS.U16 [R2+UR11+0x5e00], R107 ;  /* 0x005e006b02007988 */ /* 0x000fe8000800040b */
[----:B------:R-:W-:Y:S04]  /*b2d0*/  STS.U16 [R2+UR11+0x6600], R140 ;  /* 0x0066008c02007988 */ /* 0x000fe8000800040b */
[----:B------:R-:W-:Y:S04]  /*b2e0*/  STS.U16 [R2+UR11+0x6400], R141 ;  /* 0x0064008d02007988 */ /* 0x000fe8000800040b */
[----:B------:R-:W-:Y:S04]  /*b2f0*/  STS.U16 [R2+UR11+0x6200], R138 ;  /* 0x0062008a02007988 */ /* 0x000fe8000800040b */
[----:B--2---:R0:W-:Y:S04]  /*b300*/  STS.U16 [R2+UR11+0x6000], R139 ;  /* 0x0060008b02007988 */ /* 0x0041e8000800040b */
[----:B0-----:R-:W2:Y:S04]  /*b310*/  LDL.LU R139, [R1+0x470] ;  /* 0x00047000018b7983 */ /* 0x001ea80000300800 */
[----:B------:R-:W2:Y:S04]  /*b320*/  LDL.LU R138, [R1+0x46c] ;  /* 0x00046c00018a7983 */ /* 0x000ea80000300800 */
[----:B------:R-:W2:Y:S04]  /*b330*/  LDL.LU R141, [R1+0x468] ;  /* 0x00046800018d7983 */ /* 0x000ea80000300800 */
[----:B------:R-:W2:Y:S04]  /*b340*/  LDL.64 R118, [R1+0x170] ;  /* 0x0001700001767983 */ /* 0x000ea80000100a00 */
[----:B------:R-:W2:Y:S04]  /*b350*/  LDL.64 R106, [R1+0x160] ;  /* 0x00016000016a7983 */ /* 0x000ea80000100a00 */
[----:B------:R-:W2:Y:S01]  /*b360*/  LDL.LU R140, [R1+0x464] ;  /* 0x00046400018c7983 */ /* 0x000ea20000300800 */
[----:B------:R-:W-:-:S03]  /*b370*/  PRMT R109, RZ, 0x7610, R109 ;  /* 0x00007610ff6d7816 */ /* 0x000fc6000000006d */
[----:B------:R0:W-:Y:S01]  /*b380*/  STS.U16 [R2+UR11+0x6800], R150 ;  /* 0x0068009602007988 */ /* 0x0001e2000800040b */
[----:B------:R-:W-:Y:S02]  /*b390*/  PRMT R110, RZ, 0x7610, R110 ;  /* 0x00007610ff6e7816 */ /* 0x000fe4000000006e */
[----:B------:R-:W-:Y:S01]  /*b3a0*/  PRMT R111, RZ, 0x7610, R111 ;  /* 0x00007610ff6f7816 */ /* 0x000fe2000000006f */
[----:B------:R-:W2:Y:S01]  /*b3b0*/  @P0 LDG.E.U16 R109, desc[UR20][R102.64] ;  /* 0x00000014666d0981 */ /* 0x000ea2000c1e1500 */
[----:B------:R-:W-:Y:S02]  /*b3c0*/  PRMT R112, RZ, 0x7610, R112 ;  /* 0x00007610ff707816 */ /* 0x000fe40000000070 */
[----:B------:R-:W-:Y:S01]  /*b3d0*/  PRMT R113, RZ, 0x7610, R113 ;  /* 0x00007610ff717816 */ /* 0x000fe20000000071 */
[----:B------:R-:W2:Y:S04]  /*b3e0*/  @P0 LDG.E.U16 R110, desc[UR20][R100.64] ;  /* 0x00000014646e0981 */ /* 0x000ea8000c1e1500 */
[----:B0-----:R-:W2:Y:S01]  /*b3f0*/  LDL.LU R150, [R1+0x460] ;  /* 0x0004600001967983 */ /* 0x001ea20000300800 */
[----:B----4-:R-:W-:-:S02]  /*b400*/  PRMT R114, RZ, 0x7610, R114 ;  /* 0x00007610ff727816 */ /* 0x010fc40000000072 */
[----:B---3--:R-:W-:Y:S01]  /*b410*/  PRMT R115, RZ, 0x7610, R115 ;  /* 0x00007610ff737816 */ /* 0x008fe20000000073 */
[----:B------:R-:W3:Y:S01]  /*b420*/  @P0 LDG.E.U16 R111, desc[UR20][R98.64] ;  /* 0x00000014626f0981 */ /* 0x000ee2000c1e1500 */
[----:B------:R-:W-:Y:S02]  /*b430*/  PRMT R116, RZ, 0x7610, R116 ;  /* 0x00007610ff747816 */ /* 0x000fe40000000074 */
[----:B------:R-:W-:Y:S01]  /*b440*/  PRMT R117, RZ, 0x7610, R117 ;  /* 0x00007610ff757816 */ /* 0x000fe20000000075 */
[----:B------:R-:W4:Y:S04]  /*b450*/  @P0 LDG.E.U16 R112, desc[UR20][R96.64] ;  /* 0x0000001460700981 */ /* 0x000f28000c1e1500 */
[----:B------:R-:W3:Y:S04]  /*b460*/  @P0 LDG.E.U16 R113, desc[UR20][R94.64] ;  /* 0x000000145e710981 */ /* 0x000ee8000c1e1500 */
[----:B------:R-:W3:Y:S04]  /*b470*/  @P0 LDG.E.U16 R114, desc[UR20][R92.64] ;  /* 0x000000145c720981 */ /* 0x000ee8000c1e1500 */
[----:B------:R-:W4:Y:S04]  /*b480*/  @P0 LDG.E.U16 R115, desc[UR20][R90.64] ;  /* 0x000000145a730981 */ /* 0x000f28000c1e1500 */
[----:B------:R-:W4:Y:S04]  /*b490*/  @P0 LDG.E.U16 R116, desc[UR20][R88.64] ;  /* 0x0000001458740981 */ /* 0x000f28000c1e1500 */
[----:B------:R-:W4:Y:S01]  /*b4a0*/  @P0 LDG.E.U16 R117, desc[UR20][R86.64] ;  /* 0x0000001456750981 */ /* 0x000f22000c1e1500 */
[----:B--2---:R-:W-:-:S06]  /*b4b0*/  PRMT R141, RZ, 0x7610, R141 ;  /* 0x00007610ff8d7816 */ /* 0x004fcc000000008d */
[----:B------:R-:W2:Y:S01]  /*b4c0*/  @P0 LDG.E.U16 R141, desc[UR20][R118.64] ;  /* 0x00000014768d0981 */ /* 0x000ea2000c1e1500 */
[----:B------:R-:W-:-:S03]  /*b4d0*/  PRMT R140, RZ, 0x7610, R140 ;  /* 0x00007610ff8c7816 */ /* 0x000fc6000000008c */
[----:B------:R-:W2:Y:S04]  /*b4e0*/  LDL.LU.64 R118, [R1+0x458] ;  /* 0x0004580001767983 */ /* 0x000ea80000300a00 */
[----:B------:R-:W2:Y:S01]  /*b4f0*/  @P0 LDG.E.U16 R140, desc[UR20][R106.64] ;  /* 0x000000146a8c0981 */ /* 0x000ea2000c1e1500 */
[----:B------:R-:W-:Y:S02]  /*b500*/  PRMT R139, RZ, 0x7610, R139 ;  /* 0x00007610ff8b7816 */ /* 0x000fe4000000008b */
[----:B------:R-:W-:-:S04]  /*b510*/  PRMT R138, RZ, 0x7610, R138 ;  /* 0x00007610ff8a7816 */ /* 0x000fc8000000008a */
[----:B------:R-:W2:Y:S04]  /*b520*/  @P0 LDG.E.U16 R139, desc[UR20][R84.64] ;  /* 0x00000014548b0981 */ /* 0x000ea8000c1e1500 */
[----:B------:R-:W2:Y:S04]  /*b530*/  LDL.LU.64 R106, [R1+0x450] ;  /* 0x00045000016a7983 */ /* 0x000ea80000300a00 */
[----:B------:R-:W2:Y:S01]  /*b540*/  @P0 LDG.E.U16 R138, desc[UR20][R82.64] ;  /* 0x00000014528a0981 */ /* 0x000ea2000c1e1500 */
[----:B------:R-:W-:-:S03]  /*b550*/  PRMT R150, RZ, 0x7610, R150 ;  /* 0x00007610ff967816 */ /* 0x000fc60000000096 */
[----:B------:R0:W-:Y:S04]  /*b560*/  STS.U16 [R2+UR11+0x6a00], R109 ;  /* 0x006a006d02007988 */ /* 0x0001e8000800040b */
[----:B------:R1:W-:Y:S04]  /*b570*/  STS.U16 [R2+UR11+0x6c00], R110 ;  /* 0x006c006e02007988 */ /* 0x0003e8000800040b */
[----:B---3--:R3:W-:Y:S04]  /*b580*/  STS.U16 [R2+UR11+0x6e00], R111 ;  /* 0x006e006f02007988 */ /* 0x0087e8000800040b */
[----:B----4-:R4:W-:Y:S04]  /*b590*/  STS.U16 [R2+UR11+0x7000], R112 ;  /* 0x0070007002007988 */ /* 0x0109e8000800040b */
[----:B------:R0:W-:Y:S04]  /*b5a0*/  STS.U16 [R2+UR11+0x7200], R113 ;  /* 0x0072007102007988 */ /* 0x0001e8000800040b */
[----:B------:R0:W-:Y:S04]  /*b5b0*/  STS.U16 [R2+UR11+0x7400], R114 ;  /* 0x0074007202007988 */ /* 0x0001e8000800040b */
[----:B------:R0:W-:Y:S04]  /*b5c0*/  STS.U16 [R2+UR11+0x7600], R115 ;  /* 0x0076007302007988 */ /* 0x0001e8000800040b */
[----:B------:R0:W-:Y:S04]  /*b5d0*/  STS.U16 [R2+UR11+0x7800], R116 ;  /* 0x0078007402007988 */ /* 0x0001e8000800040b */
[----:B------:R0:W-:Y:S04]  /*b5e0*/  STS.U16 [R2+UR11+0x7a00], R117 ;  /* 0x007a007502007988 */ /* 0x0001e8000800040b */
[----:B--2---:R-:W2:Y:S04]  /*b5f0*/  @P0 LDG.E.U16 R150, desc[UR20][R106.64] ;  /* 0x000000146a960981 */ /* 0x004ea8000c1e1500 */
[----:B------:R-:W5:Y:S04]  /*b600*/  LDL.LU.64 R106, [R1+0x448] ;  /* 0x00044800016a7983 */ /* 0x000f680000300a00 */
[----:B0-----:R-:W5:Y:S04]  /*b610*/  LDL.LU R109, [R1+0x444] ;  /* 0x00044400016d7983 */ /* 0x001f680000300800 */
[----:B-1----:R-:W5:Y:S04]  /*b620*/  LDL.LU R110, [R1+0x440] ;  /* 0x00044000016e7983 */ /* 0x002f680000300800 */
[----:B---3--:R-:W5:Y:S04]  /*b630*/  LDL.LU R111, [R1+0x43c] ;  /* 0x00043c00016f7983 */ /* 0x008f680000300800 */
[----:B----4-:R-:W5:Y:S04]  /*b640*/  LDL.LU R112, [R1+0x438] ;  /* 0x0004380001707983 */ /* 0x010f680000300800 */
[----:B------:R-:W5:Y:S04]  /*b650*/  LDL.LU R113, [R1+0x434] ;  /* 0x0004340001717983 */ /* 0x000f680000300800 */
[----:B------:R-:W5:Y:S04]  /*b660*/  LDL.LU R114, [R1+0x430] ;  /* 0x0004300001727983 */ /* 0x000f680000300800 */
[----:B------:R-:W5:Y:S04]  /*b670*/  LDL.LU R115, [R1+0x42c] ;  /* 0x00042c0001737983 */ /* 0x000f680000300800 */
[----:B------:R-:W5:Y:S04]  /*b680*/  LDL.LU R116, [R1+0x428] ;  /* 0x0004280001747983 */ /* 0x000f680000300800 */
[----:B------:R-:W5:Y:S04]  /*b690*/  LDL.LU R117, [R1+0x424] ;  /* 0x0004240001757983 */ /* 0x000f680000300800 */
[----:B------:R0:W-:Y:S04]  /*b6a0*/  STS.U16 [R2+UR11+0x7c00], R139 ;  /* 0x007c008b02007988 */ /* 0x0001e8000800040b */
[----:B------:R1:W-:Y:S04]  /*b6b0*/  STS.U16 [R2+UR11+0x7e00], R138 ;  /* 0x007e008a02007988 */ /* 0x0003e8000800040b */
[----:B------:R3:W-:Y:S04]  /*b6c0*/  STS.U16 [R0+UR11+0x100], R141 ;  /* 0x0001008d00007988 */ /* 0x0007e8000800040b */
[----:B0-----:R-:W4:Y:S04]  /*b6d0*/  LDL.LU R139, [R1+0x420] ;  /* 0x00042000018b7983 */ /* 0x001f280000300800 */
[----:B-1----:R-:W4:Y:S04]  /*b6e0*/  LDL.LU R138, [R1+0x41c] ;  /* 0x00041c00018a7983 */ /* 0x002f280000300800 */
[----:B---3--:R-:W3:Y:S04]  /*b6f0*/  LDL.LU R141, [R1+0x418] ;  /* 0x00041800018d7983 */ /* 0x008ee80000300800 */
[----:B------:R0:W-:Y:S04]  /*b700*/  STS.U16 [R0+UR11+0x300], R140 ;  /* 0x0003008c00007988 */ /* 0x0001e8000800040b */
[----:B0-----:R-:W3:Y:S04]  /*b710*/  LDL.LU R140, [R1+0x414] ;  /* 0x00041400018c7983 */ /* 0x001ee80000300800 */
[----:B--2---:R0:W-:Y:S04]  /*b720*/  STS.U16 [R0+UR11+0x500], R150 ;  /* 0x0005009600007988 */ /* 0x0041e8000800040b */
[----:B0-----:R-:W2:Y:S01]  /*b730*/  LDL.LU R150, [R1+0x410] ;  /* 0x0004100001967983 */ /* 0x001ea20000300800 */
[----:B----4-:R-:W-:-:S06]  /*b740*/  PRMT R139, RZ, 0x7610, R139 ;  /* 0x00007610ff8b7816 */ /* 0x010fcc000000008b */
[----:B------:R-:W4:Y:S01]  /*b750*/  @P0 LDG.E.U16 R139, desc[UR20][R118.64] ;  /* 0x00000014768b0981 */ /* 0x000f22000c1e1500 */
[----:B---3--:R-:W-:-:S06]  /*b760*/  PRMT R141, RZ, 0x7610, R141 ;  /* 0x00007610ff8d7816 */ /* 0x008fcc000000008d */
[----:B------:R-:W3:Y:S04]  /*b770*/  @P0 LDG.E.U16 R141, desc[UR20][R144.64] ;  /* 0x00000014908d0981 */ /* 0x000ee8000c1e1500 */
[----:B------:R-:W5:Y:S01]  /*b780*/  LDL.LU.64 R118, [R1+0x408] ;  /* 0x0004080001767983 */ /* 0x000f620000300a00 */
[----:B------:R-:W-:-:S06]  /*b790*/  PRMT R140, RZ, 0x7610, R140 ;  /* 0x00007610ff8c7816 */ /* 0x000fcc000000008c */
[----:B------:R0:W2:Y:S04]  /*b7a0*/  @P0 LDG.E.U16 R140, desc[UR20][R142.64] ;  /* 0x000000148e8c0981 */ /* 0x0000a8000c1e1500 */
[----:B------:R-:W0:Y:S04]  /*b7b0*/  LDL.LU.64 R142, [R1+0x400] ;  /* 0x00040000018e7983 */ /* 0x000e280000300a00 */
[----:B------:R-:W2:Y:S01]  /*b7c0*/  LDL.LU.64 R144, [R1+0x3f8] ;  /* 0x0003f80001907983 */ /* 0x000ea20000300a00 */
[----:B0-----:R-:W-:Y:S02]  /*b7d0*/  PRMT R142, RZ, 0x7610, R142 ;  /* 0x00007610ff8e7816 */ /* 0x001fe4000000008e */
[----:B------:R-:W-:-:S02]  /*b7e0*/  PRMT R143, RZ, 0x7610, R143 ;  /* 0x00007610ff8f7816 */ /* 0x000fc4000000008f */
[----:B--2---:R-:W-:Y:S02]  /*b7f0*/  PRMT R144, RZ, 0x7610, R144 ;  /* 0x00007610ff907816 */ /* 0x004fe40000000090 */
[----:B------:R-:W-:Y:S01]  /*b800*/  PRMT R145, RZ, 0x7610, R145 ;  /* 0x00007610ff917816 */ /* 0x000fe20000000091 */
[----:B------:R-:W2:Y:S04]  /*b810*/  @P0 LDG.E.U16 R142, desc[UR20][R120.64] ;  /* 0x00000014788e0981 */ /* 0x000ea8000c1e1500 */
[----:B------:R-:W2:Y:S04]  /*b820*/  @P0 LDG.E.U16 R143, desc[UR20][R122.64] ;  /* 0x000000147a8f0981 */ /* 0x000ea8000c1e1500 */
[----:B------:R0:W2:Y:S04]  /*b830*/  @P0 LDG.E.U16 R144, desc[UR20][R146.64] ;  /* 0x0000001492900981 */ /* 0x0000a8000c1e1500 */
[----:B------:R-:W5:Y:S04]  /*b840*/  LDL.LU.64 R120, [R1+0x3f0] ;  /* 0x0003f00001787983 */ /* 0x000f680000300a00 */
[----:B------:R-:W5:Y:S04]  /*b850*/  LDL.LU.64 R122, [R1+0x3e8] ;  /* 0x0003e800017a7983 */ /* 0x000f680000300a00 */
[----:B------:R-:W0:Y:S04]  /*b860*/  LDL.LU.64 R146, [R1+0x3e0] ;  /* 0x0003e00001927983 */ /* 0x000e280000300a00 */
[----:B------:R1:W2:Y:S04]  /*b870*/  @P0 LDG.E.U16 R145, desc[UR20][R152.64] ;  /* 0x0000001498910981 */ /* 0x0002a8000c1e1500 */
[----:B------:R-:W1:Y:S01]  /*b880*/  LDL.LU.64 R152, [R1+0x3d8] ;  /* 0x0003d80001987983 */ /* 0x000e620000300a00 */
[----:B------:R-:W-:-:S02]  /*b890*/  PRMT R150, RZ, 0x7610, R150 ;  /* 0x00007610ff967816 */ /* 0x000fc40000000096 */
[-C--:B------:R-:W-:Y:S02]  /*b8a0*/  LEA.HI.X.SX32 R11, R11, R3.reuse, 0x1, P2 ;  /* 0x000000030b0b7211 */ /* 0x080fe400010f0eff */
[----:B------:R-:W-:Y:S02]  /*b8b0*/  LEA.HI.X.SX32 R9, R9, R3, 0x1, P3 ;  /* 0x0000000309097211 */ /* 0x000fe400018f0eff */
[----:B------:R-:W-:Y:S01]  /*b8c0*/  PRMT R3, RZ, 0x7610, R3 ;  /* 0x00007610ff037816 */ /* 0x000fe20000000003 */
[----:B------:R-:W2:Y:S05]  /*b8d0*/  @P0 LDG.E.U16 R150, desc[UR20][R128.64] ;  /* 0x0000001480960981 */ /* 0x000eaa000c1e1500 */
[----:B------:R-:W2:Y:S01]  /*b8e0*/  @P0 LDG.E.U16 R3, desc[UR20][R104.64] ;  /* 0x0000001468030981 */ /* 0x000ea2000c1e1500 */
[----:B0-----:R-:W-:-:S02]  /*b8f0*/  PRMT R146, RZ, 0x7610, R146 ;  /* 0x00007610ff927816 */ /* 0x001fc40000000092 */
[----:B------:R-:W-:-:S04]  /*b900*/  PRMT R147, RZ, 0x7610, R147 ;  /* 0x00007610ff937816 */ /* 0x000fc80000000093 */
[----:B------:R-:W3:Y:S04]  /*b910*/  @P0 LDG.E.U16 R146, desc[UR20][R124.64] ;  /* 0x000000147c920981 */ /* 0x000ee8000c1e1500 */
[----:B------:R-:W3:Y:S01]  /*b920*/  @P0 LDG.E.U16 R147, desc[UR20][R126.64] ;  /* 0x000000147e930981 */ /* 0x000ee2000c1e1500 */
[----:B-1----:R-:W-:-:S03]  /*b930*/  PRMT R153, RZ, 0x7610, R153 ;  /* 0x00007610ff997816 */ /* 0x002fc60000000099 */
[----:B------:R-:W5:Y:S04]  /*b940*/  LDL.LU.64 R124, [R1+0x3d0] ;  /* 0x0003d000017c7983 */ /* 0x000f680000300a00 */
[----:B------:R-:W5:Y:S04]  /*b950*/  LDL.LU.64 R126, [R1+0x3c8] ;  /* 0x0003c800017e7983 */ /* 0x000f680000300a00 */
[----:B------:R-:W5:Y:S04]  /*b960*/  LDL.LU.64 R128, [R1+0x3c0] ;  /* 0x0003c00001807983 */ /* 0x000f680000300a00 */
[----:B------:R0:W3:Y:S04]  /*b970*/  @P0 LDG.E.U16 R153, desc[UR20][R154.64] ;  /* 0x000000149a990981 */ /* 0x0000e8000c1e1500 */
[----:B------:R-:W0:Y:S01]  /*b980*/  LDL.LU.64 R154, [R1+0x3b8] ;  /* 0x0003b800019a7983 */ /* 0x000e220000300a00 */
[----:B------:R-:W-:-:S06]  /*b990*/  PRMT R152, RZ, 0x7610, R152 ;  /* 0x00007610ff987816 */ /* 0x000fcc0000000098 */
[----:B------:R-:W3:Y:S04]  /*b9a0*/  @P0 LDG.E.U16 R152, desc[UR20][R130.64] ;  /* 0x0000001482980981 */ /* 0x000ee8000c1e1500 */
[----:B--2---:R1:W-:Y:S04]  /*b9b0*/  STS.U16 [R0+UR11+0x7f00], R3 ;  /* 0x007f000300007988 */ /* 0x0043e8000800040b */
[----:B------:R-:W5:Y:S01]  /*b9c0*/  LDL.LU.64 R130, [R1+0x3b0] ;  /* 0x0003b00001827983 */ /* 0x000f620000300a00 */
[----:B-1----:R-:W-:-:S03]  /*b9d0*/  PRMT R3, RZ, 0x7610, R3 ;  /* 0x00007610ff037816 */ /* 0x002fc60000000003 */
[----:B----4-:R1:W-:Y:S04]  /*b9e0*/  STS.U16 [R0+UR11+0x700], R139 ;  /* 0x0007008b00007988 */ /* 0x0103e8000800040b */
[----:B------:R-:W2:Y:S04]  /*b9f0*/  @P0 LDG.E.U16 R3, desc[UR20][R136.64] ;  /* 0x0000001488030981 */ /* 0x000ea8000c1e1500 */
[----:B------:R4:W-:Y:S04]  /*ba00*/  STS.U16 [R0+UR11+0x900], R140 ;  /* 0x0009008c00007988 */ /* 0x0009e8000800040b */
[----:B---3--:R3:W-:Y:S04]  /*ba10*/  STS.U16 [R0+UR11+0xb00], R141 ;  /* 0x000b008d00007988 */ /* 0x0087e8000800040b */
[----:B------:R0:W-:Y:S04]  /*ba20*/  STS.U16 [R0+UR11+0xd00], R142 ;  /* 0x000d008e00007988 */ /* 0x0001e8000800040b */
[----:B------:R0:W-:Y:S04]  /*ba30*/  STS.U16 [R0+UR11+0xf00], R143 ;  /* 0x000f008f00007988 */ /* 0x0001e8000800040b */
[----:B------:R0:W-:Y:S04]  /*ba40*/  STS.U16 [R0+UR11+0x1100], R144 ;  /* 0x0011009000007988 */ /* 0x0001e8000800040b */
[----:B------:R0:W-:Y:S04]  /*ba50*/  STS.U16 [R0+UR11+0x1300], R145 ;  /* 0x0013009100007988 */ /* 0x0001e8000800040b */
[----:B------:R-:W-:Y:S04]  /*ba60*/  STS.U16 [R0+UR11+0x1900], R150 ;  /* 0x0019009600007988 */ /* 0x000fe8000800040b */
[----:B------:R0:W-:Y:S04]  /*ba70*/  STS.U16 [R0+UR11+0x1500], R146 ;  /* 0x0015009200007988 */ /* 0x0001e8000800040b */
[----:B------:R0:W-:Y:S02]  /*ba80*/  STS.U16 [R0+UR11+0x1700], R147 ;  /* 0x0017009300007988 */ /* 0x0001e4000800040b */
[----:B0-----:R-:W-:-:S02]  /*ba90*/  PRMT R155, RZ, 0x7610, R155 ;  /* 0x00007610ff9b7816 */ /* 0x001fc4000000009b */
[----:B------:R-:W-:-:S04]  /*baa0*/  PRMT R154, RZ, 0x7610, R154 ;  /* 0x00007610ff9a7816 */ /* 0x000fc8000000009a */
[----:B------:R-:W2:Y:S04]  /*bab0*/  @P0 LDG.E.U16 R155, desc[UR20][R132.64] ;  /* 0x00000014849b0981 */ /* 0x000ea8000c1e1500 */
[----:B------:R-:W2:Y:S04]  /*bac0*/  @P0 LDG.E.U16 R154, desc[UR20][R134.64] ;  /* 0x00000014869a0981 */ /* 0x000ea8000c1e1500 */
[----:B------:R-:W5:Y:S04]  /*bad0*/  LDL.LU.64 R132, [R1+0x3a8] ;  /* 0x0003a80001847983 */ /* 0x000f680000300a00 */
[----:B------:R-:W5:Y:S04]  /*bae0*/  LDL.LU.64 R134, [R1+0x3a0] ;  /* 0x0003a00001867983 */ /* 0x000f680000300a00 */
[----:B------:R-:W2:Y:S04]  /*baf0*/  LDL.LU.64 R136, [R1+0x398] ;  /* 0x0003980001887983 */ /* 0x000ea80000300a00 */
[----:B-1----:R-:W2:Y:S04]  /*bb00*/  LDL.LU R139, [R1+0x394] ;  /* 0x00039400018b7983 */ /* 0x002ea80000300800 */
[----:B----4-:R-:W4:Y:S04]  /*bb10*/  LDL.LU R140, [R1+0x390] ;  /* 0x00039000018c7983 */ /* 0x010f280000300800 */
[----:B---3--:R-:W3:Y:S04]  /*bb20*/  LDL.LU R141, [R1+0x384] ;  /* 0x00038400018d7983 */ /* 0x008ee80000300800 */
[----:B------:R-:W3:Y:S04]  /*bb30*/  LDL.LU R142, [R1+0x380] ;  /* 0x00038000018e7983 */ /* 0x000ee80000300800 */
[----:B------:R-:W3:Y:S04]  /*bb40*/  LDL.LU R143, [R1+0x37c] ;  /* 0x00037c00018f7983 */ /* 0x000ee80000300800 */
[----:B------:R-:W3:Y:S04]  /*bb50*/  LDL.LU R144, [R1+0x378] ;  /* 0x0003780001907983 */ /* 0x000ee80000300800 */
[----:B------:R-:W3:Y:S04]  /*bb60*/  LDL.LU R145, [R1+0x374] ;  /* 0x0003740001917983 */ /* 0x000ee80000300800 */
[----:B------:R-:W3:Y:S04]  /*bb70*/  LDL.LU R146, [R1+0x370] ;  /* 0x0003700001927983 */ /* 0x000ee80000300800 */
[----:B------:R-:W3:Y:S04]  /*bb80*/  LDL.LU R147, [R1+0x36c] ;  /* 0x00036c0001937983 */ /* 0x000ee80000300800 */
[----:B------:R-:W3:Y:S04]  /*bb90*/  LDL.LU R150, [R1+0x368] ;  /* 0x0003680001967983 */ /* 0x000ee80000300800 */
[----:B------:R0:W-:Y:S04]  /*bba0*/  STS.U16 [R0+UR11+0x1b00], R153 ;  /* 0x001b009900007988 */ /* 0x0001e8000800040b */
[----:B------:R1:W-:Y:S04]  /*bbb0*/  STS.U16 [R0+UR11+0x1d00], R152 ;  /* 0x001d009800007988 */ /* 0x0003e8000800040b */
[----:B0-----:R-:W3:Y:S04]  /*bbc0*/  LDL.LU R153, [R1+0x364] ;  /* 0x0003640001997983 */ /* 0x001ee80000300800 */
[----:B-1----:R-:W4:Y:S04]  /*bbd0*/  LDL.LU R152, [R1+0x360] ;  /* 0x0003600001987983 */ /* 0x002f280000300800 */
[----:B--2---:R0:W-:Y:S04]  /*bbe0*/  STS.U16 [R0+UR11+0x1f00], R155 ;  /* 0x001f009b00007988 */ /* 0x0041e8000800040b */
[----:B------:R1:W-:Y:S04]  /*bbf0*/  STS.U16 [R0+UR11+0x2100], R154 ;  /* 0x0021009a00007988 */ /* 0x0003e8000800040b */
[----:B0-----:R-:W2:Y:S04]  /*bc00*/  LDL.LU R155, [R1+0x35c] ;  /* 0x00035c00019b7983 */ /* 0x001ea80000300800 */
[----:B-1----:R-:W2:Y:S01]  /*bc10*/  LDL.LU R154, [R1+0x358] ;  /* 0x00035800019a7983 */ /* 0x002ea20000300800 */
[----:B---3--:R-:W-:-:S02]  /*bc20*/  PRMT R153, RZ, 0x7610, R153 ;  /* 0x00007610ff997816 */ /* 0x008fc40000000099 */
[----:B----4-:R-:W-:-:S04]  /*bc30*/  PRMT R152, RZ, 0x7610, R152 ;  /* 0x00007610ff987816 */ /* 0x010fc80000000098 */
[----:B------:R0:W3:Y:S04]  /*bc40*/  @P0 LDG.E.U16 R153, desc[UR20][R156.64] ;  /* 0x000000149c990981 */ /* 0x0000e8000c1e1500 */
[----:B------:R-:W4:Y:S04]  /*bc50*/  @P0 LDG.E.U16 R152, desc[UR20][R148.64] ;  /* 0x0000001494980981 */ /* 0x000f28000c1e1500 */
[----:B------:R-:W3:Y:S04]  /*bc60*/  LDL.LU.64 R148, [R1+0x350] ;  /* 0x0003500001947983 */ /* 0x000ee80000300a00 */
[----:B------:R-:W0:Y:S01]  /*bc70*/  LDL.LU.64 R156, [R1+0x348] ;  /* 0x00034800019c7983 */ /* 0x000e220000300a00 */
[----:B--2---:R-:W-:-:S02]  /*bc80*/  PRMT R155, RZ, 0x7610, R155 ;  /* 0x00007610ff9b7816 */ /* 0x004fc4000000009b */
[----:B------:R-:W-:-:S04]  /*bc90*/  PRMT R154, RZ, 0x7610, R154 ;  /* 0x00007610ff9a7816 */ /* 0x000fc8000000009a */
[----:B------:R-:W2:Y:S04]  /*bca0*/  @P0 LDG.E.U16 R155, desc[UR20][R160.64] ;  /* 0x00000014a09b0981 */ /* 0x000ea8000c1e1500 */
[----:B------:R1:W2:Y:S04]  /*bcb0*/  @P0 LDG.E.U16 R154, desc[UR20][R158.64] ;  /* 0x000000149e9a0981 */ /* 0x0002a8000c1e1500 */
[----:B------:R-:W1:Y:S04]  /*bcc0*/  LDL.LU.64 R158, [R1+0x340] ;  /* 0x00034000019e7983 */ /* 0x000e680000300a00 */
[----:B------:R-:W2:Y:S01]  /*bcd0*/  LDL.LU.64 R160, [R1+0x338] ;  /* 0x0003380001a07983 */ /* 0x000ea20000300a00 */
[----:B0-----:R-:W-:-:S02]  /*bce0*/  PRMT R157, RZ, 0x7610, R157 ;  /* 0x00007610ff9d7816 */ /* 0x001fc4000000009d */
[----:B------:R-:W-:-:S04]  /*bcf0*/  PRMT R156, RZ, 0x7610, R156 ;  /* 0x00007610ff9c7816 */ /* 0x000fc8000000009c */
[----:B------:R0:W3:Y:S04]  /*bd00*/  @P0 LDG.E.U16 R157, desc[UR20][R162.64] ;  /* 0x00000014a29d0981 */ /* 0x0000e8000c1e1500 */
[----:B------:R0:W3:Y:S04]  /*bd10*/  @P0 LDG.E.U16 R156, desc[UR20][R164.64] ;  /* 0x00000014a49c0981 */ /* 0x0000e8000c1e1500 */
[----:B------:R-:W0:Y:S04]  /*bd20*/  LDL.LU.64 R162, [R1+0x330] ;  /* 0x0003300001a27983 */ /* 0x000e280000300a00 */
[----:B------:R-:W3:Y:S01]  /*bd30*/  LDL.LU.64 R164, [R1+0x328] ;  /* 0x0003280001a47983 */ /* 0x000ee20000300a00 */
[----:B-1----:R-:W-:-:S02]  /*bd40*/  PRMT R158, RZ, 0x7610, R158 ;  /* 0x00007610ff9e7816 */ /* 0x002fc4000000009e */
[----:B------:R-:W-:Y:S02]  /*bd50*/  PRMT R159, RZ, 0x7610, R159 ;  /* 0x00007610ff9f7816 */ /* 0x000fe4000000009f */
[----:B--2---:R-:W-:Y:S02]  /*bd60*/  PRMT R160, RZ, 0x7610, R160 ;  /* 0x00007610ffa07816 */ /* 0x004fe400000000a0 */
[----:B------:R-:W-:Y:S01]  /*bd70*/  PRMT R161, RZ, 0x7610, R161 ;  /* 0x00007610ffa17816 */ /* 0x000fe200000000a1 */
[----:B------:R-:W2:Y:S04]  /*bd80*/  @P0 LDG.E.U16 R158, desc[UR20][R80.64] ;  /* 0x00000014509e0981 */ /* 0x000ea8000c1e1500 */
[----:B------:R-:W2:Y:S04]  /*bd90*/  @P0 LDG.E.U16 R159, desc[UR20][R78.64] ;  /* 0x000000144e9f0981 */ /* 0x000ea8000c1e1500 */
[----:B------:R-:W2:Y:S04]  /*bda0*/  @P0 LDG.E.U16 R160, desc[UR20][R76.64] ;  /* 0x000000144ca00981 */ /* 0x000ea8000c1e1500 */
[----:B------:R-:W2:Y:S01]  /*bdb0*/  @P0 LDG.E.U16 R161, desc[UR20][R74.64] ;  /* 0x000000144aa10981 */ /* 0x000ea2000c1e1500 */
[----:B0-----:R-:W-:-:S02]  /*bdc0*/  PRMT R163, RZ, 0x7610, R163 ;  /* 0x00007610ffa37816 */ /* 0x001fc400000000a3 */
[----:B------:R-:W-:Y:S02]  /*bdd0*/  PRMT R162, RZ, 0x7610, R162 ;  /* 0x00007610ffa27816 */ /* 0x000fe400000000a2 */
[----:B---3--:R-:W-:Y:S02]  /*bde0*/  PRMT R165, RZ, 0x7610, R165 ;  /* 0x00007610ffa57816 */ /* 0x008fe400000000a5 */
[----:B------:R-:W-:Y:S01]  /*bdf0*/  PRMT R164, RZ, 0x7610, R164 ;  /* 0x00007610ffa47816 */ /* 0x000fe200000000a4 */
[----:B------:R-:W3:Y:S04]  /*be00*/  @P0 LDG.E.U16 R163, desc[UR20][R72.64] ;  /* 0x0000001448a30981 */ /* 0x000ee8000c1e1500 */
[----:B------:R-:W3:Y:S04]  /*be10*/  @P0 LDG.E.U16 R162, desc[UR20][R70.64] ;  /* 0x0000001446a20981 */ /* 0x000ee8000c1e1500 */
[----:B------:R-:W3:Y:S04]  /*be20*/  @P0 LDG.E.U16 R165, desc[UR20][R68.64] ;  /* 0x0000001444a50981 */ /* 0x000ee8000c1e1500 */
[----:B------:R-:W3:Y:S04]  /*be30*/  @P0 LDG.E.U16 R164, desc[UR20][R66.64] ;  /* 0x0000001442a40981 */ /* 0x000ee8000c1e1500 */
[----:B----4-:R0:W-:Y:S04]  /*be40*/  STS.U16 [R0+UR11+0x2500], R152 ;  /* 0x0025009800007988 */ /* 0x0101e8000800040b */
[----:B------:R1:W-:Y:S04]  /*be50*/  STS.U16 [R0+UR11+0x2300], R3 ;  /* 0x0023000300007988 */ /* 0x0003e8000800040b */
[----:B------:R4:W-:Y:S04]  /*be60*/  STS.U16 [R0+UR11+0x2700], R153 ;  /* 0x0027009900007988 */ /* 0x0009e8000800040b */
[----:B0-----:R-:W3:Y:S01]  /*be70*/  LDL.LU R152, [R1+0x320] ;  /* 0x0003200001987983 */ /* 0x001ee20000300800 */
[----:B-1----:R-:W-:-:S03]  /*be80*/  PRMT R3, RZ, 0x7610, R3 ;  /* 0x00007610ff037816 */ /* 0x002fc60000000003 */
[----:B------:R0:W-:Y:S04]  /*be90*/  STS.U16 [R0+UR11+0x2900], R154 ;  /* 0x0029009a00007988 */ /* 0x0001e8000800040b */
[----:B----4-:R-:W4:Y:S04]  /*bea0*/  LDL.LU R153, [R1+0x31c] ;  /* 0x00031c0001997983 */ /* 0x010f280000300800 */
[----:B------:R1:W-:Y:S04]  /*beb0*/  STS.U16 [R0+UR11+0x2b00], R155 ;  /* 0x002b009b00007988 */ /* 0x0003e8000800040b */
[----:B0-----:R-:W4:Y:S04]  /*bec0*/  LDL.LU R154, [R1+0x318] ;  /* 0x00031800019a7983 */ /* 0x001f280000300800 */
[----:B------:R0:W-:Y:S04]  /*bed0*/  STS.U16 [R0+UR11+0x2d00], R157 ;  /* 0x002d009d00007988 */ /* 0x0001e8000800040b */
[----:B-1----:R-:W4:Y:S04]  /*bee0*/  LDL.LU R155, [R1+0x314] ;  /* 0x00031400019b7983 */ /* 0x002f280000300800 */
[----:B------:R1:W-:Y:S04]  /*bef0*/  STS.U16 [R0+UR11+0x2f00], R156 ;  /* 0x002f009c00007988 */ /* 0x0003e8000800040b */
[----:B0-----:R-:W4:Y:S04]  /*bf00*/  LDL.LU R157, [R1+0x310] ;  /* 0x00031000019d7983 */ /* 0x001f280000300800 */
[----:B------:R-:W4:Y:S04]  /*bf10*/  @P0 LDG.E.U16 R3, desc[UR20][R64.64] ;  /* 0x0000001440030981 */ /* 0x000f28000c1e1500 */
[----:B-1----:R-:W4:Y:S04]  /*bf20*/  LDL.LU R156, [R1+0x30c] ;  /* 0x00030c00019c7983 */ /* 0x002f280000300800 */
[----:B--2---:R0:W-:Y:S04]  /*bf30*/  STS.U16 [R0+UR11+0x3100], R158 ;  /* 0x0031009e00007988 */ /* 0x0041e8000800040b */
[----:B------:R1:W-:Y:S04]  /*bf40*/  STS.U16 [R0+UR11+0x3300], R159 ;  /* 0x0033009f00007988 */ /* 0x0003e8000800040b */
[----:B------:R2:W-:Y:S04]  /*bf50*/  STS.U16 [R0+UR11+0x3500], R160 ;  /* 0x003500a000007988 */ /* 0x0005e8000800040b */
[----:B0-----:R-:W4:Y:S04]  /*bf60*/  LDL.LU R158, [R1+0x308] ;  /* 0x00030800019e7983 */ /* 0x001f280000300800 */
[----:B-1----:R-:W4:Y:S04]  /*bf70*/  LDL.LU R159, [R1+0x304] ;  /* 0x00030400019f7983 */ /* 0x002f280000300800 */
[----:B--2---:R-:W2:Y:S04]  /*bf80*/  LDL.LU R160, [R1+0x300] ;  /* 0x0003000001a07983 */ /* 0x004ea80000300800 */
[----:B------:R0:W-:Y:S04]  /*bf90*/  STS.U16 [R0+UR11+0x3700], R161 ;  /* 0x003700a100007988 */ /* 0x0001e8000800040b */
[----:B0-----:R-:W2:Y:S04]  /*bfa0*/  LDL.LU R161, [R1+0x2fc] ;  /* 0x0002fc0001a17983 */ /* 0x001ea80000300800 */
[----:B---3--:R0:W-:Y:S04]  /*bfb0*/  STS.U16 [R0+UR11+0x3900], R163 ;  /* 0x003900a300007988 */ /* 0x0081e8000800040b */
[----:B------:R1:W-:Y:S04]  /*bfc0*/  STS.U16 [R0+UR11+0x3b00], R162 ;  /* 0x003b00a200007988 */ /* 0x0003e8000800040b */
[----:B------:R3:W-:Y:S04]  /*bfd0*/  STS.U16 [R0+UR11+0x3d00], R165 ;  /* 0x003d00a500007988 */ /* 0x0007e8000800040b */
[----:B0-----:R-:W2:Y:S04]  /*bfe0*/  LDL.LU R163, [R1+0x2f8] ;  /* 0x0002f80001a37983 */ /* 0x001ea80000300800 */
[----:B-1----:R-:W2:Y:S04]  /*bff0*/  LDL.LU R162, [R1+0x2f4] ;  /* 0x0002f40001a27983 */ /* 0x002ea80000300800 */
[----:B---3--:R-:W3:Y:S04]  /*c000*/  LDL.LU R165, [R1+0x2f0] ;  /* 0x0002f00001a57983 */ /* 0x008ee80000300800 */
[----:B------:R0:W-:Y:S04]  /*c010*/  STS.U16 [R0+UR11+0x3f00], R164 ;  /* 0x003f00a400007988 */ /* 0x0001e8000800040b */
[----:B0-----:R-:W3:Y:S01]  /*c020*/  LDL.LU R164, [R1+0x2ec] ;  /* 0x0002ec0001a47983 */ /* 0x001ee20000300800 */
[----:B----4-:R-:W-:-:S06]  /*c030*/  PRMT R153, RZ, 0x7610, R153 ;  /* 0x00007610ff997816 */ /* 0x010fcc0000000099 */
[----:B------:R-:W4:Y:S04]  /*c040*/  @P0 LDG.E.U16 R153, desc[UR20][R38.64] ;  /* 0x0000001426990981 */ /* 0x000f28000c1e1500 */
[----:B------:R0:W-:Y:S01]  /*c050*/  STS.U16 [R0+UR11+0x4100], R3 ;  /* 0x0041000300007988 */ /* 0x0001e2000800040b */
[----:B------:R-:W-:Y:S02]  /*c060*/  PRMT R156, RZ, 0x7610, R156 ;  /* 0x00007610ff9c7816 */ /* 0x000fe4000000009c */
[----:B0-----:R-:W-:-:S04]  /*c070*/  PRMT R3, RZ, 0x7610, R3 ;  /* 0x00007610ff037816 */ /* 0x001fc80000000003 */
[----:B------:R-:W4:Y:S04]  /*c080*/  @P0 LDG.E.U16 R156, desc[UR20][R44.64] ;  /* 0x000000142c9c0981 */ /* 0x000f28000c1e1500 */
[----:B------:R-:W4:Y:S01]  /*c090*/  @P0 LDG.E.U16 R3, desc[UR20][R34.64] ;  /* 0x0000001422030981 */ /* 0x000f22000c1e1500 */
[----:B------:R-:W-:-:S06]  /*c0a0*/  PRMT R157, RZ, 0x7610, R157 ;  /* 0x00007610ff9d7816 */ /* 0x000fcc000000009d */
[----:B------:R-:W4:Y:S01]  /*c0b0*/  @P0 LDG.E.U16 R157, desc[UR20][R46.64] ;  /* 0x000000142e9d0981 */ /* 0x000f22000c1e1500 */
[----:B------:R-:W-:Y:S02]  /*c0c0*/  PRMT R158, RZ, 0x7610, R158 ;  /* 0x00007610ff9e7816 */ /* 0x000fe4000000009e */
[----:B------:R-:W-:-:S04]  /*c0d0*/  PRMT R159, RZ, 0x7610, R159 ;  /* 0x00007610ff9f7816 */ /* 0x000fc8000000009f */
[----:B------:R-:W4:Y:S01]  /*c0e0*/  @P0 LDG.E.U16 R158, desc[UR20][R48.64] ;  /* 0x00000014309e0981 */ /* 0x000f22000c1e1500 */
[----:B--2---:R-:W-:-:S03]  /*c0f0*/  PRMT R160, RZ, 0x7610, R160 ;  /* 0x00007610ffa07816 */ /* 0x004fc600000000a0 */
[----:B------:R-:W2:Y:S04]  /*c100*/  @P0 LDG.E.U16 R159, desc[UR20][R50.64] ;  /* 0x00000014329f0981 */ /* 0x000ea8000c1e1500 */
[----:B------:R-:W2:Y:S01]  /*c110*/  @P0 LDG.E.U16 R160, desc[UR20][R52.64] ;  /* 0x0000001434a00981 */ /* 0x000ea2000c1e1500 */
[----:B------:R-:W-:-:S06]  /*c120*/  PRMT R161, RZ, 0x7610, R161 ;  /* 0x00007610ffa17816 */ /* 0x000fcc00000000a1 */
[----:B------:R-:W2:Y:S01]  /*c130*/  @P0 LDG.E.U16 R161, desc[UR20][R54.64] ;  /* 0x0000001436a10981 */ /* 0x000ea2000c1e1500 */
[----:B---3--:R-:W-:-:S06]  /*c140*/  PRMT R164, RZ, 0x7610, R164 ;  /* 0x00007610ffa47816 */ /* 0x008fcc00000000a4 */
[----:B------:R-:W3:Y:S01]  /*c150*/  @P0 LDG.E.U16 R164, desc[UR20][R62.64] ;  /* 0x000000143ea40981 */ /* 0x000ee2000c1e1500 */
[----:B------:R-:W-:Y:S02]  /*c160*/  PRMT R163, RZ, 0x7610, R163 ;  /* 0x00007610ffa37816 */ /* 0x000fe400000000a3 */
[----:B------:R-:W-:-:S04]  /*c170*/  PRMT R165, RZ, 0x7610, R165 ;  /* 0x00007610ffa57816 */ /* 0x000fc800000000a5 */
[----:B------:R-:W3:Y:S04]  /*c180*/  @P0 LDG.E.U16 R163, desc[UR20][R58.64] ;  /* 0x000000143aa30981 */ /* 0x000ee8000c1e1500 */
[----:B------:R-:W3:Y:S01]  /*c190*/  @P0 LDG.E.U16 R165, desc[UR20][R60.64] ;  /* 0x000000143ca50981 */ /* 0x000ee2000c1e1500 */
[----:B------:R-:W-:-:S06]  /*c1a0*/  PRMT R162, RZ, 0x7610, R162 ;  /* 0x00007610ffa27816 */ /* 0x000fcc00000000a2 */
[----:B------:R-:W3:Y:S01]  /*c1b0*/  @P0 LDG.E.U16 R162, desc[UR20][R56.64] ;  /* 0x0000001438a20981 */ /* 0x000ee2000c1e1500 */
[----:B------:R-:W-:Y:S02]  /*c1c0*/  PRMT R142, RZ, 0x7610, R142 ;  /* 0x00007610ff8e7816 */ /* 0x000fe4000000008e */
[----:B------:R-:W-:Y:S02]  /*c1d0*/  PRMT R136, RZ, 0x7610, R136 ;  /* 0x00007610ff887816 */ /* 0x000fe40000000088 */
[----:B------:R-:W-:Y:S01]  /*c1e0*/  PRMT R155, RZ, 0x7610, R155 ;  /* 0x00007610ff9b7816 */ /* 0x000fe2000000009b */
[----:B----4-:R-:W-:Y:S01]  /*c1f0*/  STS.U16 [R0+UR11+0x5b00], R153 ;  /* 0x005b009900007988 */ /* 0x010fe2000800040b */
[----:B------:R-:W-:-:S03]  /*c200*/  PRMT R144, RZ, 0x7610, R144 ;  /* 0x00007610ff907816 */ /* 0x000fc60000000090 */
[----:B------:R-:W4:Y:S04]  /*c210*/  @P0 LDG.E.U16 R142, desc[UR20][R18.64] ;  /* 0x00000014128e0981 */ /* 0x000f28000c1e1500 */
[----:B------:R-:W4:Y:S04]  /*c220*/  @P0 LDG.E.U16 R136, desc[UR20][R6.64] ;  /* 0x0000001406880981 */ /* 0x000f28000c1e1500 */
[----:B------:R-:W-:Y:S04]  /*c230*/  STS.U16 [R0+UR11+0x5500], R156 ;  /* 0x0055009c00007988 */ /* 0x000fe8000800040b */
[----:B------:R0:W-:Y:S01]  /*c240*/  STS.U16 [R0+UR11+0x5f00], R3 ;  /* 0x005f000300007988 */ /* 0x0001e2000800040b */
[----:B------:R-:W-:-:S03]  /*c250*/  PRMT R146, RZ, 0x7610, R146 ;  /* 0x00007610ff927816 */ /* 0x000fc60000000092 */
[----:B------:R-:W4:Y:S04]  /*c260*/  @P0 LDG.E.U16 R155, desc[UR20][R42.64] ;  /* 0x000000142a9b0981 */ /* 0x000f28000c1e1500 */
[----:B------:R-:W4:Y:S01]  /*c270*/  @P0 LDG.E.U16 R144, desc[UR20][R22.64] ;  /* 0x0000001416900981 */ /* 0x000f22000c1e1500 */
[----:B0-----:R-:W-:Y:S02]  /*c280*/  PRMT R3, RZ, 0x7610, R3 ;  /* 0x00007610ff037816 */ /* 0x001fe40000000003 */
[----:B------:R-:W-:Y:S01]  /*c290*/  PRMT R150, RZ, 0x7610, R150 ;  /* 0x00007610ff967816 */ /* 0x000fe20000000096 */
[----:B------:R-:W4:Y:S04]  /*c2a0*/  @P0 LDG.E.U16 R146, desc[UR20][R26.64] ;  /* 0x000000141a920981 */ /* 0x000f28000c1e1500 */
[----:B------:R-:W4:Y:S01]  /*c2b0*/  @P0 LDG.E.U16 R3, desc[UR20][R4.64] ;  /* 0x0000001404030981 */ /* 0x000f22000c1e1500 */
[----:B------:R-:W-:-:S03]  /*c2c0*/  PRMT R149, RZ, 0x7610, R149 ;  /* 0x00007610ff957816 */ /* 0x000fc60000000095 */
[----:B------:R-:W4:Y:S04]  /*c2d0*/  @P0 LDG.E.U16 R150, desc[UR20][R32.64] ;  /* 0x0000001420960981 */ /* 0x000f28000c1e1500 */
[----:B------:R-:W4:Y:S01]  /*c2e0*/  @P0 LDG.E.U16 R149, desc[UR20][R30.64] ;  /* 0x000000141e950981 */ /* 0x000f22000c1e1500 */
[----:B------:R-:W-:Y:S02]  /*c2f0*/  PRMT R152, RZ, 0x7610, R152 ;  /* 0x00007610ff987816 */ /* 0x000fe40000000098 */
[----:B------:R-:W-:-:S04]  /*c300*/  PRMT R154, RZ, 0x7610, R154 ;  /* 0x00007610ff9a7816 */ /* 0x000fc8000000009a */
[----:B------:R-:W4:Y:S01]  /*c310*/  @P0 LDG.E.U16 R152, desc[UR20][R36.64] ;  /* 0x0000001424980981 */ /* 0x000f22000c1e1500 */
[----:B------:R-:W-:-:S03]  /*c320*/  PRMT R147, RZ, 0x7610, R147 ;  /* 0x00007610ff937816 */ /* 0x000fc60000000093 */
[----:B------:R-:W4:Y:S01]  /*c330*/  @P0 LDG.E.U16 R154, desc[UR20][R40.64] ;  /* 0x00000014289a0981 */ /* 0x000f22000c1e1500 */
[----:B------:R-:W-:-:S03]  /*c340*/  PRMT R145, RZ, 0x7610, R145 ;  /* 0x00007610ff917816 */ /* 0x000fc60000000091 */
[----:B------:R-:W-:Y:S04]  /*c350*/  STS.U16 [R0+UR11+0x5300], R157 ;  /* 0x0053009d00007988 */ /* 0x000fe8000800040b */
[----:B------:R-:W4:Y:S04]  /*c360*/  @P0 LDG.E.U16 R147, desc[UR20][R28.64] ;  /* 0x000000141c930981 */ /* 0x000f28000c1e1500 */
[----:B------:R-:W4:Y:S01]  /*c370*/  @P0 LDG.E.U16 R145, desc[UR20][R24.64] ;  /* 0x0000001418910981 */ /* 0x000f22000c1e1500 */
[----:B------:R-:W-:Y:S02]  /*c380*/  PRMT R138, RZ, 0x7610, R138 ;  /* 0x00007610ff8a7816 */ /* 0x000fe4000000008a */
[----:B------:R-:W-:-:S02]  /*c390*/  PRMT R137, RZ, 0x7610, R137 ;  /* 0x00007610ff897816 */ /* 0x000fc40000000089 */
[----:B------:R-:W-:Y:S02]  /*c3a0*/  PRMT R140, RZ, 0x7610, R140 ;  /* 0x00007610ff8c7816 */ /* 0x000fe4000000008c */
[----:B------:R-:W-:Y:S01]  /*c3b0*/  PRMT R141, RZ, 0x7610, R141 ;  /* 0x00007610ff8d7816 */ /* 0x000fe2000000008d */
[----:B------:R-:W4:Y:S01]  /*c3c0*/  @P0 LDG.E.U16 R138, desc[UR20][R10.64] ;  /* 0x000000140a8a0981 */ /* 0x000f22000c1e1500 */
[----:B------:R-:W-:-:S03]  /*c3d0*/  PRMT R143, RZ, 0x7610, R143 ;  /* 0x00007610ff8f7816 */ /* 0x000fc6000000008f */
[----:B------:R-:W4:Y:S01]  /*c3e0*/  @P0 LDG.E.U16 R137, desc[UR20][R8.64] ;  /* 0x0000001408890981 */ /* 0x000f22000c1e1500 */
[----:B------:R-:W-:-:S03]  /*c3f0*/  PRMT R139, RZ, 0x7610, R139 ;  /* 0x00007610ff8b7816 */ /* 0x000fc6000000008b */
[----:B------:R-:W4:Y:S04]  /*c400*/  @P0 LDG.E.U16 R140, desc[UR20][R14.64] ;  /* 0x000000140e8c0981 */ /* 0x000f28000c1e1500 */
[----:B------:R-:W4:Y:S04]  /*c410*/  @P0 LDG.E.U16 R141, desc[UR20][R16.64] ;  /* 0x00000014108d0981 */ /* 0x000f28000c1e1500 */
[----:B------:R-:W4:Y:S04]  /*c420*/  @P0 LDG.E.U16 R143, desc[UR20][R20.64] ;  /* 0x00000014148f0981 */ /* 0x000f28000c1e1500 */
[----:B------:R-:W4:Y:S04]  /*c430*/  @P0 LDG.E.U16 R139, desc[UR20][R12.64] ;  /* 0x000000140c8b0981 */ /* 0x000f28000c1e1500 */
[----:B------:R-:W-:Y:S04]  /*c440*/  STS.U16 [R0+UR11+0x5100], R158 ;  /* 0x0051009e00007988 */ /* 0x000fe8000800040b */
[----:B--2---:R-:W-:Y:S04]  /*c450*/  STS.U16 [R0+UR11+0x4f00], R159 ;  /* 0x004f009f00007988 */ /* 0x004fe8000800040b */
[----:B------:R-:W-:Y:S04]  /*c460*/  STS.U16 [R0+UR11+0x4d00], R160 ;  /* 0x004d00a000007988 */ /* 0x000fe8000800040b */
[----:B------:R-:W-:Y:S04]  /*c470*/  STS.U16 [R0+UR11+0x4b00], R161 ;  /* 0x004b00a100007988 */ /* 0x000fe8000800040b */
[----:B---3--:R0:W-:Y:S04]  /*c480*/  STS.U16 [R0+UR11+0x4300], R164 ;  /* 0x004300a400007988 */ /* 0x0081e8000800040b */
[----:B0-----:R-:W2:Y:S04]  /*c490*/  LDL.LU R164, [R1+0x2e8] ;  /* 0x0002e80001a47983 */ /* 0x001ea80000300800 */
[----:B------:R-:W3:Y:S04]  /*c4a0*/  LDL.LU R156, [R1+0x200] ;  /* 0x00020000019c7983 */ /* 0x000ee80000300800 */
[----:B------:R-:W2:Y:S04]  /*c4b0*/  LDL.LU R158, [R1+0x260] ;  /* 0x00026000019e7983 */ /* 0x000ea80000300800 */
[----:B------:R-:W2:Y:S04]  /*c4c0*/  LDL.LU R159, [R1+0x1bc] ;  /* 0x0001bc00019f7983 */ /* 0x000ea80000300800 */
[----:B------:R-:W2:Y:S04]  /*c4d0*/  LDL.LU R161, [R1+0x1b8] ;  /* 0x0001b80001a17983 */ /* 0x000ea80000300800 */
[----:B------:R-:W2:Y:S04]  /*c4e0*/  LDL.LU R160, [R1+0x1b4] ;  /* 0x0001b40001a07983 */ /* 0x000ea80000300800 */
[----:B------:R-:W2:Y:S04]  /*c4f0*/  LDL.LU R153, [R1+0x25c] ;  /* 0x00025c0001997983 */ /* 0x000ea80000300800 */
[----:B------:R0:W-:Y:S04]  /*c500*/  STS.U16 [R0+UR11+0x4700], R163 ;  /* 0x004700a300007988 */ /* 0x0001e8000800040b */
[----:B------:R1:W-:Y:S04]  /*c510*/  STS.U16 [R0+UR11+0x4500], R165 ;  /* 0x004500a500007988 */ /* 0x0003e8000800040b */
[----:B0-----:R-:W2:Y:S04]  /*c520*/  LDL.LU R163, [R1+0x1b0] ;  /* 0x0001b00001a37983 */ /* 0x001ea80000300800 */
[----:B-1----:R-:W2:Y:S04]  /*c530*/  LDL.LU R165, [R1+0x1ac] ;  /* 0x0001ac0001a57983 */ /* 0x002ea80000300800 */
[----:B------:R-:W2:Y:S04]  /*c540*/  LDL.LU R157, [R1+0x1a8] ;  /* 0x0001a800019d7983 */ /* 0x000ea80000300800 */
[----:B------:R0:W-:Y:S04]  /*c550*/  STS.U16 [R0+UR11+0x4900], R162 ;  /* 0x004900a200007988 */ /* 0x0001e8000800040b */
[----:B0-----:R-:W2:Y:S04]  /*c560*/  LDL.LU R162, [R1+0x1a4] ;  /* 0x0001a40001a27983 */ /* 0x001ea80000300800 */
[----:B----4-:R3:W-:Y:S04]  /*c570*/  STS.U16 [R0+UR11+0x7d00], R3 ;  /* 0x007d000300007988 */ /* 0x0107e8000800040b */
[----:B------:R-:W-:Y:S04]  /*c580*/  STS.U16 [R0+UR11+0x6f00], R142 ;  /* 0x006f008e00007988 */ /* 0x000fe8000800040b */
[----:B------:R2:W-:Y:S04]  /*c590*/  STS.U16 [R0+UR11+0x7b00], R136 ;  /* 0x007b008800007988 */ /* 0x0005e8000800040b */
[----:B------:R0:W-:Y:S04]  /*c5a0*/  STS.U16 [R0+UR11+0x5700], R155 ;  /* 0x0057009b00007988 */ /* 0x0001e8000800040b */
[----:B------:R1:W-:Y:S04]  /*c5b0*/  STS.U16 [R0+UR11+0x6b00], R144 ;  /* 0x006b009000007988 */ /* 0x0003e8000800040b */
[----:B------:R4:W-:Y:S04]  /*c5c0*/  STS.U16 [R0+UR11+0x6700], R146 ;  /* 0x0067009200007988 */ /* 0x0009e8000800040b */
[----:B------:R0:W-:Y:S04]  /*c5d0*/  STS.U16 [R0+UR11+0x6100], R150 ;  /* 0x0061009600007988 */ /* 0x0001e8000800040b */
[----:B------:R0:W-:Y:S04]  /*c5e0*/  STS.U16 [R0+UR11+0x6300], R149 ;  /* 0x0063009500007988 */ /* 0x0001e8000800040b */
[----:B------:R0:W-:Y:S04]  /*c5f0*/  STS.U16 [R0+UR11+0x5d00], R152 ;  /* 0x005d009800007988 */ /* 0x0001e8000800040b */
[----:B------:R0:W-:Y:S04]  /*c600*/  STS.U16 [R0+UR11+0x5900], R154 ;  /* 0x0059009a00007988 */ /* 0x0001e8000800040b */
[----:B------:R-:W-:Y:S04]  /*c610*/  STS.U16 [R0+UR11+0x6500], R147 ;  /* 0x0065009300007988 */ /* 0x000fe8000800040b */
[----:B------:R0:W-:Y:S01]  /*c620*/  STS.U16 [R0+UR11+0x6900], R145 ;  /* 0x0069009100007988 */ /* 0x0001e2000800040b */
[----:B------:R-:W-:-:S04]  /*c630*/  SHF.R.U32.HI R151, RZ, 0x6, R151 ;  /* 0x00000006ff977819 */ /* 0x000fc80000011697 */
[----:B------:R-:W-:Y:S01]  /*c640*/  SGXT.U32 R151, R151, 0x1 ;  /* 0x000000019797781a */ /* 0x000fe20000000000 */
[----:B------:R0:W-:Y:S04]  /*c650*/  STS.U16 [R0+UR11+0x7700], R138 ;  /* 0x0077008a00007988 */ /* 0x0001e8000800040b */
[----:B------:R0:W-:Y:S04]  /*c660*/  STS.U16 [R0+UR11+0x7900], R137 ;  /* 0x0079008900007988 */ /* 0x0001e8000800040b */
[----:B------:R0:W-:Y:S04]  /*c670*/  STS.U16 [R0+UR11+0x7300], R140 ;  /* 0x0073008c00007988 */ /* 0x0001e8000800040b */
[----:B------:R0:W-:Y:S04]  /*c680*/  STS.U16 [R0+UR11+0x7100], R141 ;  /* 0x0071008d00007988 */ /* 0x0001e8000800040b */
[----:B------:R-:W-:Y:S04]  /*c690*/  STS.U16 [R0+UR11+0x6d00], R143 ;  /* 0x006d008f00007988 */ /* 0x000fe8000800040b */
[----:B------:R0:W-:Y:S01]  /*c6a0*/  STS.U16 [R0+UR11+0x7500], R139 ;  /* 0x0075008b00007988 */ /* 0x0001e2000800040b */
[----:B------:R1:W-:Y:S06]  /*c6b0*/  MEMBAR.ALL.CTA ;  /* 0x0000000000007992 */ /* 0x0003ec0000008000 */
[----:B-1----:R-:W1:Y:S01]  /*c6c0*/  FENCE.VIEW.ASYNC.S ;  /* 0x00000000000073c6 */ /* 0x002e620000000000 */
[----:B---3--:R-:W-:-:S04]  /*c6d0*/  SHF.R.S32.HI R3, RZ, 0x1f, R156 ;  /* 0x0000001fff037819 */ /* 0x008fc8000001149c */
[----:B------:R-:W-:Y:S02]  /*c6e0*/  SHF.L.U64.HI R3, R156, 0x1, R3 ;  /* 0x000000019c037819 */ /* 0x000fe40000010203 */
[----:B--2---:R-:W-:Y:S01]  /*c6f0*/  SHF.R.S32.HI R136, RZ, 0x1f, R158 ;  /* 0x0000001fff887819 */ /* 0x004fe2000001149e */
[----:B-1----:R-:W-:Y:S01]  /*c700*/  BAR.SYNC.DEFER_BLOCKING 0x0 ;  /* 0x0000000000007b1d */ /* 0x002fe20000010000 */
[----:B------:R-:W-:-:S04]  /*c710*/  LEA R142, P0, R158, R153, 0x1 ;  /* 0x000000999e8e7211 */ /* 0x000fc800078008ff */
[----:B0-----:R-:W-:Y:S02]  /*c720*/  LEA.HI.X R155, R158, R3, R136, 0x1, P0 ;  /* 0x000000039e9b7211 */ /* 0x001fe400000f0c88 */
[----:B------:R-:W-:Y:S02]  /*c730*/  SHF.R.S32.HI R136, RZ, 0x1f, R159 ;  /* 0x0000001fff887819 */ /* 0x000fe4000001149f */
[----:B------:R-:W-:-:S04]  /*c740*/  LEA R144, P0, R159, R153, 0x1 ;  /* 0x000000999f907211 */ /* 0x000fc800078008ff */
[----:B------:R-:W-:Y:S02]  /*c750*/  LEA.HI.X R159, R159, R3, R136, 0x1, P0 ;  /* 0x000000039f9f7211 */ /* 0x000fe400000f0c88 */
[----:B------:R-:W-:Y:S02]  /*c760*/  SHF.R.S32.HI R136, RZ, 0x1f, R161 ;  /* 0x0000001fff887819 */ /* 0x000fe400000114a1 */
[----:B----4-:R-:W-:-:S04]  /*c770*/  LEA R146, P0, R161, R153, 0x1 ;  /* 0x00000099a1927211 */ /* 0x010fc800078008ff */
[----:B------:R-:W-:Y:S02]  /*c780*/  LEA.HI.X R161, R161, R3, R136, 0x1, P0 ;  /* 0x00000003a1a17211 */ /* 0x000fe400000f0c88 */
[----:B------:R-:W-:Y:S02]  /*c790*/  SHF.R.S32.HI R136, RZ, 0x1f, R160 ;  /* 0x0000001fff887819 */ /* 0x000fe400000114a0 */
[----:B------:R-:W-:-:S04]  /*c7a0*/  LEA R150, P0, R160, R153, 0x1 ;  /* 0x00000099a0967211 */ /* 0x000fc800078008ff */
[----:B------:R-:W-:Y:S02]  /*c7b0*/  LEA.HI.X R149, R160, R3, R136, 0x1, P0 ;  /* 0x00000003a0957211 */ /* 0x000fe400000f0c88 */
[----:B------:R-:W0:Y:S01]  /*c7c0*/  S2R R160, SR_TID.X ;  /* 0x0000000000a07919 */ /* 0x000e220000002100 */
[----:B------:R-:W-:Y:S02]  /*c7d0*/  SHF.R.S32.HI R136, RZ, 0x1f, R163 ;  /* 0x0000001fff887819 */ /* 0x000fe400000114a3 */
[----:B------:R-:W-:-:S04]  /*c7e0*/  LEA R152, P0, R163, R153, 0x1 ;  /* 0x00000099a3987211 */ /* 0x000fc800078008ff */
[----:B------:R-:W-:Y:S02]  /*c7f0*/  LEA.HI.X R156, R163, R3, R136, 0x1, P0 ;  /* 0x00000003a39c7211 */ /* 0x000fe400000f0c88 */
[----:B------:R-:W-:Y:S01]  /*c800*/  SHF.R.S32.HI R136, RZ, 0x1f, R165 ;  /* 0x0000001fff887819 */ /* 0x000fe200000114a5 */
[----:B------:R-:W2:Y:S01]  /*c810*/  LDL R163, [R1+0x258] ;  /* 0x0002580001a37983 */ /* 0x000ea20000100800 */
[----:B------:R-:W-:-:S04]  /*c820*/  LEA R154, P0, R165, R153, 0x1 ;  /* 0x00000099a59a7211 */ /* 0x000fc800078008ff */
[----:B------:R-:W-:Y:S02]  /*c830*/  LEA.HI.X R165, R165, R3, R136, 0x1, P0 ;  /* 0x00000003a5a57211 */ /* 0x000fe400000f0c88 */
[----:B------:R-:W-:Y:S02]  /*c840*/  SHF.R.S32.HI R136, RZ, 0x1f, R157 ;  /* 0x0000001fff887819 */ /* 0x000fe4000001149d */
[----:B------:R-:W-:-:S04]  /*c850*/  LEA R158, P0, R157, R153, 0x1 ;  /* 0x000000999d9e7211 */ /* 0x000fc800078008ff */
[----:B------:R-:W-:Y:S02]  /*c860*/  LEA.HI.X R157, R157, R3, R136, 0x1, P0 ;  /* 0x000000039d9d7211 */ /* 0x000fe400000f0c88 */
[----:B0-----:R-:W-:-:S04]  /*c870*/  SHF.R.U32.HI R160, RZ, 0x6, R160 ;  /* 0x00000006ffa07819 */ /* 0x001fc800000116a0 */
[----:B------:R-:W-:Y:S02]  /*c880*/  SGXT.U32 R160, R160, 0x1 ;  /* 0x00000001a0a0781a */ /* 0x000fe40000000000 */
[----:B------:R-:W-:Y:S02]  /*c890*/  SHF.R.S32.HI R136, RZ, 0x1f, R162 ;  /* 0x0000001fff887819 */ /* 0x000fe400000114a2 */
[C---:B------:R-:W-:Y:S02]  /*c8a0*/  LOP3.LUT R145, R160.reuse, 0x18, RZ, 0xfc, !PT ;  /* 0x00000018a0917812 */ /* 0x040fe400078efcff */
[----:B------:R-:W-:Y:S02]  /*c8b0*/  LOP3.LUT R147, R160, 0x1a, RZ, 0xfc, !PT ;  /* 0x0000001aa0937812 */ /* 0x000fe400078efcff */
[----:B------:R-:W-:-:S04]  /*c8c0*/  LEA R160, P0, R162, R153, 0x1 ;  /* 0x00000099a2a07211 */ /* 0x000fc800078008ff */
[----:B------:R-:W-:Y:S01]  /*c8d0*/  LEA.HI.X R162, R162, R3, R136, 0x1, P0 ;  /* 0x00000003a2a27211 */ /* 0x000fe200000f0c88 */
[-C--:B------:R-:W-:Y:S02]  /*c8e0*/  IMAD R136, R145, R164.reuse, RZ ;  /* 0x000000a491887224 */ /* 0x080fe400078e02ff */
[----:B------:R-:W-:Y:S01]  /*c8f0*/  IMAD R138, R147, R164, RZ ;  /* 0x000000a4938a7224 */ /* 0x000fe200078e02ff */
[C---:B------:R-:W-:Y:S01]  /*c900*/  LOP3.LUT R147, R151.reuse, 0x1c, RZ, 0xfc, !PT ;  /* 0x0000001c97937812 */ /* 0x040fe200078efcff */
[C---:B------:R-:W-:Y:S01]  /*c910*/  IMAD.SHL.U32 R137, R136.reuse, 0x2, RZ ;  /* 0x0000000288897824 */ /* 0x040fe200078e00ff */
[----:B------:R-:W-:Y:S01]  /*c920*/  LOP3.LUT R151, R151, 0x1e, RZ, 0xfc, !PT ;  /* 0x0000001e97977812 */ /* 0x000fe200078efcff */
[----:B------:R-:W-:-:S04]  /*c930*/  IMAD.HI R140, R136, 0x2, RZ ;  /* 0x00000002888c7827 */ /* 0x000fc800078e02ff */
[C---:B------:R-:W-:Y:S02]  /*c940*/  IMAD.SHL.U32 R136, R138.reuse, 0x2, RZ ;  /* 0x000000028a887824 */ /* 0x040fe400078e00ff */
[----:B------:R-:W-:Y:S01]  /*c950*/  IMAD.HI R141, R138, 0x2, RZ ;  /* 0x000000028a8d7827 */ /* 0x000fe200078e02ff */
[----:B------:R-:W-:-:S03]  /*c960*/  IADD3 R138, P3, P4, R137, UR16, R153 ;  /* 0x00000010898a7c10 */ /* 0x000fc6000fc7e099 */
[-C--:B------:R-:W-:Y:S01]  /*c970*/  IMAD R145, R147, R164.reuse, RZ ;  /* 0x000000a493917224 */ /* 0x080fe200078e02ff */
[----:B------:R-:W-:Y:S01]  /*c980*/  IADD3.X R139, PT, PT, R140, UR17, R3, P3, P4 ;  /* 0x000000118c8b7c10 */ /* 0x000fe20009fe8403 */
[----:B------:R-:W-:Y:S02]  /*c990*/  IMAD R143, R151, R164, RZ ;  /* 0x000000a4978f7224 */ /* 0x000fe400078e02ff */
[----:B------:R-:W-:Y:S01]  /*c9a0*/  IMAD.SHL.U32 R137, R145, 0x2, RZ ;  /* 0x0000000291897824 */ /* 0x000fe200078e00ff */
[--C-:B------:R-:W-:Y:S01]  /*c9b0*/  IADD3 R136, P0, P2, R136, UR16, R153.reuse ;  /* 0x0000001088887c10 */ /* 0x100fe2000fa1e099 */
[----:B------:R-:W-:Y:S01]  /*c9c0*/  IMAD.SHL.U32 R140, R143, 0x2, RZ ;  /* 0x000000028f8c7824 */ /* 0x000fe200078e00ff */
[----:B------:R0:W-:Y:S01]  /*c9d0*/  STL.64 [R1+0x210], R138 ;  /* 0x0002108a01007387 */ /* 0x0001e20000100a00 */
[----:B------:R-:W-:Y:S02]  /*c9e0*/  IADD3 R144, P6, PT, R144, UR16, RZ ;  /* 0x0000001090907c10 */ /* 0x000fe4000ffde0ff */
[----:B0-----:R-:W-:-:S02]  /*c9f0*/  IADD3 R138, P4, P3, R137, UR16, R153 ;  /* 0x00000010898a7c10 */ /* 0x001fc4000fb9e099 */
[----:B------:R-:W-:Y:S01]  /*ca00*/  IADD3.X R137, PT, PT, R141, UR17, R3, P0, P2 ;  /* 0x000000118d897c10 */ /* 0x000fe200087e4403 */
[----:B------:R-:W-:Y:S01]  /*ca10*/  IMAD.HI R141, R143, 0x2, RZ ;  /* 0x000000028f8d7827 */ /* 0x000fe200078e02ff */
[----:B------:R-:W-:-:S03]  /*ca20*/  IADD3 R140, P0, P2, R140, UR16, R153 ;  /* 0x000000108c8c7c10 */ /* 0x000fc6000fa1e099 */
[----:B------:R-:W-:Y:S01]  /*ca30*/  IMAD.HI R139, R145, 0x2, RZ ;  /* 0x00000002918b7827 */ /* 0x000fe200078e02ff */
[--C-:B------:R-:W-:Y:S02]  /*ca40*/  IADD3.X R141, PT, PT, R141, UR17, R3.reuse, P0, P2 ;  /* 0x000000118d8d7c10 */ /* 0x100fe400087e4403 */
[----:B------:R-:W-:Y:S02]  /*ca50*/  IADD3 R142, P2, PT, R142, UR16, RZ ;  /* 0x000000108e8e7c10 */ /* 0x000fe4000ff5e0ff */
[----:B------:R-:W-:Y:S01]  /*ca60*/  IADD3.X R139, PT, PT, R139, UR17, R3, P4, P3 ;  /* 0x000000118b8b7c10 */ /* 0x000fe2000a7e6403 */
[----:B------:R0:W-:Y:S01]  /*ca70*/  STL.64 [R1+0x218], R136 ;  /* 0x0002188801007387 */ /* 0x0001e20000100a00 */
[----:B------:R-:W-:Y:S02]  /*ca80*/  IADD3 R146, P4, PT, R146, UR16, RZ ;  /* 0x0000001092927c10 */ /* 0x000fe4000ff9e0ff */
[----:B------:R-:W-:Y:S02]  /*ca90*/  IADD3.X R143, PT, PT, R155, UR17, RZ, P2, !PT ;  /* 0x000000119b8f7c10 */ /* 0x000fe400097fe4ff */
[----:B------:R-:W-:-:S02]  /*caa0*/  IADD3.X R145, PT, PT, R159, UR17, RZ, P6, !PT ;  /* 0x000000119f917c10 */ /* 0x000fc4000b7fe4ff */
[----:B------:R-:W-:Y:S01]  /*cab0*/  IADD3 R150, P0, PT, R150, UR16, RZ ;  /* 0x0000001096967c10 */ /* 0x000fe2000ff1e0ff */
[----:B0-----:R0:W5:Y:S01]  /*cac0*/  LDL.LU.64 R136, [R1+0x2e0] ;  /* 0x0002e00001887983 */ /* 0x0011620000300a00 */
[----:B------:R-:W-:-:S03]  /*cad0*/  IADD3.X R147, PT, PT, R161, UR17, RZ, P4, !PT ;  /* 0x00000011a1937c10 */ /* 0x000fc6000a7fe4ff */
[----:B------:R1:W-:Y:S01]  /*cae0*/  STL.64 [R1+0x220], R138 ;  /* 0x0002208a01007387 */ /* 0x0003e20000100a00 */
[----:B------:R-:W-:Y:S02]  /*caf0*/  IADD3 R152, P3, PT, R152, UR16, RZ ;  /* 0x0000001098987c10 */ /* 0x000fe4000ff7e0ff */
[----:B------:R-:W-:Y:S01]  /*cb00*/  IADD3.X R151, PT, PT, R149, UR17, RZ, P0, !PT ;  /* 0x0000001195977c10 */ /* 0x000fe200087fe4ff */
[----:B-1----:R0:W5:Y:S04]  /*cb10*/  LDL.LU.64 R138, [R1+0x2d8] ;  /* 0x0002d800018a7983 */ /* 0x0021680000300a00 */
[----:B------:R1:W-:Y:S01]  /*cb20*/  STL.64 [R1+0x228], R140 ;  /* 0x0002288c01007387 */ /* 0x0003e20000100a00 */
[----:B------:R-:W-:Y:S02]  /*cb30*/  IADD3.X R153, PT, PT, R156, UR17, RZ, P3, !PT ;  /* 0x000000119c997c10 */ /* 0x000fe40009ffe4ff */
[----:B------:R-:W-:Y:S01]  /*cb40*/  IADD3 R154, P2, PT, R154, UR16, RZ ;  /* 0x000000109a9a7c10 */ /* 0x000fe2000ff5e0ff */
[----:B-1----:R0:W5:Y:S04]  /*cb50*/  LDL.LU.64 R140, [R1+0x2d0] ;  /* 0x0002d000018c7983 */ /* 0x0021680000300a00 */
[----:B------:R1:W-:Y:S01]  /*cb60*/  STL.64 [R1+0x1a8], R142 ;  /* 0x0001a88e01007387 */ /* 0x0003e20000100a00 */
[----:B------:R-:W-:-:S03]  /*cb70*/  IADD3.X R155, PT, PT, R165, UR17, RZ, P2, !PT ;  /* 0x00000011a59b7c10 */ /* 0x000fc600097fe4ff */
[----:B-1----:R0:W5:Y:S04]  /*cb80*/  LDL.LU.64 R142, [R1+0x2c8] ;  /* 0x0002c800018e7983 */ /* 0x0021680000300a00 */
[----:B------:R1:W-:Y:S04]  /*cb90*/  STL.64 [R1+0x1b0], R144 ;  /* 0x0001b09001007387 */ /* 0x0003e80000100a00 */
[----:B-1----:R0:W5:Y:S04]  /*cba0*/  LDL.LU.64 R144, [R1+0x2c0] ;  /* 0x0002c00001907983 */ /* 0x0021680000300a00 */
[----:B------:R1:W-:Y:S04]  /*cbb0*/  STL.64 [R1+0x1b8], R146 ;  /* 0x0001b89201007387 */ /* 0x0003e80000100a00 */
[----:B-1----:R0:W5:Y:S04]  /*cbc0*/  LDL.LU.64 R146, [R1+0x2b8] ;  /* 0x0002b80001927983 */ /* 0x0021680000300a00 */
[----:B------:R0:W5:Y:S04]  /*cbd0*/  LDL.LU R149, [R1+0x2b0] ;  /* 0x0002b00001957983 */ /* 0x0001680000300800 */
[----:B------:R1:W-:Y:S04]  /*cbe0*/  STL.64 [R1+0x1c0], R150 ;  /* 0x0001c09601007387 */ /* 0x0003e80000100a00 */
[----:B-1----:R0:W5:Y:S04]  /*cbf0*/  LDL.LU.64 R150, [R1+0x2a8] ;  /* 0x0002a80001967983 */ /* 0x0021680000300a00 */
[----:B------:R0:W5:Y:S04]  /*cc00*/  LDL.LU R156, [R1+0x2a0] ;  /* 0x0002a000019c7983 */ /* 0x0001680000300800 */
[----:B------:R1:W-:Y:S04]  /*cc10*/  STL.64 [R1+0x1c8], R152 ;  /* 0x0001c89801007387 */ /* 0x0003e80000100a00 */
[----:B-1----:R0:W5:Y:S04]  /*cc20*/  LDL.LU.64 R152, [R1+0x298] ;  /* 0x0002980001987983 */ /* 0x0021680000300a00 */
[----:B------:R-:W3:Y:S01]  /*cc30*/  LDL.LU R165, [R1+0x290] ;  /* 0x0002900001a57983 */ /* 0x000ee20000300800 */
[----:B------:R-:W-:-:S02]  /*cc40*/  IADD3 R158, P6, PT, R158, UR16, RZ ;  /* 0x000000109e9e7c10 */ /* 0x000fc4000ffde0ff */
[----:B------:R-:W-:Y:S02]  /*cc50*/  IADD3 R160, P4, PT, R160, UR16, RZ ;  /* 0x00000010a0a07c10 */ /* 0x000fe4000ff9e0ff */
[----:B------:R-:W-:Y:S01]  /*cc60*/  IADD3.X R159, PT, PT, R157, UR17, RZ, P6, !PT ;  /* 0x000000119d9f7c10 */ /* 0x000fe2000b7fe4ff */
[----:B------:R1:W-:Y:S01]  /*cc70*/  STL.64 [R1+0x1d0], R154 ;  /* 0x0001d09a01007387 */ /* 0x0003e20000100a00 */
[----:B------:R-:W-:Y:S01]  /*cc80*/  IADD3.X R161, PT, PT, R162, UR17, RZ, P4, !PT ;  /* 0x00000011a2a17c10 */ /* 0x000fe2000a7fe4ff */
[----:B------:R-:W-:Y:S02]  /*cc90*/  UIADD3 UR4, UPT, UPT, UR11, 0x8000, URZ ;  /* 0x000080000b047890 */ /* 0x000fe4000fffe0ff */
[----:B-1----:R0:W5:Y:S04]  /*cca0*/  LDL.LU.64 R154, [R1+0x288] ;  /* 0x00028800019a7983 */ /* 0x0021680000300a00 */
[----:B------:R0:W5:Y:S04]  /*ccb0*/  LDL.LU R157, [R1+0x280] ;  /* 0x00028000019d7983 */ /* 0x0001680000300800 */
[----:B------:R1:W-:Y:S01]  /*ccc0*/  STL.64 [R1+0x200], R158 ;  /* 0x0002009e01007387 */ /* 0x0003e20000100a00 */
[----:B------:R-:W-:-:S03]  /*ccd0*/  USHF.R.U32.HI UR4, URZ, 0x4, UR4 ;  /* 0x00000004ff047899 */ /* 0x000fc60008011604 */
[----:B-1----:R0:W5:Y:S04]  /*cce0*/  LDL.LU.64 R158, [R1+0x278] ;  /* 0x00027800019e7983 */ /* 0x0021680000300a00 */
[----:B------:R0:W5:Y:S04]  /*ccf0*/  LDL.LU R162, [R1+0x270] ;  /* 0x0002700001a27983 */ /* 0x0001680000300800 */
[----:B------:R1:W-:Y:S01]  /*cd00*/  STL.64 [R1+0x208], R160 ;  /* 0x000208a001007387 */ /* 0x0003e20000100a00 */
[----:B--2---:R-:W-:-:S03]  /*cd10*/  SHF.R.S32.HI R3, RZ, 0x1f, R163 ;  /* 0x0000001fff037819 */ /* 0x004fc600000114a3 */
[----:B-1----:R0:W5:Y:S01]  /*cd20*/  LDL.LU.64 R160, [R1+0x268] ;  /* 0x0002680001a07983 */ /* 0x0021620000300a00 */
[----:B------:R-:W-:Y:S02]  /*cd30*/  LEA.HI R3, R3, R163, RZ, 0x5 ;  /* 0x000000a303037211 */ /* 0x000fe400078f28ff */
[----:B------:R-:W-:Y:S01]  /*cd40*/  ISETP.LT.OR P0, PT, R163, 0x20, P5 ;  /* 0x00000020a300780c */ /* 0x000fe20002f01670 */
[----:B------:R-:W-:-:S04]  /*cd50*/  USGXT.U32 UR14, UR4, 0xe ;  /* 0x0000000e040e789a */ /* 0x000fc80008000000 */
[----:B------:R-:W-:Y:S01]  /*cd60*/  UIADD3 UR22, UP1, UPT, UR14, 0x2, URZ ;  /* 0x000000020e167890 */ /* 0x000fe2000ff3e0ff */
[----:B------:R-:W-:Y:S01]  /*cd70*/  UMOV UR4, URZ ;  /* 0x000000ff00047c82 */ /* 0x000fe20008000000 */
[----:B------:R-:W-:Y:S02]  /*cd80*/  UMOV UR6, URZ ;  /* 0x000000ff00067c82 */ /* 0x000fe40008000000 */
[----:B------:R-:W-:Y:S01]  /*cd90*/  UIADD3.X UR23, UPT, UPT, UR4, -0x7fffbfe0, URZ, UP1, !UPT ;  /* 0x8000402004177890 */ /* 0x000fe20008ffe4ff */
[----:B------:R-:W-:Y:S02]  /*cda0*/  IMAD.SHL.U32 R164, R164, 0x20, RZ ;  /* 0x00000020a4a47824 */ /* 0x000fe400078e00ff */
[----:B---3--:R-:W-:Y:S01]  /*cdb0*/  IMAD.SHL.U32 R3, R165, 0x20, RZ ;  /* 0x00000020a5037824 */ /* 0x008fe200078e00ff */
[----:B------:R-:W-:-:S04]  /*cdc0*/  SHF.R.S32.HI R165, RZ, 0x1f, R163 ;  /* 0x0000001fffa57819 */ /* 0x000fc800000114a3 */
[----:B------:R-:W-:Y:S02]  /*cdd0*/  LEA.HI R165, R165, R163, RZ, 0x5 ;  /* 0x000000a3a5a57211 */ /* 0x000fe400078f28ff */
[----:B------:R0:W5:Y:S02]  /*cde0*/  LDL.LU R163, [R1+0x264] ;  /* 0x0002640001a37983 */ /* 0x0001640000300800 */
[----:B------:R-:W-:-:S04]  /*cdf0*/  SHF.R.S32.HI R165, RZ, 0x5, R165 ;  /* 0x00000005ffa57819 */ /* 0x000fc800000114a5 */
[----:B------:R-:W-:-:S05]  /*ce00*/  VIMNMX R165, PT, PT, R165, 0x1, !PT ;  /* 0x00000001a5a57848 */ /* 0x000fca0007fe0100 */
[----:B------:R-:W-:-:S05]  /*ce10*/  VIADD R165, R165, 0xffffffff ;  /* 0xffffffffa5a57836 */ /* 0x000fca0000000000 */
[----:B------:R0:W-:Y:S01]  /*ce20*/  STL [R1+0x1a4], R165 ;  /* 0x0001a4a501007387 */ /* 0x0001e20000100800 */
[----:B------:R-:W-:Y:S01]  /*ce30*/  ISETP.NE.U32.AND P2, PT, R165, RZ, PT ;  /* 0x000000ffa500720c */ /* 0x000fe20003f45070 */
[----:B------:R-:W-:-:S12]  /*ce40*/  @P0 BRA `(.L_x_6) ;  /* 0x00000000008c0947 */ /* 0x000fd80003800000 */
[----:B------:R-:W-:Y:S02]  /*ce50*/  USHF.R.U32.HI UR18, URZ, 0x4, UR11 ;  /* 0x00000004ff127899 */ /* 0x000fe4000801160b */
[----:B------:R-:W-:Y:S02]  /*ce60*/  UIADD3 UR5, UPT, UPT, UR11, 0x10000, URZ ;  /* 0x000100000b057890 */ /* 0x000fe4000fffe0ff */
[----:B------:R-:W-:Y:S02]  /*ce70*/  USGXT.U32 UR18, UR18, 0xe ;  /* 0x0000000e1212789a */ /* 0x000fe40008000000 */
[----:B------:R-:W-:Y:S02]  /*ce80*/  USHF.R.U32.HI UR5, URZ, 0x4, UR5 ;  /* 0x00000004ff057899 */ /* 0x000fe40008011605 */
[----:B------:R-:W-:Y:S01]  /*ce90*/  UIADD3 UR28, UP1, UPT, UR18, 0x2, URZ ;  /* 0x00000002121c7890 */ /* 0x000fe2000ff3e0ff */
[----:B------:R-:W-:Y:S01]  /*cea0*/  UMOV UR4, URZ ;  /* 0x000000ff00047c82 */ /* 0x000fe20008000000 */
[----:B------:R-:W-:-:S02]  /*ceb0*/  USGXT.U32 UR8, UR5, 0xe ;  /* 0x0000000e0508789a */ /* 0x000fc40008000000 */
[----:B------:R-:W-:Y:S01]  /*cec0*/  UIADD3.X UR29, UPT, UPT, UR4, -0x7fffbfe0, URZ, UP1, !UPT ;  /* 0x80004020041d7890 */ /* 0x000fe20008ffe4ff */
[----:B------:R-:W-:Y:S01]  /*ced0*/  UMOV UR16, 0x80 ;  /* 0x0000008000107882 */ /* 0x000fe20000000000 */
[----:B------:R-:W-:Y:S01]  /*cee0*/  UMOV UR17, 0x40004040 ;  /* 0x4000404000117882 */ /* 0x000fe20000000000 */
[----:B------:R-:W-:Y:S01]  /*cef0*/  UMOV UR9, URZ ;  /* 0x000000ff00097c82 */ /* 0x000fe20008000000 */
[----:B------:R-:W-:Y:S02]  /*cf00*/  UIADD3 UR7, UPT, UPT, UR10, 0x100000, URZ ;  /* 0x001000000a077890 */ /* 0x000fe4000fffe0ff */
[----:B------:R-:W-:Y:S02]  /*cf10*/  UIADD3.64 UR16, UPT, UPT, UR8, UR16, URZ ;  /* 0x0000001008107297 */ /* 0x000fe4000fffe0ff */
[----:B------:R-:W-:Y:S02]  /*cf20*/  UIADD3.64 UR24, UPT, UPT, UR28, 0x3fe, URZ ;  /* 0x000003fe1c187897 */ /* 0x000fe4000fffe0ff */
[----:B------:R-:W-:-:S02]  /*cf30*/  UIADD3 UR15, UPT, UPT, UR10, 0x100000, URZ ;  /* 0x001000000a0f7890 */ /* 0x000fc4000fffe0ff */
[----:B------:R-:W-:Y:S01]  /*cf40*/  UIADD3.64 UR26, UPT, UPT, UR28, 0x400, URZ ;  /* 0x000004001c1a7897 */ /* 0x000fe2000fffe0ff */
[----:B------:R-:W-:Y:S01]  /*cf50*/  UMOV UR30, 0x0 ;  /* 0x00000000001e7882 */ /* 0x000fe20000000000 */
[----:B------:R-:W-:Y:S01]  /*cf60*/  UMOV UR31, 0x4408010 ;  /* 0x04408010001f7882 */ /* 0x000fe20000000000 */
[----:B------:R-:W-:Y:S01]  /*cf70*/  UMOV UR19, 0x80004020 ;  /* 0x8000402000137882 */ /* 0x000fe20000000000 */
[----:B------:R-:W-:Y:S01]  /*cf80*/  UMOV UR9, 0x40004040 ;  /* 0x4000404000097882 */ /* 0x000fe20000000000 */
[----:B------:R-:W-:Y:S01]  /*cf90*/  UMOV UR32, 0x0 ;  /* 0x0000000000207882 */ /* 0x000fe20000000000 */
[----:B------:R-:W-:Y:S01]  /*cfa0*/  UMOV UR33, 0x4408010 ;  /* 0x0440801000217882 */ /* 0x000fe20000000000 */
[----:B------:R-:W-:Y:S01]  /*cfb0*/  UMOV UR34, 0x0 ;  /* 0x0000000000227882 */ /* 0x000fe20000000000 */
[----:B------:R-:W-:Y:S01]  /*cfc0*/  UMOV UR35, 0x4408010 ;  /* 0x0440801000237882 */ /* 0x000fe20000000000 */
[----:B------:R-:W-:Y:S01]  /*cfd0*/  UMOV UR4, UR13 ;  /* 0x0000000d00047c82 */ /* 0x000fe20008000000 */
[----:B------:R-:W-:Y:S01]  /*cfe0*/  UMOV UR5, URZ ;  /* 0x000000ff00057c82 */ /* 0x000fe20008000000 */
[----:B------:R1:W-:Y:S01]  /*cff0*/  UTCHMMA gdesc[UR8], gdesc[UR18], tmem[UR10], tmem[UR30], idesc[UR31], !UPT ;  /* 0x00ff1e12080075ea */ /* 0x0003e2000f80000a */
[----:B------:R-:W-:Y:S01]  /*d000*/  UMOV UR36, 0x0 ;  /* 0x0000000000247882 */ /* 0x000fe20000000000 */
[----:B------:R-:W-:Y:S01]  /*d010*/  UMOV UR37, 0x4408010 ;  /* 0x0440801000257882 */ /* 0x000fe20000000000 */
[----:B------:R1:W-:Y:S01]  /*d020*/  UTCHMMA gdesc[UR16], gdesc[UR28], tmem[UR10], tmem[UR32], idesc[UR33], UPT ;  /* 0x00ff201c100075ea */ /* 0x0003e2000b80000a */
[----:B------:R-:W-:Y:S01]  /*d030*/  UMOV UR4, UR4 ;  /* 0x0000000400047c82 */ /* 0x000fe20008000000 */
[----:B------:R1:W-:Y:S01]  /*d040*/  UTCHMMA gdesc[UR8], gdesc[UR24], tmem[UR7], tmem[UR34], idesc[UR35], !UPT ;  /* 0x00ff2218080075ea */ /* 0x0003e2000f800007 */
[----:B------:R1:W-:Y:S01]  /*d050*/  UTCHMMA gdesc[UR16], gdesc[UR26], tmem[UR15], tmem[UR36], idesc[UR37], UPT ;  /* 0x00ff241a100075ea */ /* 0x0003e2000b80000f */
[----:B------:R1:W-:Y:S01]  /*d060*/  UTCBAR [UR4], URZ ;  /* 0x000000ff040073e9 */ /* 0x0003e200080000ff */
[----:B------:R-:W-:Y:S01]  /*d070*/  NOP ;  /* 0x0000000000007918 */ /* 0x000fe20000000000 */
.L_x_6:
[----:B------:R-:W-:Y:S05]  /*d080*/  @!P2 BRA `(.L_x_7) ;  /* 0x00000044003ca947 */ /* 0x000fea0003800000 */
[----:B0-----:R-:W2:Y:S01]  /*d090*/  LDL.LU R165, [R1+0x1a0] ;  /* 0x0001a00001a57983 */ /* 0x001ea20000300800 */
[----:B-1----:R-:W-:Y:S01]  /*d0a0*/  UIADD3 UR4, UPT, UPT, UR11, 0x11000, URZ ;  /* 0x000110000b047890 */ /* 0x002fe2000fffe0ff */
[----:B------:R-:W-:Y:S02]  /*d0b0*/  UMOV UR16, 0x80 ;  /* 0x0000008000107882 */ /* 0x000fe40000000000 */
[----:B------:R0:W-:Y:S01]  /*d0c0*/  STL.64 [R1+0x268], R2 ;  /* 0x0002680201007387 */ /* 0x0001e20000100a00 */
[----:B------:R-:W-:Y:S01]  /*d0d0*/  USHF.R.U32.HI UR4, URZ, 0x4, UR4 ;  /* 0x00000004ff047899 */ /* 0x000fe20008011604 */
[----:B------:R-:W-:Y:S01]  /*d0e0*/  UMOV UR17, 0x40004040 ;  /* 0x4000404000117882 */ /* 0x000fe20000000000 */
[----:B------:R-:W-:Y:S02]  /*d0f0*/  UIADD3.64 UR24, UPT, UPT, UR22, 0x3fe, URZ ;  /* 0x000003fe16187897 */ /* 0x000fe4000fffe0ff */
[----:B------:R-:W-:Y:S01]  /*d100*/  UIADD3.64 UR26, UPT, UPT, UR22, 0x400, URZ ;  /* 0x00000400161a7897 */ /* 0x000fe2000fffe0ff */
[----:B0-----:R-:W3:Y:S01]  /*d110*/  LDL.LU R3, [R1+0x1a4] ;  /* 0x0001a40001037983 */ /* 0x001ee20000300800 */
[----:B------:R-:W-:Y:S01]  /*d120*/  UMOV UR9, URZ ;  /* 0x000000ff00097c82 */ /* 0x000fe20008000000 */
[----:B------:R-:W-:Y:S01]  /*d130*/  UMOV UR5, 0x1 ;  /* 0x0000000100057882 */ /* 0x000fe20000000000 */
[----:B--2---:R-:W-:Y:S01]  /*d140*/  VIADD R165, R165, 0xffffffe0 ;  /* 0xffffffe0a5a57836 */ /* 0x004fe20000000000 */
[----:B---3--:R0:W-:Y:S04]  /*d150*/  STL [R1+0x24c], R3 ;  /* 0x00024c0301007387 */ /* 0x0081e80000100800 */
[----:B0-----:R-:W2:Y:S04]  /*d160*/  LDL.LU.64 R2, [R1+0x1a8] ;  /* 0x0001a80001027983 */ /* 0x001ea80000300a00 */
[----:B--2---:R0:W-:Y:S04]  /*d170*/  STL.64 [R1+0x1f8], R2 ;  /* 0x0001f80201007387 */ /* 0x0041e80000100a00 */
        /* <DEDUP_REMOVED lines=20> */
[----:B0-----:R-:W2:Y:S01]  /*d2c0*/  LDL.LU.64 R2, [R1+0x228] ;  /* 0x0002280001027983 */ /* 0x001ea20000300a00 */
[----:B------:R-:W-:-:S03]  /*d2d0*/  USGXT.U32 UR8, UR4, 0xe ;  /* 0x0000000e0408789a */ /* 0x000fc60008000000 */
[----:B--2---:R0:W-:Y:S04]  /*d2e0*/  STL.64 [R1+0x1a0], R2 ;  /* 0x0001a00201007387 */ /* 0x0041e80000100a00 */
[----:B0-----:R0:W5:Y:S01]  /*d2f0*/  LDL.LU.64 R2, [R1+0x268] ;  /* 0x0002680001027983 */ /* 0x0011620000300a00 */
[----:B------:R-:W-:Y:S01]  /*d300*/  UIADD3.64 UR16, UPT, UPT, UR8, UR16, URZ ;  /* 0x0000001008107297 */ /* 0x000fe2000fffe0ff */
[----:B------:R-:W-:Y:S02]  /*d310*/  UMOV UR4, URZ ;  /* 0x000000ff00047c82 */ /* 0x000fe40008000000 */
[----:B------:R-:W-:-:S09]  /*d320*/  UMOV UR9, 0x40004040 ;  /* 0x4000404000097882 */ /* 0x000fd20000000000 */
.L_x_10:
[----:B------:R1:W-:Y:S04]  /*d330*/  STL [R1+0x274], R4 ;  /* 0x0002740401007387 */ /* 0x0003e80000100800 */
[----:B------:R-:W-:Y:S04]  /*d340*/  STL [R1+0x270], R0 ;  /* 0x0002700001007387 */ /* 0x000fe80000100800 */
[----:B-----5:R2:W-:Y:S01]  /*d350*/  STL.64 [R1+0x268], R2 ;  /* 0x0002680201007387 */ /* 0x0205e20000100a00 */
[----:B-1----:R-:W1:Y:S03]  /*d360*/  S2R R4, SR_TID.X ;  /* 0x0000000000047919 */ /* 0x002e660000002100 */
[----:B--2---:R-:W2:Y:S01]  /*d370*/  LDL.LU.64 R2, [R1+0x1b8] ;  /* 0x0001b80001027983 */ /* 0x004ea20000300a00 */
[----:B------:R-:W-:Y:S01]  /*d380*/  USHF.L.U32 UR6, UR6, 0x1f, URZ ;  /* 0x0000001f06067899 */ /* 0x000fe200080006ff */
[----:B-1----:R-:W-:-:S05]  /*d390*/  SHF.R.U32.HI R0, RZ, 0x6, R4 ;  /* 0x00000006ff007819 */ /* 0x002fca0000011604 */
[----:B------:R-:W-:Y:S01]  /*d3a0*/  IMAD.U32 R4, RZ, RZ, UR6 ;  /* 0x00000006ff047e24 */ /* 0x000fe2000f8e00ff */
[----:B------:R-:W-:-:S03]  /*d3b0*/  SGXT.U32 R0, R0, 0x1 ;  /* 0x000000010000781a */ /* 0x000fc60000000000 */
[----:B------:R1:W3:Y:S01]  /*d3c0*/  SYNCS.PHASECHK.TRANS64.TRYWAIT P2, [UR13], R4 ;  /* 0x00000004ff0075a7 */ /* 0x0002e2000804110d */
[----:B------:R1:W-:Y:S01]  /*d3d0*/  STL [R1+0x200], R4 ;  /* 0x0002000401007387 */ /* 0x0003e20000100800 */
[----:B------:R-:W-:-:S03]  /*d3e0*/  ISETP.GE.AND P0, PT, R0, R165, PT ;  /* 0x000000a50000720c */ /* 0x000fc60003f06270 */
[----:B-1----:R1:W5:Y:S04]  /*d3f0*/  LDL.LU R4, [R1+0x274] ;  /* 0x0002740001047983 */ /* 0x0023680000300800 */
[----:B------:R1:W5:Y:S01]  /*d400*/  LDL.LU R0, [R1+0x270] ;  /* 0x0002700001007983 */ /* 0x0003620000300800 */
[----:B--2---:R-:W-:-:S05]  /*d410*/  IMAD.WIDE R2, R164, 0x2, R2 ;  /* 0x00000002a4027825 */ /* 0x004fca00078e0202 */
[----:B------:R2:W-:Y:S04]  /*d420*/  STL.64 [R1+0x1b8], R2 ;  /* 0x0001b80201007387 */ /* 0x0005e80000100a00 */
[----:B--2---:R1:W5:Y:S01]  /*d430*/  LDL.LU.64 R2, [R1+0x268] ;  /* 0x0002680001027983 */ /* 0x0043620000300a00 */
[----:B---3--:R-:W-:Y:S05]  /*d440*/  @!P2 BRA `(.L_x_8) ;  /* 0x000000d400b4a947 */ /* 0x008fea0003800000 */
.L_x_16:
[----:B------:R2:W-:Y:S04]  /*d450*/  STL.64 [R1+0x500], R160 ;  /* 0x000500a001007387 */ /* 0x0005e80000100a00 */
[----:B--2---:R-:W2:Y:S04]  /*d460*/  LDL.LU.64 R160, [R1+0x1f0] ;  /* 0x0001f00001a07983 */ /* 0x004ea80000300a00 */
[----:B------:R3:W-:Y:S04]  /*d470*/  STL.64 [R1+0x4f8], R162 ;  /* 0x0004f8a201007387 */ /* 0x0007e80000100a00 */
[----:B---3--:R-:W3:Y:S04]  /*d480*/  LDL.LU.64 R162, [R1+0x1f8] ;  /* 0x0001f80001a27983 */ /* 0x008ee80000300a00 */
[----:B------:R-:W-:Y:S04]  /*d490*/  STL.64 [R1+0x4f0], R92 ;  /* 0x0004f05c01007387 */ /* 0x000fe80000100a00 */
[----:B------:R-:W-:Y:S04]  /*d4a0*/  STL.64 [R1+0x4e8], R94 ;  /* 0x0004e85e01007387 */ /* 0x000fe80000100a00 */
[----:B------:R-:W-:Y:S04]  /*d4b0*/  STL.64 [R1+0x4e0], R96 ;  /* 0x0004e06001007387 */ /* 0x000fe80000100a00 */
[----:B------:R-:W-:Y:S04]  /*d4c0*/  STL.64 [R1+0x4d8], R98 ;  /* 0x0004d86201007387 */ /* 0x000fe80000100a00 */
[----:B------:R4:W-:Y:S04]  /*d4d0*/  STL.64 [R1+0x4d0], R100 ;  /* 0x0004d06401007387 */ /* 0x0009e80000100a00 */
[----:B----4-:R-:W4:Y:S04]  /*d4e0*/  LDL.LU.64 R100, [R1+0x198] ;  /* 0x0001980001647983 */ /* 0x010f280000300a00 */
[----:B------:R-:W-:Y:S04]  /*d4f0*/  STL.64 [R1+0x4c8], R102 ;  /* 0x0004c86601007387 */ /* 0x000fe80000100a00 */
[----:B------:R0:W-:Y:S04]  /*d500*/  STL.64 [R1+0x4c0], R106 ;  /* 0x0004c06a01007387 */ /* 0x0001e80000100a00 */
[----:B0-----:R-:W2:Y:S04]  /*d510*/  LDL.LU.64 R106, [R1+0x1d8] ;  /* 0x0001d800016a7983 */ /* 0x001ea80000300a00 */
[----:B------:R-:W-:Y:S04]  /*d520*/  STL.64 [R1+0x4b8], R108 ;  /* 0x0004b86c01007387 */ /* 0x000fe80000100a00 */
[----:B------:R-:W-:Y:S04]  /*d530*/  STL.64 [R1+0x4b0], R110 ;  /* 0x0004b06e01007387 */ /* 0x000fe80000100a00 */
[----:B------:R0:W-:Y:S04]  /*d540*/  STL.64 [R1+0x4a8], R112 ;  /* 0x0004a87001007387 */ /* 0x0001e80000100a00 */
[----:B0-----:R-:W2:Y:S01]  /*d550*/  LDL.LU.64 R112, [R1+0x190] ;  /* 0x0001900001707983 */ /* 0x001ea20000300a00 */
[----:B------:R-:W-:Y:S01]  /*d560*/  PRMT R97, RZ, 0x7610, R97 ;  /* 0x00007610ff617816 */ /* 0x000fe20000000061 */
[----:B------:R-:W0:Y:S01]  /*d570*/  S2R R99, SR_TID.X ;  /* 0x0000000000637919 */ /* 0x000e220000002100 */
[----:B------:R-:W1:Y:S01]  /*d580*/  S2R R98, SR_TID.X ;  /* 0x0000000000627919 */ /* 0x000e620000002100 */
[----:B------:R-:W-:Y:S04]  /*d590*/  STL.64 [R1+0x4a0], R114 ;  /* 0x0004a07201007387 */ /* 0x000fe80000100a00 */
[----:B------:R-:W-:Y:S04]  /*d5a0*/  STL [R1+0x49c], R116 ;  /* 0x00049c7401007387 */ /* 0x000fe80000100800 */
[----:B------:R-:W-:Y:S04]  /*d5b0*/  STL [R1+0x498], R117 ;  /* 0x0004987501007387 */ /* 0x000fe80000100800 */
[----:B------:R-:W-:Y:S04]  /*d5c0*/  STL.64 [R1+0x490], R118 ;  /* 0x0004907601007387 */ /* 0x000fe80000100a00 */
[----:B------:R-:W-:Y:S04]  /*d5d0*/  STL.64 [R1+0x488], R120 ;  /* 0x0004887801007387 */ /* 0x000fe80000100a00 */
[----:B------:R-:W-:Y:S04]  /*d5e0*/  STL.64 [R1+0x480], R122 ;  /* 0x0004807a01007387 */ /* 0x000fe80000100a00 */
[----:B------:R-:W-:Y:S01]  /*d5f0*/  STL.64 [R1+0x478], R124 ;  /* 0x0004787c01007387 */ /* 0x000fe20000100a00 */
[----:B0-----:R-:W-:-:S03]  /*d600*/  SHF.R.U32.HI R99, RZ, 0x6, R99 ;  /* 0x00000006ff637819 */ /* 0x001fc60000011663 */
[----:B------:R-:W-:Y:S01]  /*d610*/  STL.64 [R1+0x470], R126 ;  /* 0x0004707e01007387 */ /* 0x000fe20000100a00 */
[----:B------:R-:W-:-:S03]  /*d620*/  SGXT.U32 R99, R99, 0x1 ;  /* 0x000000016363781a */ /* 0x000fc60000000000 */
[----:B------:R-:W-:Y:S01]  /*d630*/  STL.64 [R1+0x468], R128 ;  /* 0x0004688001007387 */ /* 0x000fe20000100a00 */
[----:B------:R-:W-:Y:S02]  /*d640*/  LOP3.LUT R103, R99, 0x8, RZ, 0xfc, !PT ;  /* 0x0000000863677812 */ /* 0x000fe400078efcff */
[--C-:B-1----:R-:W-:Y:S01]  /*d650*/  SHF.R.U32.HI R99, RZ, 0x6, R98.reuse ;  /* 0x00000006ff637819 */ /* 0x102fe20000011662 */
[----:B------:R-:W-:Y:S01]  /*d660*/  STL.64 [R1+0x460], R130 ;  /* 0x0004608201007387 */ /* 0x000fe20000100a00 */
[----:B------:R-:W-:Y:S02]  /*d670*/  SHF.R.U32.HI R98, RZ, 0x6, R98 ;  /* 0x00000006ff627819 */ /* 0x000fe40000011662 */
[----:B------:R-:W-:Y:S01]  /*d680*/  SGXT.U32 R99, R99, 0x1 ;  /* 0x000000016363781a */ /* 0x000fe20000000000 */
[----:B------:R-:W-:Y:S01]  /*d690*/  STL.64 [R1+0x458], R134 ;  /* 0x0004588601007387 */ /* 0x000fe20000100a00 */
[----:B------:R-:W-:Y:S02]  /*d6a0*/  SGXT.U32 R98, R98, 0x1 ;  /* 0x000000016262781a */ /* 0x000fe40000000000 */
[----:B------:R-:W-:Y:S01]  /*d6b0*/  LOP3.LUT R99, R99, 0x2, RZ, 0xfc, !PT ;  /* 0x0000000263637812 */ /* 0x000fe200078efcff */
[----:B------:R-:W-:Y:S01]  /*d6c0*/  STL.64 [R1+0x450], R136 ;  /* 0x0004508801007387 */ /* 0x000fe20000100a00 */
[----:B------:R-:W-:-:S02]  /*d6d0*/  ISETP.GE.AND P6, PT, R103, R165, PT ;  /* 0x000000a56700720c */ /* 0x000fc40003fc6270 */
[-C--:B------:R-:W-:Y:S01]  /*d6e0*/  ISETP.GE.AND P2, PT, R99, R165.reuse, PT ;  /* 0x000000a56300720c */ /* 0x080fe20003f46270 */
[----:B------:R-:W-:Y:S01]  /*d6f0*/  STL.64 [R1+0x448], R138 ;  /* 0x0004488a01007387 */ /* 0x000fe20000100a00 */
[C---:B------:R-:W-:Y:S02]  /*d700*/  LOP3.LUT R103, R98.reuse, 0x10, RZ, 0xfc, !PT ;  /* 0x0000001062677812 */ /* 0x040fe400078efcff */
[----:B------:R-:W-:Y:S01]  /*d710*/  LOP3.LUT R98, R98, 0x18, RZ, 0xfc, !PT ;  /* 0x0000001862627812 */ /* 0x000fe200078efcff */
[----:B------:R-:W-:Y:S01]  /*d720*/  STL.64 [R1+0x440], R132 ;  /* 0x0004408401007387 */ /* 0x000fe20000100a00 */
[-C--:B------:R-:W-:Y:S02]  /*d730*/  ISETP.GE.AND P4, PT, R103, R165.reuse, PT ;  /* 0x000000a56700720c */ /* 0x080fe40003f86270 */
[----:B------:R-:W-:Y:S01]  /*d740*/  ISETP.GE.AND P3, PT, R98, R165, PT ;  /* 0x000000a56200720c */ /* 0x000fe20003f66270 */
        /* <DEDUP_REMOVED lines=27> */
[----:B-----5:R-:W-:Y:S04]  /*d900*/  STL [R1+0x378], R4 ;  /* 0x0003780401007387 */ /* 0x020fe80000100800 */
[----:B------:R-:W-:Y:S01]  /*d910*/  STL [R1+0x374], R5 ;  /* 0x0003740501007387 */ /* 0x000fe20000100800 */
[----:B------:R-:W0:Y:S03]  /*d920*/  S2R R99, SR_TID.X ;  /* 0x0000000000637919 */ /* 0x000e260000002100 */
[----:B------:R-:W-:Y:S04]  /*d930*/  STL [R1+0x370], R6 ;  /* 0x0003700601007387 */ /* 0x000fe80000100800 */
[----:B------:R-:W-:Y:S04]  /*d940*/  STL [R1+0x36c], R7 ;  /* 0x00036c0701007387 */ /* 0x000fe80000100800 */
[----:B------:R-:W-:Y:S04]  /*d950*/  STL [R1+0x368], R8 ;  /* 0x0003680801007387 */ /* 0x000fe80000100800 */
[----:B------:R-:W-:Y:S04]  /*d960*/  STL [R1+0x364], R9 ;  /* 0x0003640901007387 */ /* 0x000fe80000100800 */
[----:B------:R-:W-:Y:S04]  /*d970*/  STL [R1+0x360], R10 ;  /* 0x0003600a01007387 */ /* 0x000fe80000100800 */
[----:B------:R-:W-:Y:S04]  /*d980*/  STL [R1+0x35c], R11 ;  /* 0x00035c0b01007387 */ /* 0x000fe80000100800 */
[----:B------:R-:W-:Y:S04]  /*d990*/  STL [R1+0x358], R12 ;  /* 0x0003580c01007387 */ /* 0x000fe80000100800 */
[----:B------:R-:W-:Y:S01]  /*d9a0*/  STL [R1+0x354], R13 ;  /* 0x0003540d01007387 */ /* 0x000fe20000100800 */
[----:B0-----:R-:W-:-:S03]  /*d9b0*/  SHF.R.U32.HI R99, RZ, 0x6, R99 ;  /* 0x00000006ff637819 */ /* 0x001fc60000011663 */
[----:B------:R-:W-:Y:S01]  /*d9c0*/  STL.64 [R1+0x410], R12 ;  /* 0x0004100c01007387 */ /* 0x000fe20000100a00 */
[----:B------:R-:W-:-:S03]  /*d9d0*/  SGXT.U32 R99, R99, 0x1 ;  /* 0x000000016363781a */ /* 0x000fc60000000000 */
[----:B------:R-:W-:Y:S01]  /*d9e0*/  STL [R1+0x350], R26 ;  /* 0x0003501a01007387 */ /* 0x000fe20000100800 */
[----:B---3--:R-:W-:-:S03]  /*d9f0*/  IMAD.WIDE R162, R164, 0x2, R162 ;  /* 0x00000002a4a27825 */ /* 0x008fc600078e02a2 */
[----:B------:R-:W-:Y:S04]  /*da00*/  STL.64 [R1+0x348], R14 ;  /* 0x0003480e01007387 */ /* 0x000fe80000100a00 */
[----:B------:R-:W-:Y:S04]  /*da10*/  STL.64 [R1+0x340], R16 ;  /* 0x0003401001007387 */ /* 0x000fe80000100a00 */
[----:B------:R-:W-:Y:S04]  /*da20*/  STL.64 [R1+0x338], R18 ;  /* 0x0003381201007387 */ /* 0x000fe80000100a00 */
[----:B------:R-:W-:Y:S04]  /*da30*/  STL.64 [R1+0x330], R20 ;  /* 0x0003301401007387 */ /* 0x000fe80000100a00 */
[----:B------:R-:W-:Y:S04]  /*da40*/  STL.64 [R1+0x328], R22 ;  /* 0x0003281601007387 */ /* 0x000fe80000100a00 */
[----:B------:R-:W-:Y:S04]  /*da50*/  STL.64 [R1+0x320], R24 ;  /* 0x0003201801007387 */ /* 0x000fe80000100a00 */
[----:B------:R-:W-:Y:S04]  /*da60*/  STL [R1+0x318], R27 ;  /* 0x0003181b01007387 */ /* 0x000fe80000100800 */
[----:B------:R-:W-:Y:S01]  /*da70*/  STL [R1+0x314], R28 ;  /* 0x0003141c01007387 */ /* 0x000fe20000100800 */
[----:B----4-:R-:W-:-:S03]  /*da80*/  IMAD.WIDE R100, R164, 0x2, R100 ;  /* 0x00000002a4647825 */ /* 0x010fc600078e0264 */
        /* <DEDUP_REMOVED lines=21> */
[----:B------:R0:W-:Y:S04]  /*dbe0*/  STL.64 [R1+0x198], R100 ;  /* 0x0001986401007387 */ /* 0x0001e80000100a00 */
[----:B------:R0:W3:Y:S04]  /*dbf0*/  @!P0 LDG.E.U16 R97, desc[UR20][R100.64] ;  /* 0x0000001464618981 */ /* 0x0000e8000c1e1500 */
[----:B------:R-:W-:Y:S01]  /*dc00*/  STL.64 [R1+0x1f8], R162 ;  /* 0x0001f8a201007387 */ /* 0x000fe20000100a00 */
[----:B0-----:R-:W-:-:S03]  /*dc10*/  LOP3.LUT R101, R99, 0xa, RZ, 0xfc, !PT ;  /* 0x0000000a63657812 */ /* 0x001fc600078efcff */
[----:B------:R-:W4:Y:S01]  /*dc20*/  LDL.64 R98, [R1+0x1b8] ;  /* 0x0001b80001627983 */ /* 0x000f220000100a00 */
[C---:B--2---:R-:W-:Y:S01]  /*dc30*/  IMAD.WIDE R106, R164.reuse, 0x2, R106 ;  /* 0x00000002a46a7825 */ /* 0x044fe200078e026a */
[----:B------:R-:W-:Y:S02]  /*dc40*/  ISETP.GE.AND P0, PT, R101, R165, PT ;  /* 0x000000a56500720c */ /* 0x000fe40003f06270 */
[----:B------:R-:W2:Y:S01]  /*dc50*/  LDL.LU.64 R110, [R1+0x1c8] ;  /* 0x0001c800016e7983 */ /* 0x000ea20000300a00 */
[C---:B------:R-:W-:Y:S01]  /*dc60*/  IMAD.WIDE R160, R164.reuse, 0x2, R160 ;  /* 0x00000002a4a07825 */ /* 0x040fe200078e02a0 */
[----:B------:R-:W-:Y:S02]  /*dc70*/  PRMT R95, RZ, 0x7610, R95 ;  /* 0x00007610ff5f7816 */ /* 0x000fe4000000005f */
[----:B------:R-:W2:Y:S01]  /*dc80*/  LDL.LU.64 R100, [R1+0x180] ;  /* 0x0001800001647983 */ /* 0x000ea20000300a00 */
[----:B------:R-:W-:-:S03]  /*dc90*/  IMAD.WIDE R112, R164, 0x2, R112 ;  /* 0x00000002a4707825 */ /* 0x000fc600078e0270 */
[----:B------:R-:W2:Y:S04]  /*dca0*/  LDL.LU.64 R108, [R1+0x1e0] ;  /* 0x0001e000016c7983 */ /* 0x000ea80000300a00 */
[----:B------:R0:W-:Y:S04]  /*dcb0*/  STL.64 [R1+0x1d8], R106 ;  /* 0x0001d86a01007387 */ /* 0x0001e80000100a00 */
[----:B------:R-:W2:Y:S04]  /*dcc0*/  LDL.LU.64 R102, [R1+0x188] ;  /* 0x0001880001667983 */ /* 0x000ea80000300a00 */
[----:B------:R1:W-:Y:S04]  /*dcd0*/  STL.64 [R1+0x1f0], R160 ;  /* 0x0001f0a001007387 */ /* 0x0003e80000100a00 */
[----:B------:R0:W-:Y:S04]  /*dce0*/  STL.64 [R1+0x190], R112 ;  /* 0x0001907001007387 */ /* 0x0001e80000100a00 */
[----:B------:R-:W3:Y:S04]  /*dcf0*/  @!P4 LDG.E.U16 R95, desc[UR20][R106.64] ;  /* 0x000000146a5fc981 */ /* 0x000ee8000c1e1500 */
[----:B0-----:R-:W3:Y:S01]  /*dd00*/  LDL.LU.64 R106, [R1+0x1e8] ;  /* 0x0001e800016a7983 */ /* 0x001ee20000300a00 */
[----:B------:R-:W-:-:S02]  /*dd10*/  PRMT R96, RZ, 0x7610, R96 ;  /* 0x00007610ff607816 */ /* 0x000fc40000000060 */
[----:B------:R-:W-:-:S04]  /*dd20*/  PRMT R92, RZ, 0x7610, R92 ;  /* 0x00007610ff5c7816 */ /* 0x000fc8000000005c */
[----:B------:R0:W3:Y:S04]  /*dd30*/  @!P6 LDG.E.U16 R96, desc[UR20][R162.64] ;  /* 0x00000014a260e981 */ /* 0x0000e8000c1e1500 */
[----:B------:R1:W3:Y:S01]  /*dd40*/  @!P0 LDG.E.U16 R92, desc[UR20][R160.64] ;  /* 0x00000014a05c8981 */ /* 0x0002e2000c1e1500 */
[----:B0-----:R-:W0:Y:S01]  /*dd50*/  S2R R163, SR_TID.X ;  /* 0x0000000000a37919 */ /* 0x001e220000002100 */
[----:B-1----:R-:W1:Y:S01]  /*dd60*/  S2R R160, SR_TID.X ;  /* 0x0000000000a07919 */ /* 0x002e620000002100 */
[----:B------:R-:W-:Y:S02]  /*dd70*/  PRMT R94, RZ, 0x7610, R94 ;  /* 0x00007610ff5e7816 */ /* 0x000fe4000000005e */
[----:B0-----:R-:W-:-:S04]  /*dd80*/  SHF.R.U32.HI R163, RZ, 0x6, R163 ;  /* 0x00000006ffa37819 */ /* 0x001fc800000116a3 */
[----:B------:R-:W-:Y:S02]  /*dd90*/  SGXT.U32 R163, R163, 0x1 ;  /* 0x00000001a3a3781a */ /* 0x000fe40000000000 */
[----:B-1----:R-:W-:-:S04]  /*dda0*/  SHF.R.U32.HI R161, RZ, 0x6, R160 ;  /* 0x00000006ffa17819 */ /* 0x002fc800000116a0 */
[----:B------:R-:W-:Y:S02]  /*ddb0*/  SGXT.U32 R161, R161, 0x1 ;  /* 0x00000001a1a1781a */ /* 0x000fe40000000000 */
[----:B------:R-:W-:Y:S02]  /*ddc0*/  PRMT R93, RZ, 0x7610, R93 ;  /* 0x00007610ff5d7816 */ /* 0x000fe4000000005d */
[----:B------:R-:W-:-:S04]  /*ddd0*/  SHF.R.U32.HI R160, RZ, 0x6, R160 ;  /* 0x00000006ffa07819 */ /* 0x000fc800000116a0 */
[----:B------:R-:W-:Y:S01]  /*dde0*/  SGXT.U32 R160, R160, 0x1 ;  /* 0x00000001a0a0781a */ /* 0x000fe20000000000 */
[----:B------:R-:W3:Y:S01]  /*ddf0*/  @!P2 LDG.E.U16 R93, desc[UR20][R112.64] ;  /* 0x00000014705da981 */ /* 0x000ee2000c1e1500 */
[----:B------:R-:W-:Y:S02]  /*de00*/  PRMT R132, RZ, 0x7610, R132 ;  /* 0x00007610ff847816 */ /* 0x000fe40000000084 */
[----:B------:R-:W-:Y:S01]  /*de10*/  PRMT R135, RZ, 0x7610, R135 ;  /* 0x00007610ff877816 */ /* 0x000fe20000000087 */
[----:B------:R-:W3:Y:S01]  /*de20*/  LDL.LU.64 R112, [R1+0x1d0] ;  /* 0x0001d00001707983 */ /* 0x000ee20000300a00 */
[----:B------:R-:W-:-:S03]  /*de30*/  PRMT R139, RZ, 0x7610, R139 ;  /* 0x00007610ff8b7816 */ /* 0x000fc6000000008b */
[----:B----4-:R0:W4:Y:S02]  /*de40*/  @!P3 LDG.E.U16 R94, desc[UR20][R98.64] ;  /* 0x00000014625eb981 */ /* 0x010124000c1e1500 */
[----:B0-----:R-:W-:-:S04]  /*de50*/  LOP3.LUT R98, R163, 0x6, RZ, 0xfc, !PT ;  /* 0x00000006a3627812 */ /* 0x001fc800078efcff */
[----:B------:R-:W-:Y:S02]  /*de60*/  ISETP.GE.AND P6, PT, R98, R165, PT ;  /* 0x000000a56200720c */ /* 0x000fe40003fc6270 */
[----:B------:R-:W-:Y:S02]  /*de70*/  LOP3.LUT R98, R161, 0xc, RZ, 0xfc, !PT ;  /* 0x0000000ca1627812 */ /* 0x000fe400078efcff */
[----:B------:R-:W0:Y:S01]  /*de80*/  S2R R161, SR_TID.X ;  /* 0x0000000000a17919 */ /* 0x000e220000002100 */
[----:B------:R-:W-:-:S04]  /*de90*/  LOP3.LUT R99, R163, 0x4, RZ, 0xfc, !PT ;  /* 0x00000004a3637812 */ /* 0x000fc800078efcff */
[-C--:B------:R-:W-:Y:S01]  /*dea0*/  ISETP.GE.AND P0, PT, R99, R165.reuse, PT ;  /* 0x000000a56300720c */ /* 0x080fe20003f06270 */
[----:B--2---:R-:W-:Y:S01]  /*deb0*/  IMAD.WIDE R110, R164, 0x2, R110 ;  /* 0x00000002a46e7825 */ /* 0x004fe200078e026e */
[-C--:B------:R-:W-:Y:S02]  /*dec0*/  ISETP.GE.AND P4, PT, R98, R165.reuse, PT ;  /* 0x000000a56200720c */ /* 0x080fe40003f86270 */
[----:B------:R-:W-:Y:S01]  /*ded0*/  LOP3.LUT R98, R160, 0xe, RZ, 0xfc, !PT ;  /* 0x0000000ea0627812 */ /* 0x000fe200078efcff */
[C---:B------:R-:W-:Y:S01]  /*dee0*/  IMAD.WIDE R108, R164.reuse, 0x2, R108 ;  /* 0x00000002a46c7825 */ /* 0x040fe200078e026c */
[----:B------:R-:W-:Y:S03]  /*def0*/  STL.64 [R1+0x1c8], R110 ;  /* 0x0001c86e01007387 */ /* 0x000fe60000100a00 */
[----:B------:R-:W-:Y:S01]  /*df00*/  IMAD.WIDE R100, R164, 0x2, R100 ;  /* 0x00000002a4647825 */ /* 0x000fe200078e0264 */
[----:B------:R-:W-:-:S03]  /*df10*/  ISETP.GE.AND P3, PT, R98, R165, PT ;  /* 0x000000a56200720c */ /* 0x000fc60003f66270 */
[C---:B------:R-:W-:Y:S01]  /*df20*/  IMAD.WIDE R102, R164.reuse, 0x2, R102 ;  /* 0x00000002a4667825 */ /* 0x040fe200078e0266 */
[----:B------:R-:W-:Y:S03]  /*df30*/  STL.64 [R1+0x1e0], R108 ;  /* 0x0001e06c01007387 */ /* 0x000fe60000100a00 */
[----:B---3--:R-:W-:Y:S01]  /*df40*/  IMAD.WIDE R106, R164, 0x2, R106 ;  /* 0x00000002a46a7825 */ /* 0x008fe200078e026a */
[----:B0-----:R-:W-:Y:S01]  /*df50*/  SHF.R.U32.HI R161, RZ, 0x6, R161 ;  /* 0x00000006ffa17819 */ /* 0x001fe200000116a1 */
[----:B------:R-:W-:Y:S03]  /*df60*/  STL.64 [R1+0x180], R100 ;  /* 0x0001806401007387 */ /* 0x000fe60000100a00 */
[----:B------:R-:W-:Y:S01]  /*df70*/  SGXT.U32 R161, R161, 0x1 ;  /* 0x00000001a1a1781a */ /* 0x000fe20000000000 */
[----:B------:R0:W-:Y:S03]  /*df80*/  STL.64 [R1+0x188], R102 ;  /* 0x0001886601007387 */ /* 0x0001e60000100a00 */
[C---:B------:R-:W-:Y:S01]  /*df90*/  LOP3.LUT R99, R161.reuse, 0x12, RZ, 0xfc, !PT ;  /* 0x00000012a1637812 */ /* 0x040fe200078efcff */
[----:B------:R-:W2:Y:S01]  /*dfa0*/  @!P0 LDG.E.U16 R132, desc[UR20][R102.64] ;  /* 0x0000001466848981 */ /* 0x000ea2000c1e1500 */
[----:B------:R-:W-:-:S03]  /*dfb0*/  LOP3.LUT R98, R161, 0x14, RZ, 0xfc, !PT ;  /* 0x00000014a1627812 */ /* 0x000fc600078efcff */
[----:B------:R1:W-:Y:S01]  /*dfc0*/  STL.64 [R1+0x1e8], R106 ;  /* 0x0001e86a01007387 */ /* 0x0003e20000100a00 */
[-C--:B------:R-:W-:Y:S02]  /*dfd0*/  ISETP.GE.AND P2, PT, R99, R165.reuse, PT ;  /* 0x000000a56300720c */ /* 0x080fe40003f46270 */
[----:B------:R-:W-:Y:S01]  /*dfe0*/  ISETP.GE.AND P0, PT, R98, R165, PT ;  /* 0x000000a56200720c */ /* 0x000fe20003f06270 */
[----:B------:R-:W3:Y:S04]  /*dff0*/  @!P6 LDG.E.U16 R135, desc[UR20][R100.64] ;  /* 0x000000146487e981 */ /* 0x000ee8000c1e1500 */
[----:B0-----:R-:W2:Y:S04]  /*e000*/  LDL.LU.64 R102, [R1+0x1b0] ;  /* 0x0001b00001667983 */ /* 0x001ea80000300a00 */
[----:B------:R-:W3:Y:S04]  /*e010*/  @!P4 LDG.E.U16 R139, desc[UR20][R106.64] ;  /* 0x000000146a8bc981 */ /* 0x000ee8000c1e1500 */
[----:B------:R-:W3:Y:S04]  /*e020*/  LDL.LU.64 R100, [R1+0x1a8] ;  /* 0x0001a80001647983 */ /* 0x000ee80000300a00 */
[----:B------:R-:W4:Y:S04]  /*e030*/  LDL.LU.64 R98, [R1+0x1a0] ;  /* 0x0001a00001627983 */ /* 0x000f280000300a00 */
[----:B-1----:R-:W4:Y:S01]  /*e040*/  LDL.LU.64 R106, [R1+0x1c0] ;  /* 0x0001c000016a7983 */ /* 0x002f220000300a00 */
[----:B------:R-:W0:Y:S02]  /*e050*/  S2R R161, SR_TID.X ;  /* 0x0000000000a17919 */ /* 0x000e240000002100 */
[----:B0-----:R-:W-:-:S04]  /*e060*/  SHF.R.U32.HI R161, RZ, 0x6, R161 ;  /* 0x00000006ffa17819 */ /* 0x001fc800000116a1 */
[----:B------:R-:W-:-:S04]  /*e070*/  SGXT.U32 R161, R161, 0x1 ;  /* 0x00000001a1a1781a */ /* 0x000fc80000000000 */
[----:B------:R-:W-:Y:S02]  /*e080*/  LOP3.LUT R114, R161, 0x16, RZ, 0xfc, !PT ;  /* 0x00000016a1727812 */ /* 0x000fe400078efcff */
[----:B------:R-:W0:Y:S01]  /*e090*/  S2R R161, SR_TID.X ;  /* 0x0000000000a17919 */ /* 0x000e220000002100 */
[----:B------:R-:W-:Y:S01]  /*e0a0*/  PRMT R134, RZ, 0x7610, R134 ;  /* 0x00007610ff867816 */ /* 0x000fe20000000086 */
[----:B------:R-:W-:Y:S01]  /*e0b0*/  IMAD.WIDE R112, R164, 0x2, R112 ;  /* 0x00000002a4707825 */ /* 0x000fe200078e0270 */
[----:B------:R-:W-:-:S04]  /*e0c0*/  PRMT R116, RZ, 0x7610, R116 ;  /* 0x00007610ff747816 */ /* 0x000fc80000000074 */
[----:B------:R1:W4:Y:S01]  /*e0d0*/  @!P3 LDG.E.U16 R134, desc[UR20][R108.64] ;  /* 0x000000146c86b981 */ /* 0x000322000c1e1500 */
[----:B------:R-:W-:Y:S02]  /*e0e0*/  PRMT R138, RZ, 0x7610, R138 ;  /* 0x00007610ff8a7816 */ /* 0x000fe4000000008a */
[----:B------:R-:W-:Y:S01]  /*e0f0*/  ISETP.GE.AND P4, PT, R114, R165, PT ;  /* 0x000000a57200720c */ /* 0x000fe20003f86270 */
[----:B------:R-:W4:Y:S04]  /*e100*/  @!P2 LDG.E.U16 R116, desc[UR20][R112.64] ;  /* 0x000000147074a981 */ /* 0x000f28000c1e1500 */
[----:B------:R0:W4:Y:S02]  /*e110*/  @!P0 LDG.E.U16 R138, desc[UR20][R110.64] ;  /* 0x000000146e8a8981 */ /* 0x000124000c1e1500 */
[----:B0-----:R-:W-:-:S02]  /*e120*/  SHF.R.U32.HI R160, RZ, 0x6, R161 ;  /* 0x00000006ffa07819 */ /* 0x001fc400000116a1 */
[----:B------:R-:W-:Y:S02]  /*e130*/  SHF.R.U32.HI R161, RZ, 0x6, R161 ;  /* 0x00000006ffa17819 */ /* 0x000fe400000116a1 */
[----:B------:R-:W-:Y:S02]  /*e140*/  SGXT.U32 R160, R160, 0x1 ;  /* 0x00000001a0a0781a */ /* 0x000fe40000000000 */
[----:B------:R-:W-:Y:S02]  /*e150*/  SGXT.U32 R161, R161, 0x1 ;  /* 0x00000001a1a1781a */ /* 0x000fe40000000000 */
[----:B-1----:R-:W-:Y:S02]  /*e160*/  LOP3.LUT R108, R160, 0x1a, RZ, 0xfc, !PT ;  /* 0x0000001aa06c7812 */ /* 0x002fe400078efcff */
[----:B------:R-:W-:Y:S02]  /*e170*/  LOP3.LUT R109, R161, 0x1c, RZ, 0xfc, !PT ;  /* 0x0000001ca16d7812 */ /* 0x000fe400078efcff */
[----:B------:R-:W-:-:S02]  /*e180*/  ISETP.GE.AND P3, PT, R108, R165, PT ;  /* 0x000000a56c00720c */ /* 0x000fc40003f66270 */
[----:B------:R-:W-:Y:S02]  /*e190*/  LOP3.LUT R108, R161, 0x1e, RZ, 0xfc, !PT ;  /* 0x0000001ea16c7812 */ /* 0x000fe400078efcff */
[-C--:B------:R-:W-:Y:S02]  /*e1a0*/  ISETP.GE.AND P2, PT, R109, R165.reuse, PT ;  /* 0x000000a56d00720c */ /* 0x080fe40003f46270 */
[----:B------:R-:W-:Y:S01]  /*e1b0*/  ISETP.GE.AND P0, PT, R108, R165, PT ;  /* 0x000000a56c00720c */ /* 0x000fe20003f06270 */
[----:B------:R-:W0:Y:S01]  /*e1c0*/  S2R R163, SR_TID.X ;  /* 0x0000000000a37919 */ /* 0x000e220000002100 */
[----:B------:R-:W-:Y:S02]  /*e1d0*/  PRMT R133, RZ, 0x7610, R133 ;  /* 0x00007610ff857816 */ /* 0x000fe40000000085 */
[----:B------:R-:W-:Y:S02]  /*e1e0*/  PRMT R117, RZ, 0x7610, R117 ;  /* 0x00007610ff757816 */ /* 0x000fe40000000075 */
[----:B------:R-:W-:-:S02]  /*e1f0*/  PRMT R136, RZ, 0x7610, R136 ;  /* 0x00007610ff887816 */ /* 0x000fc40000000088 */
[----:B------:R-:W-:Y:S01]  /*e200*/  PRMT R131, RZ, 0x7610, R131 ;  /* 0x00007610ff837816 */ /* 0x000fe20000000083 */
[----:B------:R1:W-:Y:S04]  /*e210*/  STL.64 [R1+0x1d0], R112 ;  /* 0x0001d07001007387 */ /* 0x0003e80000100a00 */
[----:B------:R-:W4:Y:S04]  /*e220*/  LDL.LU.64 R110, [R1+0xd8] ;  /* 0x0000d800016e7983 */ /* 0x000f280000300a00 */
[----:B-1----:R-:W4:Y:S04]  /*e230*/  LDL.LU.64 R112, [R1+0xc8] ;  /* 0x0000c80001707983 */ /* 0x002f280000300a00 */
[----:B------:R-:W4:Y:S01]  /*e240*/  LDL.LU.64 R114, [R1+0xb8] ;  /* 0x0000b80001727983 */ /* 0x000f220000300a00 */
[----:B--2---:R-:W-:-:S05]  /*e250*/  IMAD.WIDE R102, R164, 0x2, R102 ;  /* 0x00000002a4667825 */ /* 0x004fca00078e0266 */
[----:B------:R-:W2:Y:S01]  /*e260*/  @!P3 LDG.E.U16 R117, desc[UR20][R102.64] ;  /* 0x000000146675b981 */ /* 0x000ea2000c1e1500 */
[----:B---3--:R-:W-:-:S04]  /*e270*/  IMAD.WIDE R100, R164, 0x2, R100 ;  /* 0x00000002a4647825 */ /* 0x008fc800078e0264 */
[C---:B----4-:R-:W-:Y:S01]  /*e280*/  IMAD.WIDE R98, R164.reuse, 0x2, R98 ;  /* 0x00000002a4627825 */ /* 0x050fe200078e0262 */
[----:B------:R-:W3:Y:S03]  /*e290*/  @!P2 LDG.E.U16 R136, desc[UR20][R100.64] ;  /* 0x000000146488a981 */ /* 0x000ee6000c1e1500 */
[----:B------:R-:W-:Y:S01]  /*e2a0*/  IMAD.WIDE R106, R164, 0x2, R106 ;  /* 0x00000002a46a7825 */ /* 0x000fe200078e026a */
[----:B------:R-:W4:Y:S04]  /*e2b0*/  @!P0 LDG.E.U16 R131, desc[UR20][R98.64] ;  /* 0x0000001462838981 */ /* 0x000f28000c1e1500 */
[----:B------:R1:W2:Y:S01]  /*e2c0*/  @!P4 LDG.E.U16 R133, desc[UR20][R106.64] ;  /* 0x000000146a85c981 */ /* 0x0002a2000c1e1500 */
[----:B------:R-:W-:Y:S06]  /*e2d0*/  BAR.SYNC.DEFER_BLOCKING 0x0 ;  /* 0x0000000000007b1d */ /* 0x000fec0000010000 */
[----:B------:R-:W-:Y:S04]  /*e2e0*/  STL.64 [R1+0x1a0], R98 ;  /* 0x0001a06201007387 */ /* 0x000fe80000100a00 */
[----:B------:R-:W-:Y:S04]  /*e2f0*/  STL.64 [R1+0x1a8], R100 ;  /* 0x0001a86401007387 */ /* 0x000fe80000100a00 */
[----:B------:R-:W-:Y:S04]  /*e300*/  STL.64 [R1+0x1b0], R102 ;  /* 0x0001b06601007387 */ /* 0x000fe80000100a00 */
[----:B------:R0:W-:Y:S04]  /*e310*/  STL.64 [R1+0x1c0], R106 ;  /* 0x0001c06a01007387 */ /* 0x0001e80000100a00 */
[----:B------:R-:W-:Y:S04]  /*e320*/  STL [R1+0x264], R164 ;  /* 0x000264a401007387 */ /* 0x000fe80000100800 */
[----:B------:R-:W-:Y:S04]  /*e330*/  STS.U16 [R2+UR11+0x11000], R97 ;  /* 0x0110006102007988 */ /* 0x000fe8000800040b */
[----:B0-----:R-:W1:Y:S04]  /*e340*/  LDL.LU.64 R106, [R1+0xf8] ;  /* 0x0000f800016a7983 */ /* 0x001e680000300a00 */
[----:B------:R-:W-:Y:S04]  /*e350*/  STS.U16 [R2+UR11+0x11400], R96 ;  /* 0x0114006002007988 */ /* 0x000fe8000800040b */
[----:B------:R-:W-:Y:S04]  /*e360*/  STS.U16 [R2+UR11+0x11800], R95 ;  /* 0x0118005f02007988 */ /* 0x000fe8000800040b */
[----:B------:R-:W-:Y:S04]  /*e370*/  STS.U16 [R2+UR11+0x11c00], R94 ;  /* 0x011c005e02007988 */ /* 0x000fe8000800040b */
[----:B------:R-:W2:Y:S04]  /*e380*/  LDL.LU.64 R108, [R1+0xe8] ;  /* 0x0000e800016c7983 */ /* 0x000ea80000300a00 */
[----:B------:R0:W-:Y:S04]  /*e390*/  STS.U16 [R0+UR11+0x11500], R92 ;  /* 0x0115005c00007988 */ /* 0x0001e8000800040b */
[----:B------:R-:W3:Y:S04]  /*e3a0*/  LDL.LU.64 R102, [R1+0x108] ;  /* 0x0001080001667983 */ /* 0x000ee80000300a00 */
[----:B------:R-:W4:Y:S01]  /*e3b0*/  LDL.LU.64 R100, [R1+0x118] ;  /* 0x0001180001647983 */ /* 0x000f220000300a00 */
[----:B0-----:R-:W-:-:S03]  /*e3c0*/  LOP3.LUT R92, R163, 0x1f, RZ, 0xc0, !PT ;  /* 0x0000001fa35c7812 */ /* 0x001fc600078ec0ff */
[----:B------:R-:W4:Y:S01]  /*e3d0*/  LDL.LU.64 R160, [R1+0x178] ;  /* 0x0001780001a07983 */ /* 0x000f220000300a00 */
[----:B------:R-:W-:-:S03]  /*e3e0*/  ISETP.GE.AND P0, PT, R92, R165, PT ;  /* 0x000000a55c00720c */ /* 0x000fc60003f06270 */
[----:B------:R-:W4:Y:S04]  /*e3f0*/  LDL.LU.64 R96, [R1+0x138] ;  /* 0x0001380001607983 */ /* 0x000f280000300a00 */
[----:B------:R-:W4:Y:S04]  /*e400*/  LDL.LU.64 R98, [R1+0x128] ;  /* 0x0001280001627983 */ /* 0x000f280000300a00 */
[----:B------:R0:W-:Y:S04]  /*e410*/  STS.U16 [R0+UR11+0x11100], R93 ;  /* 0x0111005d00007988 */ /* 0x0001e8000800040b */
[----:B------:R-:W4:Y:S04]  /*e420*/  LDL.LU.64 R162, [R1+0x168] ;  /* 0x0001680001a27983 */ /* 0x000f280000300a00 */
[----:B0-----:R-:W4:Y:S04]  /*e430*/  LDL.LU.64 R92, [R1+0x158] ;  /* 0x00015800015c7983 */ /* 0x001f280000300a00 */
[----:B------:R-:W4:Y:S01]  /*e440*/  LDL.LU.64 R94, [R1+0x148] ;  /* 0x00014800015e7983 */ /* 0x000f220000300a00 */
[----:B------:R-:W-:-:S02]  /*e450*/  PRMT R119, RZ, 0x7610, R119 ;  /* 0x00007610ff777816 */ /* 0x000fc40000000077 */
[----:B------:R-:W-:Y:S02]  /*e460*/  PRMT R118, RZ, 0x7610, R118 ;  /* 0x00007610ff767816 */ /* 0x000fe40000000076 */
[----:B------:R-:W-:Y:S02]  /*e470*/  PRMT R121, RZ, 0x7610, R121 ;  /* 0x00007610ff797816 */ /* 0x000fe40000000079 */
[----:B------:R-:W-:Y:S02]  /*e480*/  PRMT R120, RZ, 0x7610, R120 ;  /* 0x00007610ff787816 */ /* 0x000fe40000000078 */
[----:B------:R-:W-:Y:S01]  /*e490*/  PRMT R123, RZ, 0x7610, R123 ;  /* 0x00007610ff7b7816 */ /* 0x000fe2000000007b */
[----:B------:R-:W-:Y:S01]  /*e4a0*/  IMAD.WIDE R110, R3, 0x2, R110 ;  /* 0x00000002036e7825 */ /* 0x000fe200078e026e */
[----:B------:R-:W-:Y:S02]  /*e4b0*/  PRMT R122, RZ, 0x7610, R122 ;  /* 0x00007610ff7a7816 */ /* 0x000fe4000000007a */
[----:B------:R-:W-:-:S02]  /*e4c0*/  PRMT R125, RZ, 0x7610, R125 ;  /* 0x00007610ff7d7816 */ /* 0x000fc4000000007d */
[----:B------:R-:W-:Y:S01]  /*e4d0*/  PRMT R124, RZ, 0x7610, R124 ;  /* 0x00007610ff7c7816 */ /* 0x000fe2000000007c */
[----:B------:R-:W4:Y:S01]  /*e4e0*/  @!P0 LDG.E.U16 R120, desc[UR20][R110.64] ;  /* 0x000000146e788981 */ /* 0x000f22000c1e1500 */
[----:B------:R-:W-:Y:S01]  /*e4f0*/  IMAD.WIDE R112, R3, 0x2, R112 ;  /* 0x0000000203707825 */ /* 0x000fe200078e0270 */
[----:B------:R-:W-:-:S03]  /*e500*/  PRMT R127, RZ, 0x7610, R127 ;  /* 0x00007610ff7f7816 */ /* 0x000fc6000000007f */
[C---:B------:R-:W-:Y:S01]  /*e510*/  IMAD.WIDE R114, R3.reuse, 0x2, R114 ;  /* 0x0000000203727825 */ /* 0x040fe200078e0272 */
[----:B------:R-:W-:Y:S01]  /*e520*/  PRMT R126, RZ, 0x7610, R126 ;  /* 0x00007610ff7e7816 */ /* 0x000fe2000000007e */
[----:B------:R-:W4:Y:S01]  /*e530*/  @!P0 LDG.E.U16 R119, desc[UR20][R112.64] ;  /* 0x0000001470778981 */ /* 0x000f22000c1e1500 */
[----:B------:R-:W-:Y:S02]  /*e540*/  PRMT R129, RZ, 0x7610, R129 ;  /* 0x00007610ff817816 */ /* 0x000fe40000000081 */
[----:B------:R-:W-:Y:S01]  /*e550*/  PRMT R128, RZ, 0x7610, R128 ;  /* 0x00007610ff807816 */ /* 0x000fe20000000080 */
[----:B------:R-:W4:Y:S01]  /*e560*/  @!P0 LDG.E.U16 R118, desc[UR20][R114.64] ;  /* 0x0000001472768981 */ /* 0x000f22000c1e1500 */
[----:B------:R-:W-:Y:S01]  /*e570*/  PRMT R130, RZ, 0x7610, R130 ;  /* 0x00007610ff827816 */ /* 0x000fe20000000082 */
[----:B-1----:R-:W-:-:S05]  /*e580*/  IMAD.WIDE R106, R3, 0x2, R106 ;  /* 0x00000002036a7825 */ /* 0x002fca00078e026a */
[----:B------:R-:W4:Y:S01]  /*e590*/  @!P0 LDG.E.U16 R122, desc[UR20][R106.64] ;  /* 0x000000146a7a8981 */ /* 0x000f22000c1e1500 */
[----:B--2---:R-:W-:-:S05]  /*e5a0*/  IMAD.WIDE R108, R3, 0x2, R108 ;  /* 0x00000002036c7825 */ /* 0x004fca00078e026c */
[----:B------:R-:W2:Y:S01]  /*e5b0*/  @!P0 LDG.E.U16 R121, desc[UR20][R108.64] ;  /* 0x000000146c798981 */ /* 0x000ea2000c1e1500 */
[----:B---3--:R-:W-:-:S04]  /*e5c0*/  IMAD.WIDE R102, R3, 0x2, R102 ;  /* 0x0000000203667825 */ /* 0x008fc800078e0266 */
[C---:B----4-:R-:W-:Y:S01]  /*e5d0*/  IMAD.WIDE R100, R3.reuse, 0x2, R100 ;  /* 0x0000000203647825 */ /* 0x050fe200078e0264 */
[----:B------:R-:W3:Y:S03]  /*e5e0*/  @!P0 LDG.E.U16 R123, desc[UR20][R102.64] ;  /* 0x00000014667b8981 */ /* 0x000ee6000c1e1500 */
[C---:B------:R-:W-:Y:S01]  /*e5f0*/  IMAD.WIDE R160, R3.reuse, 0x2, R160 ;  /* 0x0000000203a07825 */ /* 0x040fe200078e02a0 */
[----:B------:R-:W4:Y:S03]  /*e600*/  @!P0 LDG.E.U16 R124, desc[UR20][R100.64] ;  /* 0x00000014647c8981 */ /* 0x000f26000c1e1500 */
[C---:B------:R-:W-:Y:S01]  /*e610*/  IMAD.WIDE R96, R3.reuse, 0x2, R96 ;  /* 0x0000000203607825 */ /* 0x040fe200078e0260 */
[----:B------:R-:W4:Y:S03]  /*e620*/  @!P0 LDG.E.U16 R130, desc[UR20][R160.64] ;  /* 0x00000014a0828981 */ /* 0x000f26000c1e1500 */
[C---:B------:R-:W-:Y:S01]  /*e630*/  IMAD.WIDE R98, R3.reuse, 0x2, R98 ;  /* 0x0000000203627825 */ /* 0x040fe200078e0262 */
[----:B------:R-:W4:Y:S04]  /*e640*/  @!P0 LDG.E.U16 R126, desc[UR20][R96.64] ;  /* 0x00000014607e8981 */ /* 0x000f28000c1e1500 */
[----:B------:R-:W4:Y:S01]  /*e650*/  @!P0 LDG.E.U16 R125, desc[UR20][R98.64] ;  /* 0x00000014627d8981 */ /* 0x000f22000c1e1500 */
[----:B------:R-:W-:-:S05]  /*e660*/  IMAD.WIDE R162, R3, 0x2, R162 ;  /* 0x0000000203a27825 */ /* 0x000fca00078e02a2 */
[----:B------:R-:W4:Y:S01]  /*e670*/  @!P0 LDG.E.U16 R129, desc[UR20][R162.64] ;  /* 0x00000014a2818981 */ /* 0x000f22000c1e1500 */
[----:B------:R-:W-:-:S04]  /*e680*/  IMAD.WIDE R92, R3, 0x2, R92 ;  /* 0x00000002035c7825 */ /* 0x000fc800078e025c */
[----:B------:R-:W-:Y:S01]  /*e690*/  IMAD.WIDE R94, R3, 0x2, R94 ;  /* 0x00000002035e7825 */ /* 0x000fe200078e025e */
[----:B------:R-:W4:Y:S04]  /*e6a0*/  @!P0 LDG.E.U16 R128, desc[UR20][R92.64] ;  /* 0x000000145c808981 */ /* 0x000f28000c1e1500 */
[----:B------:R-:W4:Y:S04]  /*e6b0*/  @!P0 LDG.E.U16 R127, desc[UR20][R94.64] ;  /* 0x000000145e7f8981 */ /* 0x000f28000c1e1500 */
[----:B------:R-:W-:Y:S04]  /*e6c0*/  STL.64 [R1+0xb8], R114 ;  /* 0x0000b87201007387 */ /* 0x000fe80000100a00 */
[----:B------:R-:W-:Y:S04]  /*e6d0*/  STL.64 [R1+0xc8], R112 ;  /* 0x0000c87001007387 */ /* 0x000fe80000100a00 */
[----:B------:R-:W-:Y:S04]  /*e6e0*/  STL.64 [R1+0xd8], R110 ;  /* 0x0000d86e01007387 */ /* 0x000fe80000100a00 */
[----:B------:R-:W-:Y:S04]  /*e6f0*/  STL [R1+0x268], R165 ;  /* 0x000268a501007387 */ /* 0x000fe80000100800 */
[----:B------:R-:W-:Y:S04]  /*e700*/  STL.64 [R1+0xe8], R108 ;  /* 0x0000e86c01007387 */ /* 0x000fe80000100a00 */
[----:B------:R-:W-:Y:S04]  /*e710*/  STL.64 [R1+0xf8], R106 ;  /* 0x0000f86a01007387 */ /* 0x000fe80000100a00 */
[----:B------:R-:W-:Y:S04]  /*e720*/  STL.64 [R1+0x108], R102 ;  /* 0x0001086601007387 */ /* 0x000fe80000100a00 */
[----:B------:R-:W-:Y:S04]  /*e730*/  STL.64 [R1+0x118], R100 ;  /* 0x0001186401007387 */ /* 0x000fe80000100a00 */
[----:B------:R-:W-:Y:S04]  /*e740*/  STL.64 [R1+0x128], R98 ;  /* 0x0001286201007387 */ /* 0x000fe80000100a00 */
[----:B------:R-:W-:Y:S04]  /*e750*/  STL.64 [R1+0x138], R96 ;  /* 0x0001386001007387 */ /* 0x000fe80000100a00 */
[----:B------:R0:W-:Y:S01]  /*e760*/  STL.64 [R1+0x178], R160 ;  /* 0x000178a001007387 */ /* 0x0001e20000100a00 */
[----:B------:R-:W-:-:S03]  /*e770*/  LOP3.LUT R137, R2, 0x40, RZ, 0x3c, !PT ;  /* 0x0000004002897812 */ /* 0x000fc600078e3cff */
[----:B------:R-:W-:Y:S04]  /*e780*/  STS.U16 [R0+UR11+0x11900], R116 ;  /* 0x0119007400007988 */ /* 0x000fe8000800040b */
[----:B0-----:R-:W4:Y:S04]  /*e790*/  LDL.LU.64 R160, [R1+0x500] ;  /* 0x0005000001a07983 */ /* 0x001f280000300a00 */
[----:B------:R-:W-:Y:S04]  /*e7a0*/  STL.64 [R1+0x148], R94 ;  /* 0x0001485e01007387 */ /* 0x000fe80000100a00 */
[----:B------:R-:W-:Y:S04]  /*e7b0*/  STL.64 [R1+0x158], R92 ;  /* 0x0001585c01007387 */ /* 0x000fe80000100a00 */
[----:B------:R0:W-:Y:S04]  /*e7c0*/  STL.64 [R1+0x168], R162 ;  /* 0x000168a201007387 */ /* 0x0001e80000100a00 */
[----:B------:R-:W-:Y:S04]  /*e7d0*/  STS.U16 [R0+UR11+0x11d00], R117 ;  /* 0x011d007500007988 */ /* 0x000fe8000800040b */
[----:B------:R1:W-:Y:S04]  /*e7e0*/  STS.U16 [R137+UR11+0x11200], R132 ;  /* 0x0112008489007988 */ /* 0x0003e8000800040b */
[----:B0-----:R-:W4:Y:S04]  /*e7f0*/  LDL.LU.64 R162, [R1+0x4f8] ;  /* 0x0004f80001a27983 */ /* 0x001f280000300a00 */
[----:B------:R-:W4:Y:S04]  /*e800*/  LDL.LU.64 R92, [R1+0x4f0] ;  /* 0x0004f000015c7983 */ /* 0x000f280000300a00 */
[----:B------:R-:W4:Y:S01]  /*e810*/  LDL.LU.64 R94, [R1+0x4e8] ;  /* 0x0004e800015e7983 */ /* 0x000f220000300a00 */
[----:B-1----:R-:W-:-:S03]  /*e820*/  LOP3.LUT R132, R2, 0x60, RZ, 0x3c, !PT ;  /* 0x0000006002847812 */ /* 0x002fc600078e3cff */
[----:B------:R-:W4:Y:S04]  /*e830*/  LDL.LU.64 R96, [R1+0x4e0] ;  /* 0x0004e00001607983 */ /* 0x000f280000300a00 */
[----:B------:R-:W4:Y:S04]  /*e840*/  LDL.LU.64 R98, [R1+0x4d8] ;  /* 0x0004d80001627983 */ /* 0x000f280000300a00 */
[----:B------:R-:W4:Y:S04]  /*e850*/  LDL.LU.64 R100, [R1+0x4d0] ;  /* 0x0004d00001647983 */ /* 0x000f280000300a00 */
[----:B------:R-:W4:Y:S04]  /*e860*/  LDL.LU.64 R102, [R1+0x4c8] ;  /* 0x0004c80001667983 */ /* 0x000f280000300a00 */
[----:B------:R-:W4:Y:S04]  /*e870*/  LDL.LU.64 R106, [R1+0x4c0] ;  /* 0x0004c000016a7983 */ /* 0x000f280000300a00 */
[----:B------:R-:W-:Y:S04]  /*e880*/  STS.U16 [R137+UR11+0x11600], R139 ;  /* 0x0116008b89007988 */ /* 0x000fe8000800040b */
        /* <DEDUP_REMOVED lines=8> */
[----:B------:R-:W4:Y:S04]  /*e910*/  LDL.LU R116, [R1+0x49c] ;  /* 0x00049c0001747983 */ /* 0x000f280000300800 */
[----:B------:R-:W-:Y:S04]  /*e920*/  STS.U16 [R132+UR11+0x11b00], R133 ;  /* 0x011b008584007988 */ /* 0x000fe8000800040b */
[----:B------:R-:W4:Y:S04]  /*e930*/  LDL.LU R117, [R1+0x498] ;  /* 0x0004980001757983 */ /* 0x000f280000300800 */
[----:B------:R0:W-:Y:S04]  /*e940*/  STS.U16 [R132+UR11+0x11f00], R131 ;  /* 0x011f008384007988 */ /* 0x0001e8000800040b */
[----:B------:R-:W-:Y:S04]  /*e950*/  STS.U16 [R2+UR11+0x9600], R119 ;  /* 0x0096007702007988 */ /* 0x000fe8000800040b */
[----:B------:R1:W-:Y:S04]  /*e960*/  STS.U16 [R2+UR11+0x9800], R118 ;  /* 0x0098007602007988 */ /* 0x0003e8000800040b */
[----:B0-----:R-:W4:Y:S04]  /*e970*/  LDL.LU.64 R132, [R1+0x8] ;  /* 0x0000080001847983 */ /* 0x001f280000300a00 */
[----:B------:R-:W4:Y:S04]  /*e980*/  LDL.LU.64 R138, [R1+0x18] ;  /* 0x00001800018a7983 */ /* 0x000f280000300a00 */
[----:B------:R-:W4:Y:S04]  /*e990*/  LDL.LU.64 R136, [R1+0x28] ;  /* 0x0000280001887983 */ /* 0x000f280000300a00 */
[----:B------:R-:W-:Y:S04]  /*e9a0*/  STS.U16 [R2+UR11+0x9400], R120 ;  /* 0x0094007802007988 */ /* 0x000fe8000800040b */
[----:B-1----:R-:W4:Y:S04]  /*e9b0*/  LDL.LU.64 R118, [R1+0xa8] ;  /* 0x0000a80001767983 */ /* 0x002f280000300a00 */
[----:B------:R-:W-:Y:S04]  /*e9c0*/  STS.U16 [R2+UR11+0x9000], R122 ;  /* 0x0090007a02007988 */ /* 0x000fe8000800040b */
[----:B--2---:R0:W-:Y:S04]  /*e9d0*/  STS.U16 [R2+UR11+0x9200], R121 ;  /* 0x0092007902007988 */ /* 0x0041e8000800040b */
[----:B---3--:R1:W-:Y:S04]  /*e9e0*/  STS.U16 [R2+UR11+0x8e00], R123 ;  /* 0x008e007b02007988 */ /* 0x0083e8000800040b */
[----:B0-----:R-:W2:Y:S04]  /*e9f0*/  LDL.LU.64 R120, [R1+0x98] ;  /* 0x0000980001787983 */ /* 0x001ea80000300a00 */
[----:B----4-:R-:W-:Y:S04]  /*ea00*/  STS.U16 [R2+UR11+0x8c00], R124 ;  /* 0x008c007c02007988 */ /* 0x010fe8000800040b */
[----:B-1----:R-:W3:Y:S04]  /*ea10*/  LDL.LU.64 R122, [R1+0x88] ;  /* 0x00008800017a7983 */ /* 0x002ee80000300a00 */
[----:B------:R0:W-:Y:S04]  /*ea20*/  STS.U16 [R2+UR11+0x8a00], R125 ;  /* 0x008a007d02007988 */ /* 0x0001e8000800040b */
[----:B------:R-:W-:Y:S04]  /*ea30*/  STS.U16 [R2+UR11+0x8800], R126 ;  /* 0x0088007e02007988 */ /* 0x000fe8000800040b */
[----:B------:R-:W-:Y:S04]  /*ea40*/  STS.U16 [R2+UR11+0x8200], R129 ;  /* 0x0082008102007988 */ /* 0x000fe8000800040b */
[----:B0-----:R-:W4:Y:S04]  /*ea50*/  LDL.LU.64 R124, [R1+0x78] ;  /* 0x00007800017c7983 */ /* 0x001f280000300a00 */
[----:B------:R-:W-:Y:S04]  /*ea60*/  STS.U16 [R2+UR11+0x8400], R128 ;  /* 0x0084008002007988 */ /* 0x000fe8000800040b */
[----:B------:R0:W-:Y:S04]  /*ea70*/  STS.U16 [R2+UR11+0x8600], R127 ;  /* 0x0086007f02007988 */ /* 0x0001e8000800040b */
[----:B------:R1:W-:Y:S04]  /*ea80*/  STS.U16 [R2+UR11+0x8000], R130 ;  /* 0x0080008202007988 */ /* 0x0003e8000800040b */
[----:B0-----:R-:W4:Y:S04]  /*ea90*/  LDL.LU.64 R126, [R1+0x68] ;  /* 0x00006800017e7983 */ /* 0x001f280000300a00 */
[----:B------:R-:W4:Y:S04]  /*eaa0*/  LDL.LU.64 R128, [R1+0x58] ;  /* 0x0000580001807983 */ /* 0x000f280000300a00 */
[----:B-1----:R-:W4:Y:S04]  /*eab0*/  LDL.LU.64 R130, [R1+0x48] ;  /* 0x0000480001827983 */ /* 0x002f280000300a00 */
        /* <DEDUP_REMOVED lines=8> */
[----:B------:R-:W-:Y:S02]  /*eb40*/  PRMT R89, RZ, 0x7610, R89 ;  /* 0x00007610ff597816 */ /* 0x000fe40000000059 */
[----:B------:R-:W-:Y:S02]  /*eb50*/  PRMT R90, RZ, 0x7610, R90 ;  /* 0x00007610ff5a7816 */ /* 0x000fe4000000005a */
[----:B------:R-:W-:Y:S02]  /*eb60*/  PRMT R91, RZ, 0x7610, R91 ;  /* 0x00007610ff5b7816 */ /* 0x000fe4000000005b */
[----:B------:R-:W-:Y:S01]  /*eb70*/  PRMT R81, RZ, 0x7610, R81 ;  /* 0x00007610ff517816 */ /* 0x000fe20000000051 */
[----:B------:R-:W-:-:S04]  /*eb80*/  IMAD.WIDE R132, R3, 0x2, R132 ;  /* 0x0000000203847825 */ /* 0x000fc800078e0284 */
[C---:B------:R-:W-:Y:S01]  /*eb90*/  IMAD.WIDE R138, R3.reuse, 0x2, R138 ;  /* 0x00000002038a7825 */ /* 0x040fe200078e028a */
[----:B------:R-:W-:Y:S03]  /*eba0*/  STL.64 [R1+0x8], R132 ;  /* 0x0000088401007387 */ /* 0x000fe60000100a00 */
[C---:B------:R-:W-:Y:S01]  /*ebb0*/  IMAD.WIDE R136, R3.reuse, 0x2, R136 ;  /* 0x0000000203887825 */ /* 0x040fe200078e0288 */
[----:B------:R-:W-:Y:S04]  /*ebc0*/  STL.64 [R1+0x18], R138 ;  /* 0x0000188a01007387 */ /* 0x000fe80000100a00 */
[----:B------:R-:W-:Y:S01]  /*ebd0*/  STL.64 [R1+0x28], R136 ;  /* 0x0000288801007387 */ /* 0x000fe20000100a00 */
[----:B------:R-:W-:-:S03]  /*ebe0*/  IMAD.WIDE R118, R3, 0x2, R118 ;  /* 0x0000000203767825 */ /* 0x000fc600078e0276 */
[----:B------:R-:W4:Y:S04]  /*ebf0*/  @!P0 LDG.E.U16 R90, desc[UR20][R136.64] ;  /* 0x00000014885a8981 */ /* 0x000f28000c1e1500 */
[----:B------:R0:W4:Y:S04]  /*ec00*/  @!P0 LDG.E.U16 R82, desc[UR20][R118.64] ;  /* 0x0000001476528981 */ /* 0x000128000c1e1500 */
[----:B------:R-:W4:Y:S04]  /*ec10*/  @!P0 LDG.E.U16 R91, desc[UR20][R138.64] ;  /* 0x000000148a5b8981 */ /* 0x000f28000c1e1500 */
[----:B------:R-:W4:Y:S01]  /*ec20*/  @!P0 LDG.E.U16 R81, desc[UR20][R132.64] ;  /* 0x0000001484518981 */ /* 0x000f22000c1e1500 */
[----:B--2---:R-:W-:-:S05]  /*ec30*/  IMAD.WIDE R120, R3, 0x2, R120 ;  /* 0x0000000203787825 */ /* 0x004fca00078e0278 */
[----:B------:R1:W2:Y:S01]  /*ec40*/  @!P0 LDG.E.U16 R83, desc[UR20][R120.64] ;  /* 0x0000001478538981 */ /* 0x0002a2000c1e1500 */
[----:B---3--:R-:W-:-:S05]  /*ec50*/  IMAD.WIDE R122, R3, 0x2, R122 ;  /* 0x00000002037a7825 */ /* 0x008fca00078e027a */
[----:B------:R3:W2:Y:S01]  /*ec60*/  @!P0 LDG.E.U16 R84, desc[UR20][R122.64] ;  /* 0x000000147a548981 */ /* 0x0006a2000c1e1500 */
[----:B----4-:R-:W-:-:S05]  /*ec70*/  IMAD.WIDE R124, R3, 0x2, R124 ;  /* 0x00000002037c7825 */ /* 0x010fca00078e027c */
[----:B------:R4:W2:Y:S01]  /*ec80*/  @!P0 LDG.E.U16 R85, desc[UR20][R124.64] ;  /* 0x000000147c558981 */ /* 0x0008a2000c1e1500 */
[----:B------:R-:W-:-:S04]  /*ec90*/  IMAD.WIDE R126, R3, 0x2, R126 ;  /* 0x00000002037e7825 */ /* 0x000fc800078e027e */
[C---:B------:R-:W-:Y:S01]  /*eca0*/  IMAD.WIDE R128, R3.reuse, 0x2, R128 ;  /* 0x0000000203807825 */ /* 0x040fe200078e0280 */
[----:B------:R0:W2:Y:S03]  /*ecb0*/  @!P0 LDG.E.U16 R86, desc[UR20][R126.64] ;  /* 0x000000147e568981 */ /* 0x0000a6000c1e1500 */
[C---:B------:R-:W-:Y:S01]  /*ecc0*/  IMAD.WIDE R130, R3.reuse, 0x2, R130 ;  /* 0x0000000203827825 */ /* 0x040fe200078e0282 */
[----:B------:R0:W2:Y:S03]  /*ecd0*/  @!P0 LDG.E.U16 R87, desc[UR20][R128.64] ;  /* 0x0000001480578981 */ /* 0x0000a6000c1e1500 */
[C---:B------:R-:W-:Y:S01]  /*ece0*/  IMAD.WIDE R134, R3.reuse, 0x2, R134 ;  /* 0x0000000203867825 */ /* 0x040fe200078e0286 */
[----:B------:R0:W2:Y:S04]  /*ecf0*/  @!P0 LDG.E.U16 R88, desc[UR20][R130.64] ;  /* 0x0000001482588981 */ /* 0x0000a8000c1e1500 */
[----:B------:R-:W-:Y:S04]  /*ed00*/  STL.64 [R1+0x38], R134 ;  /* 0x0000388601007387 */ /* 0x000fe80000100a00 */
[----:B------:R-:W-:Y:S04]  /*ed10*/  STL.64 [R1+0x48], R130 ;  /* 0x0000488201007387 */ /* 0x000fe80000100a00 */
[----:B------:R-:W-:Y:S04]  /*ed20*/  STL.64 [R1+0x58], R128 ;  /* 0x0000588001007387 */ /* 0x000fe80000100a00 */
[----:B------:R-:W-:Y:S04]  /*ed30*/  STL.64 [R1+0x68], R126 ;  /* 0x0000687e01007387 */ /* 0x000fe80000100a00 */
[----:B------:R-:W-:Y:S04]  /*ed40*/  STL.64 [R1+0x88], R122 ;  /* 0x0000887a01007387 */ /* 0x000fe80000100a00 */
[----:B------:R-:W-:Y:S04]  /*ed50*/  STL.64 [R1+0x98], R120 ;  /* 0x0000987801007387 */ /* 0x000fe80000100a00 */
[----:B------:R0:W-:Y:S04]  /*ed60*/  STL.64 [R1+0xa8], R118 ;  /* 0x0000a87601007387 */ /* 0x0001e80000100a00 */
[----:B------:R1:W2:Y:S04]  /*ed70*/  @!P0 LDG.E.U16 R89, desc[UR20][R134.64] ;  /* 0x0000001486598981 */ /* 0x0002a8000c1e1500 */
[----:B0-----:R-:W2:Y:S04]  /*ed80*/  LDL.LU.64 R118, [R1+0x490] ;  /* 0x0004900001767983 */ /* 0x001ea80000300a00 */
[----:B------:R-:W1:Y:S04]  /*ed90*/  LDL.LU.64 R120, [R1+0x488] ;  /* 0x0004880001787983 */ /* 0x000e680000300a00 */
[----:B------:R-:W3:Y:S04]  /*eda0*/  LDL.LU.64 R122, [R1+0x480] ;  /* 0x00048000017a7983 */ /* 0x000ee80000300a00 */
[----:B------:R0:W-:Y:S04]  /*edb0*/  STL.64 [R1+0x78], R124 ;  /* 0x0000787c01007387 */ /* 0x0001e80000100a00 */
[----:B0-----:R-:W4:Y:S04]  /*edc0*/  LDL.LU.64 R124, [R1+0x478] ;  /* 0x00047800017c7983 */ /* 0x001f280000300a00 */
[----:B------:R-:W4:Y:S04]  /*edd0*/  LDL.LU.64 R126, [R1+0x470] ;  /* 0x00047000017e7983 */ /* 0x000f280000300a00 */
[----:B------:R-:W4:Y:S04]  /*ede0*/  LDL.LU.64 R128, [R1+0x468] ;  /* 0x0004680001807983 */ /* 0x000f280000300a00 */
[----:B------:R-:W4:Y:S04]  /*edf0*/  LDL.LU.64 R130, [R1+0x460] ;  /* 0x0004600001827983 */ /* 0x000f280000300a00 */
[----:B------:R-:W4:Y:S04]  /*ee00*/  LDL.LU.64 R134, [R1+0x458] ;  /* 0x0004580001867983 */ /* 0x000f280000300a00 */
[----:B------:R-:W4:Y:S04]  /*ee10*/  LDL.LU.64 R136, [R1+0x450] ;  /* 0x0004500001887983 */ /* 0x000f280000300a00 */
[----:B------:R-:W4:Y:S04]  /*ee20*/  LDL.LU.64 R138, [R1+0x448] ;  /* 0x00044800018a7983 */ /* 0x000f280000300a00 */
[----:B------:R-:W4:Y:S01]  /*ee30*/  LDL.LU.64 R132, [R1+0x440] ;  /* 0x0004400001847983 */ /* 0x000f220000300a00 */
[----:B------:R-:W-:Y:S01]  /*ee40*/  PRMT R80, RZ, 0x7610, R80 ;  /* 0x00007610ff507816 */ /* 0x000fe20000000050 */
[----:B------:R-:W-:Y:S01]  /*ee50*/  IMAD.WIDE R162, R3, 0x2, R162 ;  /* 0x0000000203a27825 */ /* 0x000fe200078e02a2 */
[----:B------:R-:W-:-:S02]  /*ee60*/  PRMT R79, RZ, 0x7610, R79 ;  /* 0x00007610ff4f7816 */ /* 0x000fc4000000004f */
[----:B------:R-:W-:Y:S01]  /*ee70*/  PRMT R78, RZ, 0x7610, R78 ;  /* 0x00007610ff4e7816 */ /* 0x000fe2000000004e */
[C---:B------:R-:W-:Y:S01]  /*ee80*/  IMAD.WIDE R158, R3.reuse, 0x2, R158 ;  /* 0x00000002039e7825 */ /* 0x040fe200078e029e */
[----:B------:R-:W-:Y:S01]  /*ee90*/  PRMT R77, RZ, 0x7610, R77 ;  /* 0x00007610ff4d7816 */ /* 0x000fe2000000004d */
[----:B------:R-:W4:Y:S01]  /*eea0*/  @!P0 LDG.E.U16 R80, desc[UR20][R162.64] ;  /* 0x00000014a2508981 */ /* 0x000f22000c1e1500 */
        /* <DEDUP_REMOVED lines=15> */
[----:B------:R-:W4:Y:S02]  /*efa0*/  @!P0 LDG.E.U16 R77, desc[UR20][R156.64] ;  /* 0x000000149c4d8981 */ /* 0x000f24000c1e1500 */
        /* <DEDUP_REMOVED lines=48> */
[----:B------:R-:W-:Y:S01]  /*f2b0*/  IMAD.WIDE R116, R3, 0x2, R116 ;  /* 0x0000000203747825 */ /* 0x000fe200078e0274 */
[----:B------:R-:W-:Y:S01]  /*f2c0*/  PRMT R62, RZ, 0x7610, R62 ;  /* 0x00007610ff3e7816 */ /* 0x000fe2000000003e */
[----:B------:R-:W4:Y:S01]  /*f2d0*/  @!P0 LDG.E.U16 R56, desc[UR20][R114.64] ;  /* 0x0000001472388981 */ /* 0x000f22000c1e1500 */
[----:B------:R-:W-:-:S02]  /*f2e0*/  PRMT R65, RZ, 0x7610, R65 ;  /* 0x00007610ff417816 */ /* 0x000fc40000000041 */
[----:B------:R-:W-:Y:S01]  /*f2f0*/  PRMT R64, RZ, 0x7610, R64 ;  /* 0x00007610ff407816 */ /* 0x000fe20000000040 */
[----:B------:R-:W4:Y:S01]  /*f300*/  @!P0 LDG.E.U16 R57, desc[UR20][R116.64] ;  /* 0x0000001474398981 */ /* 0x000f22000c1e1500 */
[----:B------:R-:W-:Y:S02]  /*f310*/  PRMT R67, RZ, 0x7610, R67 ;  /* 0x00007610ff437816 */ /* 0x000fe40000000043 */
[----:B------:R-:W-:Y:S01]  /*f320*/  PRMT R66, RZ, 0x7610, R66 ;  /* 0x00007610ff427816 */ /* 0x000fe20000000042 */
[----:B------:R-:W-:Y:S01]  /*f330*/  IMAD.WIDE R140, R3, 0x2, R140 ;  /* 0x00000002038c7825 */ /* 0x000fe200078e028c */
[----:B------:R-:W-:Y:S02]  /*f340*/  PRMT R69, RZ, 0x7610, R69 ;  /* 0x00007610ff457816 */ /* 0x000fe40000000045 */
[----:B------:R-:W-:-:S04]  /*f350*/  PRMT R68, RZ, 0x7610, R68 ;  /* 0x00007610ff447816 */ /* 0x000fc80000000044 */
[----:B------:R-:W4:Y:S01]  /*f360*/  @!P0 LDG.E.U16 R69, desc[UR20][R140.64] ;  /* 0x000000148c458981 */ /* 0x000f22000c1e1500 */
[----:B--2---:R-:W-:-:S04]  /*f370*/  IMAD.WIDE R118, R3, 0x2, R118 ;  /* 0x0000000203767825 */ /* 0x004fc800078e0276 */
[C---:B-1----:R-:W-:Y:S01]  /*f380*/  IMAD.WIDE R120, R3.reuse, 0x2, R120 ;  /* 0x0000000203787825 */ /* 0x042fe200078e0278 */
[----:B------:R-:W2:Y:S03]  /*f390*/  @!P0 LDG.E.U16 R58, desc[UR20][R118.64] ;  /* 0x00000014763a8981 */ /* 0x000ea6000c1e1500 */
[C---:B---3--:R-:W-:Y:S01]  /*f3a0*/  IMAD.WIDE R122, R3.reuse, 0x2, R122 ;  /* 0x00000002037a7825 */ /* 0x048fe200078e027a */
[----:B------:R-:W3:Y:S04]  /*f3b0*/  @!P0 LDG.E.U16 R59, desc[UR20][R120.64] ;  /* 0x00000014783b8981 */ /* 0x000ee8000c1e1500 */
[----:B------:R-:W2:Y:S01]  /*f3c0*/  @!P0 LDG.E.U16 R60, desc[UR20][R122.64] ;  /* 0x000000147a3c8981 */ /* 0x000ea2000c1e1500 */
[----:B----4-:R-:W-:-:S04]  /*f3d0*/  IMAD.WIDE R124, R3, 0x2, R124 ;  /* 0x00000002037c7825 */ /* 0x010fc800078e027c */
[C---:B------:R-:W-:Y:S01]  /*f3e0*/  IMAD.WIDE R126, R3.reuse, 0x2, R126 ;  /* 0x00000002037e7825 */ /* 0x040fe200078e027e */
[----:B------:R-:W4:Y:S03]  /*f3f0*/  @!P0 LDG.E.U16 R61, desc[UR20][R124.64] ;  /* 0x000000147c3d8981 */ /* 0x000f26000c1e1500 */
[C---:B------:R-:W-:Y:S01]  /*f400*/  IMAD.WIDE R128, R3.reuse, 0x2, R128 ;  /* 0x0000000203807825 */ /* 0x040fe200078e0280 */
[----:B------:R-:W2:Y:S03]  /*f410*/  @!P0 LDG.E.U16 R62, desc[UR20][R126.64] ;  /* 0x000000147e3e8981 */ /* 0x000ea6000c1e1500 */
        /* <DEDUP_REMOVED lines=9> */
[----:B------:R-:W2:Y:S04]  /*f4b0*/  @!P0 LDG.E.U16 R68, desc[UR20][R138.64] ;  /* 0x000000148a448981 */ /* 0x000ea8000c1e1500 */
[----:B------:R-:W2:Y:S04]  /*f4c0*/  @!P0 LDG.E.U16 R65, desc[UR20][R132.64] ;  /* 0x0000001484418981 */ /* 0x000ea8000c1e1500 */
        /* <DEDUP_REMOVED lines=21> */
[----:B------:R0:W-:Y:S04]  /*f620*/  STS.U16 [R2+UR11+0x9a00], R82 ;  /* 0x009a005202007988 */ /* 0x0001e8000800040b */
[----:B------:R1:W-:Y:S04]  /*f630*/  STS.U16 [R2+UR11+0x9c00], R83 ;  /* 0x009c005302007988 */ /* 0x0003e8000800040b */
[----:B------:R1:W-:Y:S04]  /*f640*/  STS.U16 [R2+UR11+0x9e00], R84 ;  /* 0x009e005402007988 */ /* 0x0003e8000800040b */
[----:B0-----:R-:W4:Y:S04]  /*f650*/  LDL.LU R82, [R1+0x43c] ;  /* 0x00043c0001527983 */ /* 0x001f280000300800 */
[----:B-1----:R-:W4:Y:S04]  /*f660*/  LDL.LU R83, [R1+0x438] ;  /* 0x0004380001537983 */ /* 0x002f280000300800 */
[----:B------:R-:W4:Y:S04]  /*f670*/  LDL.LU R84, [R1+0x434] ;  /* 0x0004340001547983 */ /* 0x000f280000300800 */
        /* <DEDUP_REMOVED lines=13> */
[----:B------:R-:W-:Y:S04]  /*f750*/  STS.U16 [R2+UR11+0xae00], R81 ;  /* 0x00ae005102007988 */ /* 0x000fe8000800040b */
[----:B------:R1:W-:Y:S04]  /*f760*/  STS.U16 [R2+UR11+0xb000], R80 ;  /* 0x00b0005002007988 */ /* 0x0003e8000800040b */
[----:B0-----:R-:W4:Y:S04]  /*f770*/  LDL.LU R91, [R1+0x418] ;  /* 0x00041800015b7983 */ /* 0x001f280000300800 */
[----:B------:R-:W-:Y:S04]  /*f780*/  STS.U16 [R2+UR11+0xb200], R79 ;  /* 0x00b2004f02007988 */ /* 0x000fe8000800040b */
[----:B------:R0:W-:Y:S04]  /*f790*/  STS.U16 [R2+UR11+0xb400], R78 ;  /* 0x00b4004e02007988 */ /* 0x0001e8000800040b */
[----:B-1----:R-:W4:Y:S04]  /*f7a0*/  LDL.LU.64 R80, [R1+0x60] ;  /* 0x0000600001507983 */ /* 0x002f280000300a00 */
[----:B------:R-:W-:Y:S04]  /*f7b0*/  STS.U16 [R2+UR11+0xb600], R77 ;  /* 0x00b6004d02007988 */ /* 0x000fe8000800040b */
[----:B------:R1:W-:Y:S04]  /*f7c0*/  STS.U16 [R2+UR11+0xb800], R76 ;  /* 0x00b8004c02007988 */ /* 0x0003e8000800040b */
[----:B0-----:R-:W4:Y:S04]  /*f7d0*/  LDL.LU.64 R78, [R1+0x70] ;  /* 0x00007000014e7983 */ /* 0x001f280000300a00 */
        /* <DEDUP_REMOVED lines=10> */
[----:B0-----:R-:W4:Y:S04]  /*f880*/  LDL.LU.64 R70, [R1+0xb0] ;  /* 0x0000b00001467983 */ /* 0x001f280000300a00 */
[----:B------:R0:W-:Y:S04]  /*f890*/  STS.U16 [R2+UR11+0xf400], R12 ;  /* 0x00f4000c02007988 */ /* 0x0001e8000800040b */
        /* <DEDUP_REMOVED lines=15> */
[----:B---3--:R-:W-:Y:S04]  /*f990*/  STS.U16 [R2+UR11+0xda00], R59 ;  /* 0x00da003b02007988 */ /* 0x008fe8000800040b */
[----:B--2---:R0:W-:Y:S04]  /*f9a0*/  STS.U16 [R2+UR11+0xdc00], R58 ;  /* 0x00dc003a02007988 */ /* 0x0041e8000800040b */
[----:B-1----:R-:W2:Y:S04]  /*f9b0*/  LDL.LU.64 R56, [R1+0x120] ;  /* 0x0001200001387983 */ /* 0x002ea80000300a00 */
[----:B----4-:R-:W-:Y:S04]  /*f9c0*/  STS.U16 [R2+UR11+0xd600], R61 ;  /* 0x00d6003d02007988 */ /* 0x010fe8000800040b */
[----:B------:R1:W-:Y:S04]  /*f9d0*/  STS.U16 [R2+UR11+0xd800], R60 ;  /* 0x00d8003c02007988 */ /* 0x0003e8000800040b */
[----:B0-----:R-:W3:Y:S04]  /*f9e0*/  LDL.LU.64 R58, [R1+0x110] ;  /* 0x00011000013a7983 */ /* 0x001ee80000300a00 */
        /* <DEDUP_REMOVED lines=12> */
[----:B-1----:R-:W4:Y:S01]  /*fab0*/  LDL.LU.64 R68, [R1+0xc0] ;  /* 0x0000c00001447983 */ /* 0x002f220000300a00 */
[----:B------:R-:W-:Y:S01]  /*fac0*/  PRMT R9, RZ, 0x7610, R9 ;  /* 0x00007610ff097816 */ /* 0x000fe20000000009 */
[----:B------:R-:W-:-:S05]  /*fad0*/  IMAD.WIDE R80, R3, 0x2, R80 ;  /* 0x0000000203507825 */ /* 0x000fca00078e0250 */
[----:B------:R-:W-:Y:S01]  /*fae0*/  STL.64 [R1+0x60], R80 ;  /* 0x0000605001007387 */ /* 0x000fe20000100a00 */
[----:B------:R-:W-:-:S05]  /*faf0*/  IMAD.WIDE R78, R3, 0x2, R78 ;  /* 0x00000002034e7825 */ /* 0x000fca00078e024e */
[----:B------:R-:W-:Y:S01]  /*fb00*/  STL.64 [R1+0x70], R78 ;  /* 0x0000704e01007387 */ /* 0x000fe20000100a00 */
[----:B------:R-:W-:-:S05]  /*fb10*/  IMAD.WIDE R76, R3, 0x2, R76 ;  /* 0x00000002034c7825 */ /* 0x000fca00078e024c */
[----:B------:R-:W-:Y:S01]  /*fb20*/  STL.64 [R1+0x80], R76 ;  /* 0x0000804c01007387 */ /* 0x000fe20000100a00 */
[----:B------:R-:W-:-:S05]  /*fb30*/  IMAD.WIDE R74, R3, 0x2, R74 ;  /* 0x00000002034a7825 */ /* 0x000fca00078e024a */
[----:B------:R-:W-:Y:S01]  /*fb40*/  STL.64 [R1+0x90], R74 ;  /* 0x0000904a01007387 */ /* 0x000fe20000100a00 */
[----:B------:R-:W-:-:S04]  /*fb50*/  IMAD.WIDE R72, R3, 0x2, R72 ;  /* 0x0000000203487825 */ /* 0x000fc800078e0248 */
[C---:B------:R-:W-:Y:S01]  /*fb60*/  IMAD.WIDE R70, R3.reuse, 0x2, R70 ;  /* 0x0000000203467825 */ /* 0x040fe200078e0246 */
[----:B------:R-:W-:Y:S04]  /*fb70*/  STL.64 [R1+0xa0], R72 ;  /* 0x0000a04801007387 */ /* 0x000fe80000100a00 */
[----:B------:R-:W-:Y:S01]  /*fb80*/  STL.64 [R1+0xb0], R70 ;  /* 0x0000b04601007387 */ /* 0x000fe20000100a00 */
[----:B------:R-:W-:-:S05]  /*fb90*/  IMAD.WIDE R12, R3, 0x2, R12 ;  /* 0x00000002030c7825 */ /* 0x000fca00078e020c */
[----:B------:R0:W4:Y:S01]  /*fba0*/  @!P0 LDG.E.U16 R9, desc[UR20][R12.64] ;  /* 0x000000140c098981 */ /* 0x000122000c1e1500 */
[----:B------:R-:W-:-:S04]  /*fbb0*/  IMAD.WIDE R48, R3, 0x2, R48 ;  /* 0x0000000203307825 */ /* 0x000fc800078e0230 */
[----:B------:R-:W-:-:S04]  /*fbc0*/  IMAD.WIDE R50, R3, 0x2, R50 ;  /* 0x0000000203327825 */ /* 0x000fc800078e0232 */
[----:B------:R-:W-:-:S04]  /*fbd0*/  IMAD.WIDE R52, R3, 0x2, R52 ;  /* 0x0000000203347825 */ /* 0x000fc800078e0234 */
[----:B------:R-:W-:-:S04]  /*fbe0*/  IMAD.WIDE R54, R3, 0x2, R54 ;  /* 0x0000000203367825 */ /* 0x000fc800078e0236 */
[----:B--2---:R-:W-:-:S04]  /*fbf0*/  IMAD.WIDE R56, R3, 0x2, R56 ;  /* 0x0000000203387825 */ /* 0x004fc800078e0238 */
[----:B---3--:R-:W-:-:S04]  /*fc00*/  IMAD.WIDE R58, R3, 0x2, R58 ;  /* 0x00000002033a7825 */ /* 0x008fc800078e023a */
[----:B----4-:R-:W-:-:S04]  /*fc10*/  IMAD.WIDE R60, R3, 0x2, R60 ;  /* 0x00000002033c7825 */ /* 0x010fc800078e023c */
[----:B------:R-:W-:-:S04]  /*fc20*/  IMAD.WIDE R62, R3, 0x2, R62 ;  /* 0x00000002033e7825 */ /* 0x000fc800078e023e */
[----:B------:R-:W-:-:S04]  /*fc30*/  IMAD.WIDE R64, R3, 0x2, R64 ;  /* 0x0000000203407825 */ /* 0x000fc800078e0240 */
[----:B------:R-:W-:-:S04]  /*fc40*/  IMAD.WIDE R66, R3, 0x2, R66 ;  /* 0x0000000203427825 */ /* 0x000fc800078e0242 */
[----:B------:R-:W-:-:S05]  /*fc50*/  IMAD.WIDE R68, R3, 0x2, R68 ;  /* 0x0000000203447825 */ /* 0x000fca00078e0244 */
        /* <DEDUP_REMOVED lines=11> */
[----:B------:R1:W-:Y:S04]  /*fd10*/  STL.64 [R1+0x170], R12 ;  /* 0x0001700c01007387 */ /* 0x0003e80000100a00 */
[----:B-1----:R-:W0:Y:S01]  /*fd20*/  LDL.LU.64 R12, [R1+0x410] ;  /* 0x00041000010c7983 */ /* 0x002e220000300a00 */
[----:B------:R-:W-:Y:S01]  /*fd30*/  PRMT R4, RZ, 0x7610, R4 ;  /* 0x00007610ff047816 */ /* 0x000fe20000000004 */
[----:B------:R-:W-:Y:S01]  /*fd40*/  IMAD.WIDE R90, R3, 0x2, R90 ;  /* 0x00000002035a7825 */ /* 0x000fe200078e025a */
[----:B------:R-:W-:-:S02]  /*fd50*/  PRMT R5, RZ, 0x7610, R5 ;  /* 0x00007610ff057816 */ /* 0x000fc40000000005 */
[----:B------:R-:W-:Y:S01]  /*fd60*/  PRMT R6, RZ, 0x7610, R6 ;  /* 0x00007610ff067816 */ /* 0x000fe20000000006 */
[C---:B------:R-:W-:Y:S01]  /*fd70*/  IMAD.WIDE R88, R3.reuse, 0x2, R88 ;  /* 0x0000000203587825 */ /* 0x040fe200078e0258 */
[----:B------:R-:W-:Y:S01]  /*fd80*/  PRMT R7, RZ, 0x7610, R7 ;  /* 0x00007610ff077816 */ /* 0x000fe20000000007 */
[----:B------:R-:W2:Y:S01]  /*fd90*/  @!P0 LDG.E.U16 R4, desc[UR20][R90.64] ;  /* 0x000000145a048981 */ /* 0x000ea2000c1e1500 */
[----:B------:R-:W-:Y:S01]  /*fda0*/  PRMT R8, RZ, 0x7610, R8 ;  /* 0x00007610ff087816 */ /* 0x000fe20000000008 */
[C---:B------:R-:W-:Y:S01]  /*fdb0*/  IMAD.WIDE R86, R3.reuse, 0x2, R86 ;  /* 0x0000000203567825 */ /* 0x040fe200078e0256 */
[----:B------:R-:W-:Y:S01]  /*fdc0*/  PRMT R10, RZ, 0x7610, R10 ;  /* 0x00007610ff0a7816 */ /* 0x000fe2000000000a */
[----:B------:R-:W3:Y:S02]  /*fdd0*/  @!P0 LDG.E.U16 R5, desc[UR20][R88.64] ;  /* 0x0000001458058981 */ /* 0x000ee4000c1e1500 */
[C---:B------:R-:W-:Y:S01]  /*fde0*/  IMAD.WIDE R84, R3.reuse, 0x2, R84 ;  /* 0x0000000203547825 */ /* 0x040fe200078e0254 */
[----:B------:R-:W-:Y:S01]  /*fdf0*/  PRMT R11, RZ, 0x7610, R11 ;  /* 0x00007610ff0b7816 */ /* 0x000fe2000000000b */
[----:B------:R-:W4:Y:S02]  /*fe00*/  @!P0 LDG.E.U16 R6, desc[UR20][R86.64] ;  /* 0x0000001456068981 */ /* 0x000f24000c1e1500 */
[----:B------:R-:W-:Y:S01]  /*fe10*/  IMAD.WIDE R82, R3, 0x2, R82 ;  /* 0x0000000203527825 */ /* 0x000fe200078e0252 */
[----:B------:R-:W-:Y:S01]  /*fe20*/  PRMT R26, RZ, 0x7610, R26 ;  /* 0x00007610ff1a7816 */ /* 0x000fe2000000001a */
[----:B------:R-:W2:Y:S01]  /*fe30*/  @!P0 LDG.E.U16 R7, desc[UR20][R84.64] ;  /* 0x0000001454078981 */ /* 0x000ea2000c1e1500 */
[----:B------:R-:W-:-:S02]  /*fe40*/  PRMT R15, RZ, 0x7610, R15 ;  /* 0x00007610ff0f7816 */ /* 0x000fc4000000000f */
[----:B------:R-:W-:Y:S01]  /*fe50*/  PRMT R14, RZ, 0x7610, R14 ;  /* 0x00007610ff0e7816 */ /* 0x000fe2000000000e */
[----:B------:R-:W2:Y:S01]  /*fe60*/  @!P0 LDG.E.U16 R8, desc[UR20][R82.64] ;  /* 0x0000001452088981 */ /* 0x000ea2000c1e1500 */
[----:B------:R-:W-:Y:S02]  /*fe70*/  PRMT R17, RZ, 0x7610, R17 ;  /* 0x00007610ff117816 */ /* 0x000fe40000000011 */
[----:B------:R-:W-:Y:S01]  /*fe80*/  PRMT R16, RZ, 0x7610, R16 ;  /* 0x00007610ff107816 */ /* 0x000fe20000000010 */
[----:B------:R-:W2:Y:S01]  /*fe90*/  @!P0 LDG.E.U16 R10, desc[UR20][R48.64] ;  /* 0x00000014300a8981 */ /* 0x000ea2000c1e1500 */
[----:B------:R-:W-:Y:S02]  /*fea0*/  PRMT R19, RZ, 0x7610, R19 ;  /* 0x00007610ff137816 */ /* 0x000fe40000000013 */
        /* <DEDUP_REMOVED lines=10> */
[----:B------:R-:W2:Y:S04]  /*ff50*/  @!P0 LDG.E.U16 R14, desc[UR20][R80.64] ;  /* 0x00000014500e8981 */ /* 0x000ea8000c1e1500 */
        /* <DEDUP_REMOVED lines=8> */
[----:B------:R-:W3:Y:S04]  /*ffe0*/  @!P0 LDG.E.U16 R25, desc[UR20][R58.64] ;  /* 0x000000143a198981 */ /* 0x000ee8000c1e1500 */
[----:B------:R-:W4:Y:S04]  /*fff0*/  @!P0 LDG.E.U16 R24, desc[UR20][R60.64] ;  /* 0x000000143c188981 */ /* 0x000f28000c1e1500 */
[----:B------:R-:W4:Y:S04]  /*10000*/  LDL.LU.64 R48, [R1+0x408] ;  /* 0x0004080001307983 */ /* 0x000f280000300a00 */
[----:B------:R-:W4:Y:S01]  /*10010*/  LDL.LU.64 R50, [R1+0x400] ;  /* 0x0004000001327983 */ /* 0x000f220000300a00 */
[----:B0-----:R-:W-:-:S02]  /*10020*/  PRMT R12, RZ, 0x7610, R12 ;  /* 0x00007610ff0c7816 */ /* 0x001fc4000000000c */
[----:B------:R-:W-:-:S04]  /*10030*/  PRMT R13, RZ, 0x7610, R13 ;  /* 0x00007610ff0d7816 */ /* 0x000fc8000000000d */
[----:B------:R-:W4:Y:S04]  /*10040*/  @!P0 LDG.E.U16 R12, desc[UR20][R52.64] ;  /* 0x00000014340c8981 */ /* 0x000f28000c1e1500 */
[----:B------:R-:W4:Y:S04]  /*10050*/  @!P0 LDG.E.U16 R13, desc[UR20][R54.64] ;  /* 0x00000014360d8981 */ /* 0x000f28000c1e1500 */
[----:B------:R-:W4:Y:S04]  /*10060*/  LDL.LU.64 R52, [R1+0x3f8] ;  /* 0x0003f80001347983 */ /* 0x000f280000300a00 */
        /* <DEDUP_REMOVED lines=14> */
[----:B--2---:R0:W-:Y:S04]  /*10150*/  STS.U16 [R2+UR11+0xf600], R4 ;  /* 0x00f6000402007988 */ /* 0x0041e8000800040b */
[----:B---3--:R1:W-:Y:S04]  /*10160*/  STS.U16 [R2+UR11+0xf800], R5 ;  /* 0x00f8000502007988 */ /* 0x0083e8000800040b */
[----:B----4-:R2:W-:Y:S04]  /*10170*/  STS.U16 [R2+UR11+0xfa00], R6 ;  /* 0x00fa000602007988 */ /* 0x0105e8000800040b */
[----:B0-----:R-:W3:Y:S04]  /*10180*/  LDL.LU R4, [R1+0x378] ;  /* 0x0003780001047983 */ /* 0x001ee80000300800 */
[----:B-1----:R-:W3:Y:S04]  /*10190*/  LDL.LU R5, [R1+0x374] ;  /* 0x0003740001057983 */ /* 0x002ee80000300800 */
[----:B--2---:R-:W2:Y:S04]  /*101a0*/  LDL.LU R6, [R1+0x370] ;  /* 0x0003700001067983 */ /* 0x004ea80000300800 */
[----:B------:R0:W-:Y:S04]  /*101b0*/  STS.U16 [R2+UR11+0xfc00], R7 ;  /* 0x00fc000702007988 */ /* 0x0001e8000800040b */
[----:B------:R1:W-:Y:S04]  /*101c0*/  STS.U16 [R2+UR11+0xfe00], R8 ;  /* 0x00fe000802007988 */ /* 0x0003e8000800040b */
[----:B------:R4:W-:Y:S04]  /*101d0*/  STS.U16 [R0+UR11+0x8100], R9 ;  /* 0x0081000900007988 */ /* 0x0009e8000800040b */
[----:B0-----:R-:W2:Y:S04]  /*101e0*/  LDL.LU R7, [R1+0x36c] ;  /* 0x00036c0001077983 */ /* 0x001ea80000300800 */
[----:B-1----:R-:W2:Y:S04]  /*101f0*/  LDL.LU R8, [R1+0x368] ;  /* 0x0003680001087983 */ /* 0x002ea80000300800 */
[----:B----4-:R-:W2:Y:S04]  /*10200*/  LDL.LU R9, [R1+0x364] ;  /* 0x0003640001097983 */ /* 0x010ea80000300800 */
[----:B------:R0:W-:Y:S04]  /*10210*/  STS.U16 [R0+UR11+0x8300], R10 ;  /* 0x0083000a00007988 */ /* 0x0001e8000800040b */
[----:B------:R1:W-:Y:S04]  /*10220*/  STS.U16 [R0+UR11+0x8500], R11 ;  /* 0x0085000b00007988 */ /* 0x0003e8000800040b */
[----:B0-----:R-:W4:Y:S04]  /*10230*/  LDL.LU R10, [R1+0x360] ;  /* 0x00036000010a7983 */ /* 0x001f280000300800 */
[----:B-1----:R-:W4:Y:S04]  /*10240*/  LDL.LU R11, [R1+0x35c] ;  /* 0x00035c00010b7983 */ /* 0x002f280000300800 */
[----:B------:R-:W-:Y:S04]  /*10250*/  STS.U16 [R0+UR11+0x8b00], R26 ;  /* 0x008b001a00007988 */ /* 0x000fe8000800040b */
        /* <DEDUP_REMOVED lines=12> */
[----:B------:R0:W-:Y:S04]  /*10320*/  STS.U16 [R0+UR11+0x8700], R12 ;  /* 0x0087000c00007988 */ /* 0x0001e8000800040b */
[----:B------:R1:W-:Y:S04]  /*10330*/  STS.U16 [R0+UR11+0x8900], R13 ;  /* 0x0089000d00007988 */ /* 0x0003e8000800040b */
[----:B0-----:R-:W2:Y:S04]  /*10340*/  LDL.LU R12, [R1+0x358] ;  /* 0x00035800010c7983 */ /* 0x001ea80000300800 */
[----:B-1----:R-:W2:Y:S04]  /*10350*/  LDL.LU R13, [R1+0x354] ;  /* 0x00035400010d7983 */ /* 0x002ea80000300800 */
[----:B------:R-:W2:Y:S04]  /*10360*/  LDL.LU R26, [R1+0x350] ;  /* 0x00035000011a7983 */ /* 0x000ea80000300800 */
[----:B------:R-:W2:Y:S04]  /*10370*/  LDL.LU.64 R14, [R1+0x50] ;  /* 0x00005000010e7983 */ /* 0x000ea80000300a00 */
[----:B------:R-:W3:Y:S04]  /*10380*/  LDL.LU.64 R16, [R1+0x40] ;  /* 0x0000400001107983 */ /* 0x000ee80000300a00 */
[----:B------:R-:W4:Y:S04]  /*10390*/  LDL.LU.64 R18, [R1+0x30] ;  /* 0x0000300001127983 */ /* 0x000f280000300a00 */
[----:B------:R-:W4:Y:S04]  /*103a0*/  LDL.LU.64 R20, [R1+0x20] ;  /* 0x0000200001147983 */ /* 0x000f280000300a00 */
[----:B------:R-:W4:Y:S04]  /*103b0*/  LDL.LU.64 R22, [R1+0x10] ;  /* 0x0000100001167983 */ /* 0x000f280000300a00 */
[----:B------:R-:W4:Y:S01]  /*103c0*/  LDL.LU.64 R24, [R1] ;  /* 0x0000000001187983 */ /* 0x000f220000300a00 */
[----:B------:R-:W-:-:S02]  /*103d0*/  PRMT R27, RZ, 0x7610, R27 ;  /* 0x00007610ff1b7816 */ /* 0x000fc4000000001b */
[----:B------:R-:W-:Y:S02]  /*103e0*/  PRMT R28, RZ, 0x7610, R28 ;  /* 0x00007610ff1c7816 */ /* 0x000fe4000000001c */
[----:B------:R-:W-:Y:S02]  /*103f0*/  PRMT R29, RZ, 0x7610, R29 ;  /* 0x00007610ff1d7816 */ /* 0x000fe4000000001d */
[----:B------:R-:W-:Y:S02]  /*10400*/  PRMT R30, RZ, 0x7610, R30 ;  /* 0x00007610ff1e7816 */ /* 0x000fe4000000001e */
[----:B------:R-:W-:Y:S02]  /*10410*/  PRMT R31, RZ, 0x7610, R31 ;  /* 0x00007610ff1f7816 */ /* 0x000fe4000000001f */
[----:B------:R-:W-:Y:S02]  /*10420*/  PRMT R32, RZ, 0x7610, R32 ;  /* 0x00007610ff207816 */ /* 0x000fe40000000020 */
[----:B------:R-:W-:-:S02]  /*10430*/  PRMT R33, RZ, 0x7610, R33 ;  /* 0x00007610ff217816 */ /* 0x000fc40000000021 */
[----:B------:R-:W-:Y:S01]  /*10440*/  PRMT R34, RZ, 0x7610, R34 ;  /* 0x00007610ff227816 */ /* 0x000fe20000000022 */
[C---:B------:R-:W-:Y:S01]  /*10450*/  IMAD.WIDE R76, R3.reuse, 0x2, R76 ;  /* 0x00000002034c7825 */ /* 0x040fe200078e024c */
[----:B------:R-:W-:Y:S02]  /*10460*/  PRMT R35, RZ, 0x7610, R35 ;  /* 0x00007610ff237816 */ /* 0x000fe40000000023 */
[----:B------:R-:W-:Y:S01]  /*10470*/  PRMT R36, RZ, 0x7610, R36 ;  /* 0x00007610ff247816 */ /* 0x000fe20000000024 */
[C---:B------:R-:W-:Y:S01]  /*10480*/  IMAD.WIDE R78, R3.reuse, 0x2, R78 ;  /* 0x00000002034e7825 */ /* 0x040fe200078e024e */
[----:B------:R-:W-:Y:S02]  /*10490*/  PRMT R37, RZ, 0x7610, R37 ;  /* 0x00007610ff257816 */ /* 0x000fe40000000025 */
        /* <DEDUP_REMOVED lines=28> */
[----:B------:R-:W-:-:S02]  /*10660*/  IMAD.WIDE R58, R3, 0x2, R58 ;  /* 0x00000002033a7825 */ /* 0x000fc400078e023a */
[----:B------:R-:W4:Y:S02]  /*10670*/  @!P0 LDG.E.U16 R42, desc[UR20][R62.64] ;  /* 0x000000143e2a8981 */ /* 0x000f24000c1e1500 */
[C---:B------:R-:W-:Y:S02]  /*10680*/  IMAD.WIDE R56, R3.reuse, 0x2, R56 ;  /* 0x0000000203387825 */ /* 0x040fe400078e0238 */
[----:B------:R-:W4:Y:S02]  /*10690*/  @!P0 LDG.E.U16 R43, desc[UR20][R60.64] ;  /* 0x000000143c2b8981 */ /* 0x000f24000c1e1500 */
[C---:B------:R-:W-:Y:S02]  /*106a0*/  IMAD.WIDE R54, R3.reuse, 0x2, R54 ;  /* 0x0000000203367825 */ /* 0x040fe400078e0236 */
[----:B------:R-:W4:Y:S02]  /*106b0*/  @!P0 LDG.E.U16 R44, desc[UR20][R58.64] ;  /* 0x000000143a2c8981 */ /* 0x000f24000c1e1500 */
[----:B------:R-:W-:-:S02]  /*106c0*/  IMAD.WIDE R52, R3, 0x2, R52 ;  /* 0x0000000203347825 */ /* 0x000fc400078e0234 */
[----:B------:R-:W4:Y:S04]  /*106d0*/  @!P0 LDG.E.U16 R45, desc[UR20][R56.64] ;  /* 0x00000014382d8981 */ /* 0x000f28000c1e1500 */
[----:B------:R-:W4:Y:S04]  /*106e0*/  @!P0 LDG.E.U16 R46, desc[UR20][R54.64] ;  /* 0x00000014362e8981 */ /* 0x000f28000c1e1500 */
[----:B------:R-:W4:Y:S01]  /*106f0*/  @!P0 LDG.E.U16 R47, desc[UR20][R52.64] ;  /* 0x00000014342f8981 */ /* 0x000f22000c1e1500 */
[----:B------:R-:W-:Y:S01]  /*10700*/  PRMT R104, RZ, 0x7610, R104 ;  /* 0x00007610ff687816 */ /* 0x000fe20000000068 */
[----:B------:R-:W-:Y:S01]  /*10710*/  IMAD.WIDE R50, R3, 0x2, R50 ;  /* 0x0000000203327825 */ /* 0x000fe200078e0232 */
[----:B------:R-:W-:-:S03]  /*10720*/  PRMT R105, RZ, 0x7610, R105 ;  /* 0x00007610ff697816 */ /* 0x000fc60000000069 */
[C---:B------:R-:W-:Y:S01]  /*10730*/  IMAD.WIDE R48, R3.reuse, 0x2, R48 ;  /* 0x0000000203307825 */ /* 0x040fe200078e0230 */
[----:B------:R-:W4:Y:S04]  /*10740*/  @!P0 LDG.E.U16 R104, desc[UR20][R50.64] ;  /* 0x0000001432688981 */ /* 0x000f28000c1e1500 */
[----:B------:R-:W4:Y:S01]  /*10750*/  @!P0 LDG.E.U16 R105, desc[UR20][R48.64] ;  /* 0x0000001430698981 */ /* 0x000f22000c1e1500 */
[----:B--2---:R-:W-:-:S04]  /*10760*/  IMAD.WIDE R14, R3, 0x2, R14 ;  /* 0x00000002030e7825 */ /* 0x004fc800078e020e */
[C---:B---3--:R-:W-:Y:S01]  /*10770*/  IMAD.WIDE R16, R3.reuse, 0x2, R16 ;  /* 0x0000000203107825 */ /* 0x048fe200078e0210 */
[----:B------:R-:W2:Y:S03]  /*10780*/  @!P0 LDG.E.U16 R27, desc[UR20][R14.64] ;  /* 0x000000140e1b8981 */ /* 0x000ea6000c1e1500 */
[C---:B----4-:R-:W-:Y:S01]  /*10790*/  IMAD.WIDE R18, R3.reuse, 0x2, R18 ;  /* 0x0000000203127825 */ /* 0x050fe200078e0212 */
[----:B------:R-:W3:Y:S03]  /*107a0*/  @!P0 LDG.E.U16 R28, desc[UR20][R16.64] ;  /* 0x00000014101c8981 */ /* 0x000ee6000c1e1500 */
[C---:B------:R-:W-:Y:S01]  /*107b0*/  IMAD.WIDE R20, R3.reuse, 0x2, R20 ;  /* 0x0000000203147825 */ /* 0x040fe200078e0214 */
[----:B------:R-:W4:Y:S03]  /*107c0*/  @!P0 LDG.E.U16 R29, desc[UR20][R18.64] ;  /* 0x00000014121d8981 */ /* 0x000f26000c1e1500 */
[C---:B------:R-:W-:Y:S01]  /*107d0*/  IMAD.WIDE R22, R3.reuse, 0x2, R22 ;  /* 0x0000000203167825 */ /* 0x040fe200078e0216 */
[----:B------:R-:W4:Y:S03]  /*107e0*/  @!P0 LDG.E.U16 R30, desc[UR20][R20.64] ;  /* 0x00000014141e8981 */ /* 0x000f26000c1e1500 */
[----:B------:R-:W-:Y:S01]  /*107f0*/  IMAD.WIDE R24, R3, 0x2, R24 ;  /* 0x0000000203187825 */ /* 0x000fe200078e0218 */
[----:B------:R-:W4:Y:S04]  /*10800*/  @!P0 LDG.E.U16 R31, desc[UR20][R22.64] ;  /* 0x00000014161f8981 */ /* 0x000f28000c1e1500 */
[----:B------:R-:W4:Y:S04]  /*10810*/  @!P0 LDG.E.U16 R32, desc[UR20][R24.64] ;  /* 0x0000001418208981 */ /* 0x000f28000c1e1500 */
[----:B------:R-:W-:Y:S04]  /*10820*/  STL.64 [R1], R24 ;  /* 0x0000001801007387 */ /* 0x000fe80000100a00 */
[----:B------:R-:W-:Y:S04]  /*10830*/  STL.64 [R1+0x10], R22 ;  /* 0x0000101601007387 */ /* 0x000fe80000100a00 */
[----:B------:R-:W-:Y:S04]  /*10840*/  STL.64 [R1+0x30], R18 ;  /* 0x0000301201007387 */ /* 0x000fe80000100a00 */
[----:B------:R-:W-:Y:S04]  /*10850*/  STL.64 [R1+0x40], R16 ;  /* 0x0000401001007387 */ /* 0x000fe80000100a00 */
[----:B------:R0:W-:Y:S04]  /*10860*/  STL.64 [R1+0x50], R14 ;  /* 0x0000500e01007387 */ /* 0x0001e80000100a00 */
[----:B0-----:R-:W4:Y:S04]  /*10870*/  LDL.LU.64 R14, [R1+0x348] ;  /* 0x00034800010e7983 */ /* 0x001f280000300a00 */
[----:B------:R-:W4:Y:S04]  /*10880*/  LDL.LU.64 R16, [R1+0x340] ;  /* 0x0003400001107983 */ /* 0x000f280000300a00 */
[----:B------:R-:W4:Y:S04]  /*10890*/  LDL.LU.64 R18, [R1+0x338] ;  /* 0x0003380001127983 */ /* 0x000f280000300a00 */
[----:B------:R0:W-:Y:S04]  /*108a0*/  STL.64 [R1+0x20], R20 ;  /* 0x0000201401007387 */ /* 0x0001e80000100a00 */
[----:B------:R-:W-:Y:S04]  /*108b0*/  STS.U16 [R0+UR11+0xb100], R33 ;  /* 0x00b1002100007988 */ /* 0x000fe8000800040b */
[----:B0-----:R-:W4:Y:S04]  /*108c0*/  LDL.LU.64 R20, [R1+0x330] ;  /* 0x0003300001147983 */ /* 0x001f280000300a00 */
[----:B------:R-:W4:Y:S04]  /*108d0*/  LDL.LU.64 R22, [R1+0x328] ;  /* 0x0003280001167983 */ /* 0x000f280000300a00 */
[----:B------:R-:W4:Y:S04]  /*108e0*/  LDL.LU.64 R24, [R1+0x320] ;  /* 0x0003200001187983 */ /* 0x000f280000300a00 */
        /* <DEDUP_REMOVED lines=17> */
[----:B---3--:R1:W-:Y:S04]  /*10a00*/  STS.U16 [R0+UR11+0xa700], R28 ;  /* 0x00a7001c00007988 */ /* 0x0083e8000800040b */
[----:B----4-:R2:W-:Y:S04]  /*10a10*/  STS.U16 [R0+UR11+0xa900], R29 ;  /* 0x00a9001d00007988 */ /* 0x0105e8000800040b */
[----:B0-----:R-:W3:Y:S04]  /*10a20*/  LDL.LU R27, [R1+0x318] ;  /* 0x00031800011b7983 */ /* 0x001ee80000300800 */
[----:B-1----:R-:W4:Y:S04]  /*10a30*/  LDL.LU R28, [R1+0x314] ;  /* 0x00031400011c7983 */ /* 0x002f280000300800 */
[----:B--2---:R-:W4:Y:S04]  /*10a40*/  LDL.LU R29, [R1+0x310] ;  /* 0x00031000011d7983 */ /* 0x004f280000300800 */
[----:B------:R0:W-:Y:S04]  /*10a50*/  STS.U16 [R0+UR11+0xab00], R30 ;  /* 0x00ab001e00007988 */ /* 0x0001e8000800040b */
[----:B------:R1:W-:Y:S04]  /*10a60*/  STS.U16 [R0+UR11+0xad00], R31 ;  /* 0x00ad001f00007988 */ /* 0x0003e8000800040b */
[----:B------:R2:W-:Y:S04]  /*10a70*/  STS.U16 [R0+UR11+0xaf00], R32 ;  /* 0x00af002000007988 */ /* 0x0005e8000800040b */
[----:B0-----:R-:W4:Y:S04]  /*10a80*/  LDL.LU R30, [R1+0x30c] ;  /* 0x00030c00011e7983 */ /* 0x001f280000300800 */
[----:B-1----:R-:W4:Y:S04]  /*10a90*/  LDL.LU R31, [R1+0x308] ;  /* 0x00030800011f7983 */ /* 0x002f280000300800 */
[----:B--2---:R-:W2:Y:S04]  /*10aa0*/  LDL.LU R32, [R1+0x304] ;  /* 0x0003040001207983 */ /* 0x004ea80000300800 */
[----:B------:R-:W2:Y:S04]  /*10ab0*/  LDL.LU R33, [R1+0x300] ;  /* 0x0003000001217983 */ /* 0x000ea80000300800 */
        /* <DEDUP_REMOVED lines=15> */
[----:B------:R-:W2:Y:S01]  /*10bb0*/  LDL.LU R105, [R1+0x2c0] ;  /* 0x0002c00001697983 */ /* 0x000ea20000300800 */
        /* <DEDUP_REMOVED lines=11> */
[C---:B------:R-:W-:Y:S01]  /*10c70*/  IMAD.WIDE R24, R3.reuse, 0x2, R24 ;  /* 0x0000000203187825 */ /* 0x040fe200078e0218 */
[----:B------:R-:W-:Y:S02]  /*10c80*/  PRMT R154, RZ, 0x7610, R154 ;  /* 0x00007610ff9a7816 */ /* 0x000fe4000000009a */
        /* <DEDUP_REMOVED lines=10> */
[----:B------:R-:W2:Y:S02]  /*10d30*/  @!P0 LDG.E.U16 R155, desc[UR20][R22.64] ;  /* 0x00000014169b8981 */ /* 0x000ea4000c1e1500 */
        /* <DEDUP_REMOVED lines=15> */
[----:B------:R-:W-:-:S02]  /*10e30*/  IMAD.WIDE R6, R3, 0x2, R6 ;  /* 0x0000000203067825 */ /* 0x000fc400078e0206 */
[----:B------:R-:W2:Y:S02]  /*10e40*/  @!P0 LDG.E.U16 R161, desc[UR20][R10.64] ;  /* 0x000000140aa18981 */ /* 0x000ea4000c1e1500 */
[C---:B------:R-:W-:Y:S02]  /*10e50*/  IMAD.WIDE R4, R3.reuse, 0x2, R4 ;  /* 0x0000000203047825 */ /* 0x040fe400078e0204 */
[----:B------:R-:W2:Y:S04]  /*10e60*/  @!P0 LDG.E.U16 R162, desc[UR20][R8.64] ;  /* 0x0000001408a28981 */ /* 0x000ea8000c1e1500 */
[----:B------:R-:W2:Y:S04]  /*10e70*/  @!P0 LDG.E.U16 R163, desc[UR20][R6.64] ;  /* 0x0000001406a38981 */ /* 0x000ea8000c1e1500 */
[----:B------:R-:W2:Y:S01]  /*10e80*/  @!P0 LDG.E.U16 R165, desc[UR20][R4.64] ;  /* 0x0000001404a58981 */ /* 0x000ea2000c1e1500 */
[----:B---3--:R-:W-:-:S05]  /*10e90*/  IMAD.WIDE R26, R3, 0x2, R26 ;  /* 0x00000002031a7825 */ /* 0x008fca00078e021a */
[----:B------:R-:W3:Y:S01]  /*10ea0*/  @!P0 LDG.E.U16 R153, desc[UR20][R26.64] ;  /* 0x000000141a998981 */ /* 0x000ee2000c1e1500 */
[----:B----4-:R-:W-:-:S05]  /*10eb0*/  IMAD.WIDE R28, R3, 0x2, R28 ;  /* 0x00000002031c7825 */ /* 0x010fca00078e021c */
[----:B------:R-:W4:Y:S01]  /*10ec0*/  @!P0 LDG.E.U16 R152, desc[UR20][R28.64] ;  /* 0x000000141c988981 */ /* 0x000f22000c1e1500 */
[----:B------:R-:W-:-:S05]  /*10ed0*/  IMAD.WIDE R30, R3, 0x2, R30 ;  /* 0x00000002031e7825 */ /* 0x000fca00078e021e */
[----:B------:R-:W4:Y:S01]  /*10ee0*/  @!P0 LDG.E.U16 R151, desc[UR20][R30.64] ;  /* 0x000000141e978981 */ /* 0x000f22000c1e1500 */
[----:B--2---:R-:W-:-:S05]  /*10ef0*/  IMAD.WIDE R32, R3, 0x2, R32 ;  /* 0x0000000203207825 */ /* 0x004fca00078e0220 */
[----:B------:R-:W2:Y:S01]  /*10f00*/  @!P0 LDG.E.U16 R150, desc[UR20][R32.64] ;  /* 0x0000001420968981 */ /* 0x000ea2000c1e1500 */
[----:B------:R-:W-:-:S05]  /*10f10*/  IMAD.WIDE R34, R3, 0x2, R34 ;  /* 0x0000000203227825 */ /* 0x000fca00078e0222 */
        /* <DEDUP_REMOVED lines=14> */
[----:B------:R-:W2:Y:S04]  /*11000*/  @!P0 LDG.E.U16 R164, desc[UR20][R104.64] ;  /* 0x0000001468a48981 */ /* 0x000ea8000c1e1500 */
        /* <DEDUP_REMOVED lines=11> */
[----:B---3--:R-:W-:Y:S04]  /*110c0*/  STS.U16 [R0+UR11+0xe700], R153 ;  /* 0x00e7009900007988 */ /* 0x008fe8000800040b */
[----:B----4-:R-:W-:Y:S04]  /*110d0*/  STS.U16 [R0+UR11+0xe500], R152 ;  /* 0x00e5009800007988 */ /* 0x010fe8000800040b */
[----:B------:R-:W-:Y:S04]  /*110e0*/  STS.U16 [R0+UR11+0xe300], R151 ;  /* 0x00e3009700007988 */ /* 0x000fe8000800040b */
[----:B--2---:R-:W-:Y:S04]  /*110f0*/  STS.U16 [R0+UR11+0xe100], R150 ;  /* 0x00e1009600007988 */ /* 0x004fe8000800040b */
[----:B------:R-:W-:Y:S04]  /*11100*/  STS.U16 [R0+UR11+0xdf00], R149 ;  /* 0x00df009500007988 */ /* 0x000fe8000800040b */
[----:B------:R-:W-:Y:S04]  /*11110*/  STS.U16 [R0+UR11+0xdd00], R148 ;  /* 0x00dd009400007988 */ /* 0x000fe8000800040b */
[----:B------:R-:W-:Y:S04]  /*11120*/  STS.U16 [R0+UR11+0xdb00], R147 ;  /* 0x00db009300007988 */ /* 0x000fe8000800040b */
[----:B------:R-:W-:Y:S04]  /*11130*/  STS.U16 [R0+UR11+0xd900], R146 ;  /* 0x00d9009200007988 */ /* 0x000fe8000800040b */
[----:B------:R-:W-:Y:S04]  /*11140*/  STS.U16 [R0+UR11+0xd700], R145 ;  /* 0x00d7009100007988 */ /* 0x000fe8000800040b */
[----:B------:R-:W-:Y:S04]  /*11150*/  STS.U16 [R0+UR11+0xd500], R144 ;  /* 0x00d5009000007988 */ /* 0x000fe8000800040b */
[----:B------:R0:W-:Y:S04]  /*11160*/  STS.U16 [R0+UR11+0xd300], R143 ;  /* 0x00d3008f00007988 */ /* 0x0001e8000800040b */
[----:B0-----:R0:W5:Y:S04]  /*11170*/  LDL.LU R143, [R1+0x2bc] ;  /* 0x0002bc00018f7983 */ /* 0x0011680000300800 */
[----:B------:R0:W5:Y:S04]  /*11180*/  LDL.LU R144, [R1+0x2b8] ;  /* 0x0002b80001907983 */ /* 0x0001680000300800 */
        /* <DEDUP_REMOVED lines=20> */
[----:B------:R1:W-:Y:S01]  /*112d0*/  STS.U16 [R0+UR11+0xff00], R164 ;  /* 0x00ff00a400007988 */ /* 0x0003e2000800040b */
[----:B------:R2:W-:Y:S06]  /*112e0*/  MEMBAR.ALL.CTA ;  /* 0x0000000000007992 */ /* 0x0005ec0000008000 */
[----:B--2---:R-:W2:Y:S04]  /*112f0*/  FENCE.VIEW.ASYNC.S ;  /* 0x00000000000073c6 */ /* 0x004ea80000000000 */
[----:B-1----:R0:W5:Y:S01]  /*11300*/  LDL.LU R164, [R1+0x264] ;  /* 0x0002640001a47983 */ /* 0x0021620000300800 */
[----:B------:R-:W-:-:S04]  /*11310*/  ULEA UR13, UR5, UR11, 0x3 ;  /* 0x0000000b050d7291 */ /* 0x000fc8000f8e18ff */
[----:B------:R-:W-:Y:S01]  /*11320*/  UIADD3 UR13, UPT, UPT, UR13, 0x12000, URZ ;  /* 0x000120000d0d7890 */ /* 0x000fe2000fffe0ff */
[----:B--2---:R-:W-:Y:S06]  /*11330*/  BAR.SYNC.DEFER_BLOCKING 0x0 ;  /* 0x0000000000007b1d */ /* 0x004fec0000010000 */
[----:B------:R-:W-:Y:S05]  /*11340*/  @P5 BRA `(.L_x_9) ;  /* 0x0000000000505947 */ /* 0x000fea0003800000 */
[----:B------:R-:W-:Y:S02]  /*11350*/  UIADD3 UR30, UPT, UPT, UR10, 0x100000, URZ ;  /* 0x001000000a1e7890 */ /* 0x000fe4000fffe0ff */
[----:B------:R-:W-:Y:S01]  /*11360*/  UIADD3 UR31, UPT, UPT, UR10, 0x100000, URZ ;  /* 0x001000000a1f7890 */ /* 0x000fe2000fffe0ff */
        /* <DEDUP_REMOVED lines=9> */
[----:B------:R1:W-:Y:S01]  /*11400*/  UTCHMMA gdesc[UR8], gdesc[UR14], tmem[UR10], tmem[UR18], idesc[UR19], UPT ;  /* 0x00ff120e080075ea */ /* 0x0003e2000b80000a */
[----:B------:R-:W-:Y:S01]  /*11410*/  UMOV UR34, 0x0 ;  /* 0x0000000000227882 */ /* 0x000fe20000000000 */
[----:B------:R-:W-:Y:S01]  /*11420*/  UMOV UR35, 0x4408010 ;  /* 0x0440801000237882 */ /* 0x000fe20000000000 */
[----:B------:R1:W-:Y:S01]  /*11430*/  UTCHMMA gdesc[UR16], gdesc[UR22], tmem[UR10], tmem[UR28], idesc[UR29], UPT ;  /* 0x00ff1c16100075ea */ /* 0x0003e2000b80000a */
[----:B------:R-:W-:Y:S01]  /*11440*/  UMOV UR6, UR6 ;  /* 0x0000000600067c82 */ /* 0x000fe20008000000 */
[----:B------:R1:W-:Y:S01]  /*11450*/  UTCHMMA gdesc[UR8], gdesc[UR24], tmem[UR30], tmem[UR32], idesc[UR33], UPT ;  /* 0x00ff2018080075ea */ /* 0x0003e2000b80001e */
[----:B------:R1:W-:Y:S01]  /*11460*/  UTCHMMA gdesc[UR16], gdesc[UR26], tmem[UR31], tmem[UR34], idesc[UR35], UPT ;  /* 0x00ff221a100075ea */ /* 0x0003e2000b80001f */
[----:B------:R1:W-:Y:S01]  /*11470*/  UTCBAR [UR6], URZ ;  /* 0x000000ff060073e9 */ /* 0x0003e200080000ff */
[----:B------:R-:W-:Y:S01]  /*11480*/  NOP ;  /* 0x0000000000007918 */ /* 0x000fe20000000000 */
.L_x_9:
[----:B------:R2:W-:Y:S04]  /*11490*/  STL [R1+0x264], R0 ;  /* 0x0002640001007387 */ /* 0x0005e80000100800 */
[----:B--2---:R-:W2:Y:S01]  /*114a0*/  LDL.LU R0, [R1+0x24c] ;  /* 0x00024c0001007983 */ /* 0x004ea20000300800 */
[----:B------:R-:W-:-:S04]  /*114b0*/  UIADD3 UR5, UPT, UPT, UR5, 0x1, URZ ;  /* 0x0000000105057890 */ /* 0x000fc8000fffe0ff */
[----:B------:R-:W-:-:S04]  /*114c0*/  UISETP.GT.AND UP1, UPT, UR5, 0x1, UPT ;  /* 0x000000010500788c */ /* 0x000fc8000bf24270 */
[----:B-1----:R-:W-:Y:S02]  /*114d0*/  USEL UR6, URZ, 0x1, !UP1 ;  /* 0x00000001ff067887 */ /* 0x002fe4000c800000 */
[----:B------:R-:W-:Y:S01]  /*114e0*/  USEL UR5, UR5, URZ, !UP1 ;  /* 0x000000ff05057287 */ /* 0x000fe2000c800000 */
[----:B--2---:R-:W-:-:S05]  /*114f0*/  VIADD R0, R0, 0xffffffff ;  /* 0xffffffff00007836 */ /* 0x004fca0000000000 */
[----:B------:R1:W-:Y:S01]  /*11500*/  STL [R1+0x24c], R0 ;  /* 0x00024c0001007387 */ /* 0x0003e20000100800 */
[----:B------:R-:W-:-:S03]  /*11510*/  ISETP.NE.U32.AND P0, PT, R0, RZ, PT ;  /* 0x000000ff0000720c */ /* 0x000fc60003f05070 */
[----:B-1----:R2:W5:Y:S01]  /*11520*/  LDL.LU R0, [R1+0x264] ;  /* 0x0002640001007983 */ /* 0x0025620000300800 */
[----:B------:R-:W-:Y:S01]  /*11530*/  ULOP3.LUT UR7, UR4, UR6, URZ, 0x3c, !UPT ;  /* 0x0000000604077292 */ /* 0x000fe2000f8e3cff */
[----:B-----5:R-:W-:Y:S02]  /*11540*/  VIADD R165, R165, 0xffffffe0 ;  /* 0xffffffe0a5a57836 */ /* 0x020fe40000000000 */
[----:B------:R-:W-:-:S04]  /*11550*/  UMOV UR6, UR4 ;  /* 0x0000000400067c82 */ /* 0x000fc80008000000 */
[----:B------:R-:W-:Y:S02]  /*11560*/  UMOV UR4, UR7 ;  /* 0x0000000700047c82 */ /* 0x000fe40008000000 */
[----:B--2---:R-:W-:Y:S05]  /*11570*/  @P0 BRA `(.L_x_10) ;  /* 0xffffffbc006c0947 */ /* 0x004fea000383ffff */
.L_x_7:
[----:B------:R-:W2:Y:S01]  /*11580*/  LDL.LU R164, [R1+0x258] ;  /* 0x0002580001a47983 */ /* 0x000ea20000300800 */
[----:B0-----:R-:W0:Y:S02]  /*11590*/  S2R R165, SR_TID.X ;  /* 0x0000000000a57919 */ /* 0x001e240000002100 */
[----:B0-----:R-:W-:Y:S01]  /*115a0*/  IMAD.SHL.U32 R0, R165, 0x80, RZ ;  /* 0x00000080a5007824 */ /* 0x001fe200078e00ff */
[----:B--2---:R-:W-:-:S13]  /*115b0*/  ISETP.GE.AND P0, PT, R164, 0x20, PT ;  /* 0x00000020a400780c */ /* 0x004fda0003f06270 */
[----:B------:R-:W-:Y:S05]  /*115c0*/  @!P0 BRA `(.L_x_11) ;  /* 0x0000000000108947 */ /* 0x000fea0003800000 */
[----:B------:R-:W-:-:S06]  /*115d0*/  USHF.L.U32 UR6, UR6, 0x1f, URZ ;  /* 0x0000001f06067899 */ /* 0x000fcc00080006ff */
[----:B------:R-:W-:-:S04]  /*115e0*/  IMAD.U32 R2, RZ, RZ, UR6 ;  /* 0x00000006ff027e24 */ /* 0x000fc8000f8e00ff */
[----:B------:R-:W0:Y:S02]  /*115f0*/  SYNCS.PHASECHK.TRANS64.TRYWAIT P0, [UR13], R2 ;  /* 0x00000002ff0075a7 */ /* 0x000e24000800110d */
[----:B0-----:R-:W-:Y:S05]  /*11600*/  @!P0 BRA `(.L_x_12) ;  /* 0x00000094005c8947 */ /* 0x001fea0003800000 */
.L_x_11:
[----:B------:R-:W2:Y:S01]  /*11610*/  LDL.LU R68, [R1+0x250] ;  /* 0x0002500001447983 */ /* 0x000ea20000300800 */
[----:B-1----:R-:W0:Y:S01]  /*11620*/  LDCU UR4, c[0x0][0x3b4] ;  /* 0x00007680ff0477ac */ /* 0x002e220008000800 */
[----:B------:R-:W1:Y:S01]  /*11630*/  S2R R3, SR_TID.X ;  /* 0x0000000000037919 */ /* 0x000e620000002100 */
[----:B------:R-:W3:Y:S01]  /*11640*/  LDCU UR5, c[0x0][0x39c] ;  /* 0x00007380ff0577ac */ /* 0x000ee20008000800 */
[----:B------:R-:W4:Y:S01]  /*11650*/  S2R R69, SR_TID.X ;  /* 0x0000000000457919 */ /* 0x000f220000002100 */
[----:B------:R-:W0:Y:S01]  /*11660*/  LDCU UR6, c[0x0][0x39c] ;  /* 0x00007380ff0677ac */ /* 0x000e220008000800 */
[----:B------:R-:W-:Y:S06]  /*11670*/  BAR.SYNC.DEFER_BLOCKING 0x0 ;  /* 0x0000000000007b1d */ /* 0x000fec0000010000 */
[----:B------:R-:W0:Y:S01]  /*11680*/  LDCU UR7, c[0x0][0x39c] ;  /* 0x00007380ff0777ac */ /* 0x000e220008000800 */
[----:B------:R-:W0:Y:S01]  /*11690*/  LDCU UR8, c[0x0][0x39c] ;  /* 0x00007380ff0877ac */ /* 0x000e220008000800 */
[----:B-1----:R-:W-:Y:S01]  /*116a0*/  IMAD.SHL.U32 R71, R3, 0x10, RZ ;  /* 0x0000001003477824 */ /* 0x002fe200078e00ff */
[----:B------:R-:W1:Y:S02]  /*116b0*/  @!P1 SYNCS.CCTL.IV [UR11+0x12000] ;  /* 0x01200000ff0099b1 */ /* 0x000e64000800000b */
[----:B-1----:R-:W-:Y:S01]  /*116c0*/  BAR.SYNC.DEFER_BLOCKING 0x0 ;  /* 0x0000000000007b1d */ /* 0x002fe20000010000 */
[----:B------:R-:W-:-:S02]  /*116d0*/  LOP3.LUT R3, R0, 0x800, RZ, 0xc0, !PT ;  /* 0x0000080000037812 */ /* 0x000fc400078ec0ff */
[----:B----4-:R-:W-:Y:S02]  /*116e0*/  SHF.R.U32.HI R70, RZ, 0x6, R69 ;  /* 0x00000006ff467819 */ /* 0x010fe40000011645 */
[----:B------:R-:W-:Y:S02]  /*116f0*/  LOP3.LUT R0, R71, 0xf0, RZ, 0xc0, !PT ;  /* 0x000000f047007812 */ /* 0x000fe400078ec0ff */
[----:B------:R-:W-:Y:S01]  /*11700*/  SGXT.U32 R70, R70, 0x1 ;  /* 0x000000014646781a */ /* 0x000fe20000000000 */
[----:B------:R-:W1:Y:S01]  /*11710*/  LDTM.x64 R4, tmem[UR12] ;  /* 0x0000000c000479ee */ /* 0x000e620008340000 */
[----:B------:R-:W-:Y:S01]  /*11720*/  IADD3 R2, PT, PT, R0, UR11, R3 ;  /* 0x0000000b00027c10 */ /* 0x000fe2000fffe003 */
[----:B-----5:R-:W4:Y:S01]  /*11730*/  LDTM.x64 R100, tmem[UR12+0x40] ;  /* 0x0000400c006479ee */ /* 0x020f220008340000 */
[----:B------:R-:W-:-:S05]  /*11740*/  LOP3.LUT R69, R69, 0x60, RZ, 0xc0, !PT ;  /* 0x0000006045457812 */ /* 0x000fca00078ec0ff */
[----:B------:R-:W-:Y:S01]  /*11750*/  IMAD R2, R69, 0x8, R2 ;  /* 0x0000000845027824 */ /* 0x000fe200078e0202 */
[----:B------:R-:W0:Y:S01]  /*11760*/  @!P1 SYNCS.CCTL.IV [UR11+0x12008] ;  /* 0x01200800ff0099b1 */ /* 0x000e22000800000b */
[----:B-1----:R-:W-:Y:S02]  /*11770*/  F2FP.F16.F32.PACK_AB R74, R6, R4 ;  /* 0x00000004064a723e */ /* 0x002fe400000000ff */
[----:B------:R-:W-:Y:S02]  /*11780*/  F2FP.F16.F32.PACK_AB R4, R38, R36 ;  /* 0x000000242604723e */ /* 0x000fe400000000ff */
[----:B------:R-:W-:Y:S02]  /*11790*/  F2FP.F16.F32.PACK_AB R6, R42, R40 ;  /* 0x000000282a06723e */ /* 0x000fe400000000ff */
[----:B------:R-:W-:Y:S02]  /*117a0*/  F2FP.F16.F32.PACK_AB R12, R14, R12 ;  /* 0x0000000c0e0c723e */ /* 0x000fe400000000ff */
[----:B------:R-:W-:-:S02]  /*117b0*/  F2FP.F16.F32.PACK_AB R14, R54, R52 ;  /* 0x00000034360e723e */ /* 0x000fc400000000ff */
[----:B------:R-:W-:Y:S02]  /*117c0*/  F2FP.F16.F32.PACK_AB R13, R15, R13 ;  /* 0x0000000d0f0d723e */ /* 0x000fe400000000ff */
[----:B------:R-:W-:Y:S02]  /*117d0*/  F2FP.F16.F32.PACK_AB R16, R18, R16 ;  /* 0x000000101210723e */ /* 0x000fe400000000ff */
[----:B------:R-:W-:Y:S01]  /*117e0*/  F2FP.F16.F32.PACK_AB R8, R10, R8 ;  /* 0x000000080a08723e */ /* 0x000fe200000000ff */
[----:B------:R-:W-:Y:S01]  /*117f0*/  IMAD.MOV.U32 R18, RZ, RZ, R13 ;  /* 0x000000ffff127224 */ /* 0x000fe200078e000d */
[----:B------:R-:W-:Y:S01]  /*11800*/  F2FP.F16.F32.PACK_AB R20, R22, R20 ;  /* 0x000000141614723e */ /* 0x000fe200000000ff */
[----:B------:R-:W-:Y:S01]  /*11810*/  IMAD.MOV.U32 R10, RZ, RZ, R74 ;  /* 0x000000ffff0a7224 */ /* 0x000fe200078e004a */
[----:B------:R-:W-:Y:S02]  /*11820*/  F2FP.F16.F32.PACK_AB R17, R19, R17 ;  /* 0x000000111311723e */ /* 0x000fe400000000ff */
[----:B----4-:R-:W-:-:S02]  /*11830*/  F2FP.F16.F32.PACK_AB R22, R118, R116 ;  /* 0x000000747616723e */ /* 0x010fc400000000ff */
[----:B------:R-:W-:Y:S02]  /*11840*/  F2FP.F16.F32.PACK_AB R19, R119, R117 ;  /* 0x000000757713723e */ /* 0x000fe400000000ff */
[----:B------:R-:W-:Y:S02]  /*11850*/  F2FP.F16.F32.PACK_AB R21, R23, R21 ;  /* 0x000000151715723e */ /* 0x000fe400000000ff */
[----:B------:R-:W-:Y:S02]  /*11860*/  F2FP.F16.F32.PACK_AB R23, R122, R120 ;  /* 0x000000787a17723e */ /* 0x000fe400000000ff */
[----:B------:R-:W-:Y:S02]  /*11870*/  F2FP.F16.F32.PACK_AB R117, R139, R137 ;  /* 0x000000898b75723e */ /* 0x000fe400000000ff */
[----:B------:R-:W-:Y:S02]  /*11880*/  F2FP.F16.F32.PACK_AB R116, R135, R133 ;  /* 0x000000858774723e */ /* 0x000fe400000000ff */
[----:B------:R-:W-:-:S02]  /*11890*/  F2FP.F16.F32.PACK_AB R133, R138, R136 ;  /* 0x000000888a85723e */ /* 0x000fc400000000ff */
        /* <DEDUP_REMOVED lines=9> */
[----:B------:R-:W-:Y:S01]  /*11930*/  F2FP.F16.F32.PACK_AB R134, R142, R140 ;  /* 0x0000008c8e86723e */ /* 0x000fe200000000ff */
[----:B------:R-:W-:Y:S01]  /*11940*/  IMAD.MOV.U32 R140, RZ, RZ, R33 ;  /* 0x000000ffff8c7224 */ /* 0x000fe200078e0021 */
[----:B------:R-:W-:Y:S02]  /*11950*/  F2FP.F16.F32.PACK_AB R118, R143, R141 ;  /* 0x0000008d8f76723e */ /* 0x000fe400000000ff */
[----:B------:R-:W-:Y:S01]  /*11960*/  F2FP.F16.F32.PACK_AB R135, R146, R144 ;  /* 0x000000909287723e */ /* 0x000fe200000000ff */
[----:B------:R-:W-:Y:S01]  /*11970*/  IMAD.MOV.U32 R144, RZ, RZ, R21 ;  /* 0x000000ffff907224 */ /* 0x000fe200078e0015 */
        /* <DEDUP_REMOVED lines=9> */
[----:B------:R-:W-:-:S02]  /*11a10*/  IMAD.MOV.U32 R160, RZ, RZ, R12 ;  /* 0x000000ffffa07224 */ /* 0x000fc400078e000c */
[----:B------:R-:W-:Y:S02]  /*11a20*/  IMAD.MOV.U32 R162, RZ, RZ, R16 ;  /* 0x000000ffffa27224 */ /* 0x000fe400078e0010 */
[----:B------:R-:W-:Y:S02]  /*11a30*/  IMAD.MOV.U32 R145, RZ, RZ, R32 ;  /* 0x000000ffff917224 */ /* 0x000fe400078e0020 */
[----:B------:R-:W-:Y:S02]  /*11a40*/  IMAD.MOV.U32 R152, RZ, RZ, R20 ;  /* 0x000000ffff987224 */ /* 0x000fe400078e0014 */
[----:B------:R-:W-:Y:S01]  /*11a50*/  IMAD.MOV.U32 R154, RZ, RZ, R28 ;  /* 0x000000ffff9a7224 */ /* 0x000fe200078e001c */
[C-C-:B--2---:R-:W-:Y:S02]  /*11a60*/  LOP3.LUT R3, R68.reuse, 0x1e, R70.reuse, 0xfe, !PT ;  /* 0x0000001e44037812 */ /* 0x144fe400078efe46 */
[C-C-:B------:R-:W-:Y:S02]  /*11a70*/  LOP3.LUT R72, R68.reuse, 0x1c, R70.reuse, 0xfe, !PT ;  /* 0x0000001c44487812 */ /* 0x140fe400078efe46 */
[C-C-:B------:R-:W-:Y:S01]  /*11a80*/  LOP3.LUT R71, R68.reuse, 0x1a, R70.reuse, 0xfe, !PT ;  /* 0x0000001a44477812 */ /* 0x140fe200078efe46 */
[----:B------:R1:W-:Y:S01]  /*11a90*/  STL [R1+0x11c], R3 ;  /* 0x00011c0301007387 */ /* 0x0003e20000100800 */
[----:B------:R-:W-:-:S02]  /*11aa0*/  LOP3.LUT R77, R68, 0x16, R70, 0xfe, !PT ;  /* 0x00000016444d7812 */ /* 0x000fc400078efe46 */
[C-C-:B------:R-:W-:Y:S01]  /*11ab0*/  LOP3.LUT R78, R68.reuse, 0x12, R70.reuse, 0xfe, !PT ;  /* 0x00000012444e7812 */ /* 0x140fe200078efe46 */
[----:B------:R2:W-:Y:S01]  /*11ac0*/  STL [R1+0x118], R72 ;  /* 0x0001184801007387 */ /* 0x0005e20000100800 */
[C-C-:B------:R-:W-:Y:S02]  /*11ad0*/  LOP3.LUT R75, R68.reuse, 0x14, R70.reuse, 0xfe, !PT ;  /* 0x00000014444b7812 */ /* 0x140fe400078efe46 */
[C-C-:B------:R-:W-:Y:S01]  /*11ae0*/  LOP3.LUT R76, R68.reuse, 0x10, R70.reuse, 0xfe, !PT ;  /* 0x00000010444c7812 */ /* 0x140fe200078efe46 */
[----:B------:R4:W-:Y:S01]  /*11af0*/  STL [R1+0x114], R71 ;  /* 0x0001144701007387 */ /* 0x0009e20000100800 */
[C-C-:B------:R-:W-:Y:S02]  /*11b00*/  LOP3.LUT R73, R68.reuse, 0xc, R70.reuse, 0xfe, !PT ;  /* 0x0000000c44497812 */ /* 0x140fe400078efe46 */
[C---:B-1----:R-:W-:Y:S02]  /*11b10*/  LOP3.LUT R3, R68.reuse, 0x18, R70, 0xfe, !PT ;  /* 0x0000001844037812 */ /* 0x042fe400078efe46 */
[----:B------:R-:W-:-:S02]  /*11b20*/  LOP3.LUT R0, R68, R70, RZ, 0xfc, !PT ;  /* 0x0000004644007212 */ /* 0x000fc400078efcff */
[C-C-:B--2---:R-:W-:Y:S01]  /*11b30*/  LOP3.LUT R72, R68.reuse, 0xe, R70.reuse, 0xfe, !PT ;  /* 0x0000000e44487812 */ /* 0x144fe200078efe46 */
[----:B------:R1:W-:Y:S01]  /*11b40*/  STL [R1+0x110], R3 ;  /* 0x0001100301007387 */ /* 0x0003e20000100800 */
[C-C-:B------:R-:W-:Y:S02]  /*11b50*/  LOP3.LUT R165, R68.reuse, 0x6, R70.reuse, 0xfe, !PT ;  /* 0x0000000644a57812 */ /* 0x140fe400078efe46 */
[C-C-:B----4-:R-:W-:Y:S01]  /*11b60*/  LOP3.LUT R71, R68.reuse, 0xa, R70.reuse, 0xfe, !PT ;  /* 0x0000000a44477812 */ /* 0x150fe200078efe46 */
[----:B------:R-:W-:Y:S01]  /*11b70*/  STL [R1+0x10c], R77 ;  /* 0x00010c4d01007387 */ /* 0x000fe20000100800 */
[----:B------:R-:W-:-:S03]  /*11b80*/  LOP3.LUT R164, R68, 0x4, R70, 0xfe, !PT ;  /* 0x0000000444a47812 */ /* 0x000fc600078efe46 */
[----:B------:R-:W-:Y:S01]  /*11b90*/  STL [R1+0x104], R78 ;  /* 0x0001044e01007387 */ /* 0x000fe20000100800 */
[----:B-1----:R-:W-:-:S03]  /*11ba0*/  LOP3.LUT R3, R68, 0x8, R70, 0xfe, !PT ;  /* 0x0000000844037812 */ /* 0x002fc600078efe46 */
[----:B------:R-:W-:Y:S04]  /*11bb0*/  STL [R1+0x108], R75 ;  /* 0x0001084b01007387 */ /* 0x000fe80000100800 */
[----:B------:R-:W-:Y:S04]  /*11bc0*/  STL [R1+0x100], R76 ;  /* 0x0001004c01007387 */ /* 0x000fe80000100800 */
[----:B------:R-:W-:Y:S04]  /*11bd0*/  STL [R1+0xfc], R72 ;  /* 0x0000fc4801007387 */ /* 0x000fe80000100800 */
[----:B------:R-:W-:Y:S04]  /*11be0*/  STL [R1+0xf8], R73 ;  /* 0x0000f84901007387 */ /* 0x000fe80000100800 */
[----:B------:R1:W-:Y:S04]  /*11bf0*/  STL [R1+0xc0], R3 ;  /* 0x0000c00301007387 */ /* 0x0003e80000100800 */
[----:B------:R2:W-:Y:S01]  /*11c00*/  STL [R1+0x70], R4 ;  /* 0x0000700401007387 */ /* 0x0005e20000100800 */
[----:B-1----:R-:W-:-:S02]  /*11c10*/  LOP3.LUT R3, R68, 0x2, R70, 0xfe, !PT ;  /* 0x0000000244037812 */ /* 0x002fc400078efe46 */
[----:B------:R-:W-:Y:S01]  /*11c20*/  F2FP.F16.F32.PACK_AB R68, R7, R5 ;  /* 0x000000050744723e */ /* 0x000fe200000000ff */
[----:B------:R-:W-:Y:S01]  /*11c30*/  IMAD.MOV.U32 R7, RZ, RZ, R78 ;  /* 0x000000ffff077224 */ /* 0x000fe200078e004e */
[----:B------:R-:W-:Y:S02]  /*11c40*/  F2FP.F16.F32.PACK_AB R5, R39, R37 ;  /* 0x000000252705723e */ /* 0x000fe400000000ff */
[----:B--2---:R-:W-:Y:S01]  /*11c50*/  F2FP.F16.F32.PACK_AB R4, R43, R41 ;  /* 0x000000292b04723e */ /* 0x004fe200000000ff */
[----:B------:R-:W-:Y:S01]  /*11c60*/  IMAD.MOV.U32 R15, RZ, RZ, R68 ;  /* 0x000000ffff0f7224 */ /* 0x000fe200078e0044 */
[----:B------:R-:W-:Y:S01]  /*11c70*/  F2FP.F16.F32.PACK_AB R70, R11, R9 ;  /* 0x000000090b46723e */ /* 0x000fe200000000ff */
[----:B------:R1:W-:Y:S01]  /*11c80*/  STL [R1+0x60], R5 ;  /* 0x0000600501007387 */ /* 0x0003e20000100800 */
[----:B------:R-:W-:Y:S01]  /*11c90*/  F2FP.F16.F32.PACK_AB R11, R55, R53 ;  /* 0x00000035370b723e */ /* 0x000fe200000000ff */
[----:B------:R-:W-:Y:S01]  /*11ca0*/  IMAD.MOV.U32 R156, RZ, RZ, R15 ;  /* 0x000000ffff9c7224 */ /* 0x000fe200078e000f */
[----:B------:R-:W-:Y:S01]  /*11cb0*/  F2FP.F16.F32.PACK_AB R9, R58, R56 ;  /* 0x000000383a09723e */ /* 0x000fe200000000ff */
[----:B------:R2:W-:Y:S01]  /*11cc0*/  STL [R1+0x74], R6 ;  /* 0x0000740601007387 */ /* 0x0005e20000100800 */
[----:B------:R-:W-:-:S02]  /*11cd0*/  IMAD.MOV.U32 R13, RZ, RZ, R70 ;  /* 0x000000ffff0d7224 */ /* 0x000fc400078e0046 */
[----:B------:R-:W-:Y:S01]  /*11ce0*/  IMAD.MOV.U32 R142, RZ, RZ, R7 ;  /* 0x000000ffff8e7224 */ /* 0x000fe200078e0007 */
[----:B------:R4:W-:Y:S01]  /*11cf0*/  STL [R1+0x64], R4 ;  /* 0x0000640401007387 */ /* 0x0009e20000100800 */
[----:B------:R-:W-:Y:S01]  /*11d00*/  IMAD.MOV.U32 R157, RZ, RZ, R13 ;  /* 0x000000ffff9d7224 */ /* 0x000fe200078e000d */
[----:B-1----:R-:W-:Y:S02]  /*11d10*/  F2FP.F16.F32.PACK_AB R5, R46, R44 ;  /* 0x0000002c2e05723e */ /* 0x002fe400000000ff */
[----:B--2---:R-:W-:-:S03]  /*11d20*/  F2FP.F16.F32.PACK_AB R6, R47, R45 ;  /* 0x0000002d2f06723e */ /* 0x004fc600000000ff */
[----:B------:R1:W-:Y:S01]  /*11d30*/  STL [R1+0x78], R5 ;  /* 0x0000780501007387 */ /* 0x0003e20000100800 */
[----:B----4-:R-:W-:-:S03]  /*11d40*/  F2FP.F16.F32.PACK_AB R4, R50, R48 ;  /* 0x000000303204723e */ /* 0x010fc600000000ff */
[----:B------:R2:W-:Y:S04]  /*11d50*/  STL [R1+0x68], R6 ;  /* 0x0000680601007387 */ /* 0x0005e80000100800 */
[----:B------:R4:W-:Y:S01]  /*11d60*/  STL [R1+0x7c], R4 ;  /* 0x00007c0401007387 */ /* 0x0009e20000100800 */
[----:B-1----:R-:W-:Y:S01]  /*11d70*/  F2FP.F16.F32.PACK_AB R5, R51, R49 ;  /* 0x000000313305723e */ /* 0x002fe200000000ff */
[----:B--2---:R-:W-:-:S04]  /*11d80*/  IMAD.MOV.U32 R6, RZ, RZ, R76 ;  /* 0x000000ffff067224 */ /* 0x004fc800078e004c */
[----:B------:R1:W-:Y:S01]  /*11d90*/  STL [R1+0x6c], R5 ;  /* 0x00006c0501007387 */ /* 0x0003e20000100800 */
[----:B----4-:R-:W-:-:S03]  /*11da0*/  IMAD.MOV.U32 R4, RZ, RZ, R77 ;  /* 0x000000ffff047224 */ /* 0x010fc600078e004d */
[----:B------:R2:W-:Y:S01]  /*11db0*/  STL [R1+0x50], R14 ;  /* 0x0000500e01007387 */ /* 0x0005e20000100800 */
[----:B------:R-:W-:-:S03]  /*11dc0*/  IMAD.MOV.U32 R143, RZ, RZ, R4 ;  /* 0x000000ffff8f7224 */ /* 0x000fc600078e0004 */
[----:B------:R4:W-:Y:S01]  /*11dd0*/  STL [R1+0x40], R11 ;  /* 0x0000400b01007387 */ /* 0x0009e20000100800 */
[----:B-1----:R-:W-:-:S03]  /*11de0*/  IMAD.MOV.U32 R5, RZ, RZ, R75 ;  /* 0x000000ffff057224 */ /* 0x002fc600078e004b */
[----:B------:R1:W-:Y:S01]  /*11df0*/  STL [R1+0x54], R9 ;  /* 0x0000540901007387 */ /* 0x0003e20000100800 */
[----:B--2---:R-:W-:Y:S01]  /*11e00*/  F2FP.F16.F32.PACK_AB R14, R59, R57 ;  /* 0x000000393b0e723e */ /* 0x004fe200000000ff */
[----:B------:R-:W-:Y:S01]  /*11e10*/  IMAD.MOV.U32 R141, RZ, RZ, R5 ;  /* 0x000000ffff8d7224 */ /* 0x000fe200078e0005 */
[----:B----4-:R-:W-:-:S03]  /*11e20*/  F2FP.F16.F32.PACK_AB R11, R62, R60 ;  /* 0x0000003c3e0b723e */ /* 0x010fc600000000ff */
[----:B------:R2:W-:Y:S01]  /*11e30*/  STL [R1+0x44], R14 ;  /* 0x0000440e01007387 */ /* 0x0005e20000100800 */
[----:B-1----:R-:W-:-:S03]  /*11e40*/  F2FP.F16.F32.PACK_AB R9, R63, R61 ;  /* 0x0000003d3f09723e */ /* 0x002fc600000000ff */
[----:B------:R1:W-:Y:S04]  /*11e50*/  STL [R1+0x58], R11 ;  /* 0x0000580b01007387 */ /* 0x0003e80000100800 */
[----:B------:R4:W-:Y:S01]  /*11e60*/  STL [R1+0x48], R9 ;  /* 0x0000480901007387 */ /* 0x0009e20000100800 */
[----:B--2---:R-:W-:Y:S02]  /*11e70*/  F2FP.F16.F32.PACK_AB R14, R66, R64 ;  /* 0x00000040420e723e */ /* 0x004fe400000000ff */
[----:B-1----:R-:W-:-:S03]  /*11e80*/  F2FP.F16.F32.PACK_AB R11, R67, R65 ;  /* 0x00000041430b723e */ /* 0x002fc600000000ff */
[----:B------:R1:W-:Y:S01]  /*11e90*/  STL [R1+0x5c], R14 ;  /* 0x00005c0e01007387 */ /* 0x0003e20000100800 */
[----:B----4-:R-:W-:-:S03]  /*11ea0*/  F2FP.F16.F32.PACK_AB R9, R102, R100 ;  /* 0x000000646609723e */ /* 0x010fc600000000ff */
[----:B------:R2:W-:Y:S04]  /*11eb0*/  STL [R1+0x4c], R11 ;  /* 0x00004c0b01007387 */ /* 0x0005e80000100800 */
[----:B------:R4:W-:Y:S01]  /*11ec0*/  STL [R1+0x30], R9 ;  /* 0x0000300901007387 */ /* 0x0009e20000100800 */
[----:B-1----:R-:W-:Y:S02]  /*11ed0*/  F2FP.F16.F32.PACK_AB R14, R103, R101 ;  /* 0x00000065670e723e */ /* 0x002fe400000000ff */
[----:B--2---:R-:W-:-:S03]  /*11ee0*/  F2FP.F16.F32.PACK_AB R11, R106, R104 ;  /* 0x000000686a0b723e */ /* 0x004fc600000000ff */
        /* <DEDUP_REMOVED lines=15> */
[----:B------:R-:W-:Y:S02]  /*11fe0*/  IMAD.MOV.U32 R137, RZ, RZ, R11 ;  /* 0x000000ffff897224 */ /* 0x000fe400078e000b */
[----:B------:R-:W-:Y:S01]  /*11ff0*/  IMAD.MOV.U32 R139, RZ, RZ, R9 ;  /* 0x000000ffff8b7224 */ /* 0x000fe200078e0009 */
[----:B------:R4:W-:Y:S01]  /*12000*/  STL [R1], R19 ;  /* 0x0000001301007387 */ /* 0x0009e20000100800 */
[----:B-1----:R-:W-:Y:S02]  /*12010*/  IMAD.MOV.U32 R14, RZ, RZ, R71 ;  /* 0x000000ffff0e7224 */ /* 0x002fe400078e0047 */
[----:B------:R-:W1:Y:S01]  /*12020*/  LDTM.x64 R52, tmem[UR12+0x80] ;  /* 0x0000800c003479ee */ /* 0x000e620008340000 */
[----:B------:R0:W-:Y:S01]  /*12030*/  STL [R1+0x14], R23 ;  /* 0x0000141701007387 */ /* 0x0001e20000100800 */
[----:B--2---:R-:W-:Y:S01]  /*12040*/  F2FP.F16.F32.PACK_AB R22, R123, R121 ;  /* 0x000000797b16723e */ /* 0x004fe200000000ff */
[----:B------:R-:W-:Y:S01]  /*12050*/  IMAD.MOV.U32 R138, RZ, RZ, R14 ;  /* 0x000000ffff8a7224 */ /* 0x000fe200078e000e */
[----:B------:R-:W-:Y:S01]  /*12060*/  F2FP.F16.F32.PACK_AB R121, R155, R153 ;  /* 0x000000999b79723e */ /* 0x000fe200000000ff */
[----:B------:R-:W-:Y:S01]  /*12070*/  IMAD.MOV.U32 R153, RZ, RZ, R6 ;  /* 0x000000ffff997224 */ /* 0x000fe200078e0006 */
[----:B----4-:R-:W-:Y:S01]  /*12080*/  F2FP.F16.F32.PACK_AB R19, R126, R124 ;  /* 0x0000007c7e13723e */ /* 0x010fe200000000ff */
[----:B------:R2:W-:Y:S01]  /*12090*/  STL [R1+0x4], R22 ;  /* 0x0000041601007387 */ /* 0x0005e20000100800 */
[----:B------:R-:W-:Y:S01]  /*120a0*/  F2FP.F16.F32.PACK_AB R123, R163, R161 ;  /* 0x000000a1a37b723e */ /* 0x000fe200000000ff */
[----:B------:R-:W-:Y:S01]  /*120b0*/  IMAD.MOV.U32 R163, RZ, RZ, R8 ;  /* 0x000000ffffa37224 */ /* 0x000fe200078e0008 */
[----:B0-----:R-:W-:Y:S01]  /*120c0*/  F2FP.F16.F32.PACK_AB R23, R127, R125 ;  /* 0x0000007d7f17723e */ /* 0x001fe200000000ff */
[----:B------:R0:W-:Y:S01]  /*120d0*/  STL [R1+0x18], R19 ;  /* 0x0000181301007387 */ /* 0x0001e20000100800 */
[----:B------:R-:W-:-:S02]  /*120e0*/  IMAD.MOV.U32 R161, RZ, RZ, R10 ;  /* 0x000000ffffa17224 */ /* 0x000fc400078e000a */
[----:B------:R-:W-:Y:S01]  /*120f0*/  IMAD.MOV.U32 R155, RZ, RZ, R24 ;  /* 0x000000ffff9b7224 */ /* 0x000fe200078e0018 */
[----:B------:R-:W-:Y:S01]  /*12100*/  STL [R1+0x8], R23 ;  /* 0x0000081701007387 */ /* 0x000fe20000100800 */
[----:B--2---:R-:W-:Y:S02]  /*12110*/  F2FP.F16.F32.PACK_AB R22, R130, R128 ;  /* 0x000000808216723e */ /* 0x004fe400000000ff */
[----:B0-----:R-:W-:-:S03]  /*12120*/  F2FP.F16.F32.PACK_AB R19, R131, R129 ;  /* 0x000000818313723e */ /* 0x001fc600000000ff */
[----:B------:R-:W-:Y:S01]  /*12130*/  STL [R1+0x1c], R22 ;  /* 0x00001c1601007387 */ /* 0x000fe20000100800 */
[----:B-1----:R-:W-:Y:S02]  /*12140*/  F2FP.F16.F32.PACK_AB R136, R71, R69 ;  /* 0x000000454788723e */ /* 0x002fe400000000ff */
[----:B------:R-:W-:Y:S01]  /*12150*/  F2FP.F16.F32.PACK_AB R69, R74, R72 ;  /* 0x000000484a45723e */ /* 0x000fe200000000ff */
[----:B------:R-:W-:Y:S01]  /*12160*/  IMAD.MOV.U32 R74, RZ, RZ, R137 ;  /* 0x000000ffff4a7224 */ /* 0x000fe200078e0089 */
[----:B------:R-:W-:Y:S01]  /*12170*/  F2FP.F16.F32.PACK_AB R137, R75, R73 ;  /* 0x000000494b89723e */ /* 0x000fe200000000ff */
[----:B------:R-:W-:Y:S01]  /*12180*/  IMAD.MOV.U32 R73, RZ, RZ, R139 ;  /* 0x000000ffff497224 */ /* 0x000fe200078e008b */
[----:B------:R-:W-:Y:S01]  /*12190*/  F2FP.F16.F32.PACK_AB R72, R87, R85 ;  /* 0x000000555748723e */ /* 0x000fe200000000ff */
[----:B------:R0:W-:Y:S01]  /*121a0*/  STL [R1+0xc], R19 ;  /* 0x00000c1301007387 */ /* 0x0001e20000100800 */
[----:B------:R-:W-:Y:S01]  /*121b0*/  F2FP.F16.F32.PACK_AB R85, R90, R88 ;  /* 0x000000585a55723e */ /* 0x000fe200000000ff */
[----:B------:R-:W-:Y:S01]  /*121c0*/  IMAD.MOV.U32 R90, RZ, RZ, R73 ;  /* 0x000000ffff5a7224 */ /* 0x000fe200078e0049 */
[----:B------:R-:W-:Y:S01]  /*121d0*/  F2FP.F16.F32.PACK_AB R73, R91, R89 ;  /* 0x000000595b49723e */ /* 0x000fe200000000ff */
[----:B------:R-:W-:Y:S01]  /*121e0*/  IMAD.MOV.U32 R75, RZ, RZ, R138 ;  /* 0x000000ffff4b7224 */ /* 0x000fe200078e008a */
[----:B------:R-:W2:Y:S01]  /*121f0*/  LDL.LU R89, [R1+0x254] ;  /* 0x0002540001597983 */ /* 0x000ea20000300800 */
[----:B------:R-:W-:Y:S01]  /*12200*/  F2FP.F16.F32.PACK_AB R124, R54, R52 ;  /* 0x00000034367c723e */ /* 0x000fe200000000ff */
[----:B------:R-:W-:Y:S01]  /*12210*/  IMAD.MOV.U32 R88, RZ, RZ, R74 ;  /* 0x000000ffff587224 */ /* 0x000fe200078e004a */
[----:B------:R-:W-:Y:S01]  /*12220*/  F2FP.F16.F32.PACK_AB R128, R55, R53 ;  /* 0x000000353780723e */ /* 0x000fe200000000ff */
[----:B------:R-:W-:Y:S01]  /*12230*/  IMAD.MOV.U32 R91, RZ, RZ, R75 ;  /* 0x000000ffff5b7224 */ /* 0x000fe200078e004b */
[----:B------:R-:W-:-:S02]  /*12240*/  F2FP.F16.F32.PACK_AB R125, R58, R56 ;  /* 0x000000383a7d723e */ /* 0x000fc400000000ff */
[----:B------:R-:W-:Y:S02]  /*12250*/  F2FP.F16.F32.PACK_AB R129, R59, R57 ;  /* 0x000000393b81723e */ /* 0x000fe400000000ff */
[----:B------:R-:W-:Y:S02]  /*12260*/  F2FP.F16.F32.PACK_AB R126, R62, R60 ;  /* 0x0000003c3e7e723e */ /* 0x000fe400000000ff */
[----:B------:R-:W-:Y:S02]  /*12270*/  F2FP.F16.F32.PACK_AB R130, R63, R61 ;  /* 0x0000003d3f82723e */ /* 0x000fe400000000ff */
[----:B------:R-:W-:Y:S02]  /*12280*/  F2FP.F16.F32.PACK_AB R127, R66, R64 ;  /* 0x00000040427f723e */ /* 0x000fe400000000ff */
[----:B------:R-:W-:Y:S02]  /*12290*/  F2FP.F16.F32.PACK_AB R131, R67, R65 ;  /* 0x000000414383723e */ /* 0x000fe400000000ff */
[----:B0-----:R-:W0:Y:S01]  /*122a0*/  LDTM.x64 R4, tmem[UR12+0xc0] ;  /* 0x0000c00c000479ee */ /* 0x001e220008340000 */
[----:B------:R-:W2:Y:S01]  /*122b0*/  LDCU.128 UR12, c[0x0][0x390] ;  /* 0x00007200ff0c77ac */ /* 0x000ea20008000c00 */
[----:B------:R-:W-:Y:S01]  /*122c0*/  F2FP.F16.F32.PACK_AB R139, R83, R81 ;  /* 0x00000051538b723e */ /* 0x000fe200000000ff */
[----:B------:R-:W-:Y:S01]  /*122d0*/  NOP ;  /* 0x0000000000007918 */ /* 0x000fe20000000000 */
[----:B------:R-:W-:-:S02]  /*122e0*/  F2FP.F16.F32.PACK_AB R71, R82, R80 ;  /* 0x000000505247723e */ /* 0x000fc400000000ff */
[----:B------:R-:W-:Y:S02]  /*122f0*/  F2FP.F16.F32.PACK_AB R68, R70, R68 ;  /* 0x000000444644723e */ /* 0x000fe400000000ff */
[----:B------:R-:W-:Y:S02]  /*12300*/  F2FP.F16.F32.PACK_AB R100, R102, R100 ;  /* 0x000000646664723e */ /* 0x000fe400000000ff */
[----:B------:R-:W-:Y:S02]  /*12310*/  F2FP.F16.F32.PACK_AB R138, R79, R77 ;  /* 0x0000004d4f8a723e */ /* 0x000fe400000000ff */
[----:B------:R-:W-:Y:S02]  /*12320*/  F2FP.F16.F32.PACK_AB R84, R86, R84 ;  /* 0x000000545654723e */ /* 0x000fe400000000ff */
[----:B0-----:R-:W-:Y:S02]  /*12330*/  F2FP.F16.F32.PACK_AB R83, R19, R17 ;  /* 0x000000111353723e */ /* 0x001fe400000000ff */
[----:B------:R-:W0:Y:S01]  /*12340*/  LDC R17, c[0x0][0x3b8] ;  /* 0x0000ee00ff117b82 */ /* 0x000e220000000800 */
[C---:B--2---:R-:W-:Y:S01]  /*12350*/  ISETP.GE.AND P0, PT, R89.reuse, UR14, PT ;  /* 0x0000000e59007c0c */ /* 0x044fe2000bf06270 */
[----:B------:R-:W-:Y:S01]  /*12360*/  IMAD R19, R89, UR4, RZ ;  /* 0x0000000459137c24 */ /* 0x000fe2000f8e02ff */
[----:B------:R-:W-:Y:S01]  /*12370*/  F2FP.F16.F32.PACK_AB R4, R6, R4 ;  /* 0x000000040604723e */ /* 0x000fe200000000ff */
[----:B------:R-:W2:Y:S01]  /*12380*/  LDL.LU R89, [R1+0xc0] ;  /* 0x0000c00001597983 */ /* 0x000ea20000300800 */
[----:B------:R-:W-:Y:S01]  /*12390*/  F2FP.F16.F32.PACK_AB R6, R14, R12 ;  /* 0x0000000c0e06723e */ /* 0x000fe200000000ff */
[----:B------:R-:W1:Y:S01]  /*123a0*/  LDCU UR4, c[0x0][0x39c] ;  /* 0x00007380ff0477ac */ /* 0x000e620008000800 */
[----:B------:R-:W-:-:S02]  /*123b0*/  F2FP.F16.F32.PACK_AB R80, R7, R5 ;  /* 0x000000050750723e */ /* 0x000fc400000000ff */
[----:B------:R-:W-:Y:S02]  /*123c0*/  F2FP.F16.F32.PACK_AB R12, R39, R37 ;  /* 0x00000025270c723e */ /* 0x000fe400000000ff */
[----:B------:R-:W-:Y:S02]  /*123d0*/  F2FP.F16.F32.PACK_AB R7, R18, R16 ;  /* 0x000000101207723e */ /* 0x000fe400000000ff */
[----:B------:R-:W-:Y:S01]  /*123e0*/  F2FP.F16.F32.PACK_AB R37, R42, R40 ;  /* 0x000000282a25723e */ /* 0x000fe200000000ff */
[-C--:B0-----:R-:W-:Y:S01]  /*123f0*/  IMAD R42, R0, R17.reuse, RZ ;  /* 0x00000011002a7224 */ /* 0x081fe200078e02ff */
[----:B------:R-:W-:Y:S01]  /*12400*/  LEA R16, P5, R19, UR12, 0x1 ;  /* 0x0000000c13107c11 */ /* 0x000fe2000f8a08ff */
[----:B------:R-:W-:Y:S01]  /*12410*/  IMAD R18, R3, R17, RZ ;  /* 0x0000001103127224 */ /* 0x000fe200078e02ff */
[----:B------:R-:W-:Y:S02]  /*12420*/  F2FP.F16.F32.PACK_AB R5, R10, R8 ;  /* 0x000000080a05723e */ /* 0x000fe400000000ff */
[----:B------:R-:W-:-:S02]  /*12430*/  F2FP.F16.F32.PACK_AB R8, R23, R21 ;  /* 0x000000151708723e */ /* 0x000fc400000000ff */
[----:B---3--:R-:W-:Y:S02]  /*12440*/  ISETP.LT.AND P3, PT, R3, UR5, !P0 ;  /* 0x0000000503007c0c */ /* 0x008fe4000c761270 */
[----:B------:R-:W-:Y:S02]  /*12450*/  F2FP.F16.F32.PACK_AB R81, R11, R9 ;  /* 0x000000090b51723e */ /* 0x000fe400000000ff */
[----:B------:R-:W-:Y:S02]  /*12460*/  ISETP.LT.AND P4, PT, R164, UR6, !P0 ;  /* 0x00000006a4007c0c */ /* 0x000fe4000c781270 */
[----:B------:R-:W-:Y:S02]  /*12470*/  ISETP.LT.AND P2, PT, R165, UR7, !P0 ;  /* 0x00000007a5007c0c */ /* 0x000fe4000c741270 */
[----:B------:R-:W-:Y:S01]  /*12480*/  F2FP.F16.F32.PACK_AB R20, R22, R20 ;  /* 0x000000141614723e */ /* 0x000fe200000000ff */
[----:B------:R-:W-:Y:S01]  /*12490*/  STS.128 [R2+0x400], R156 ;  /* 0x0004009c02007388 */ /* 0x000fe20000000c00 */
[----:B------:R-:W-:-:S02]  /*124a0*/  F2FP.F16.F32.PACK_AB R21, R26, R24 ;  /* 0x000000181a15723e */ /* 0x000fc400000000ff */
[----:B------:R-:W-:Y:S02]  /*124b0*/  F2FP.F16.F32.PACK_AB R82, R15, R13 ;  /* 0x0000000d0f52723e */ /* 0x000fe400000000ff */
[----:B------:R-:W-:Y:S02]  /*124c0*/  F2FP.F16.F32.PACK_AB R70, R78, R76 ;  /* 0x0000004c4e46723e */ /* 0x000fe400000000ff */
[----:B------:R-:W-:Y:S02]  /*124d0*/  F2FP.F16.F32.PACK_AB R102, R110, R108 ;  /* 0x0000006c6e66723e */ /* 0x000fe400000000ff */
[----:B------:R-:W-:Y:S01]  /*124e0*/  F2FP.F16.F32.PACK_AB R77, R107, R105 ;  /* 0x000000696b4d723e */ /* 0x000fe200000000ff */
[----:B------:R-:W-:Y:S01]  /*124f0*/  IMAD R40, R141, R17, RZ ;  /* 0x000000118d287224 */ /* 0x000fe200078e02ff */
[----:B------:R-:W-:Y:S01]  /*12500*/  LEA.HI.X.SX32 R3, R19, UR13, 0x1, P5 ;  /* 0x0000000d13037c11 */ /* 0x000fe2000a8f0eff */
[----:B------:R-:W0:Y:S01]  /*12510*/  LDCU UR5, c[0x0][0x39c] ;  /* 0x00007380ff0577ac */ /* 0x000e220008000800 */
[----:B------:R-:W-:-:S02]  /*12520*/  LEA R24, P5, R42, R16, 0x1 ;  /* 0x000000102a187211 */ /* 0x000fc400078a08ff */
[----:B------:R-:W-:Y:S02]  /*12530*/  LEA R26, P6, R18, R16, 0x1 ;  /* 0x00000010121a7211 */ /* 0x000fe400078c08ff */
[----:B------:R-:W-:Y:S01]  /*12540*/  F2FP.F16.F32.PACK_AB R9, R27, R25 ;  /* 0x000000191b09723e */ /* 0x000fe200000000ff */
[----:B------:R-:W-:Y:S01]  /*12550*/  IMAD R164, R164, R17, RZ ;  /* 0x00000011a4a47224 */ /* 0x000fe200078e02ff */
[----:B------:R-:W-:Y:S01]  /*12560*/  LEA.HI.X.SX32 R25, R42, R3, 0x1, P5 ;  /* 0x000000032a197211 */ /* 0x000fe200028f0eff */
[----:B------:R-:W-:Y:S01]  /*12570*/  IMAD R165, R165, R17, RZ ;  /* 0x00000011a5a57224 */ /* 0x000fe200078e02ff */
[----:B------:R-:W-:Y:S01]  /*12580*/  LEA.HI.X.SX32 R27, R18, R3, 0x1, P6 ;  /* 0x00000003121b7211 */ /* 0x000fe200030f0eff */
[----:B------:R-:W3:Y:S01]  /*12590*/  LDCU UR6, c[0x0][0x39c] ;  /* 0x00007380ff0677ac */ /* 0x000ee20008000800 */
[----:B------:R-:W-:Y:S01]  /*125a0*/  F2FP.F16.F32.PACK_AB R22, R30, R28 ;  /* 0x0000001c1e16723e */ /* 0x000fe200000000ff */
[----:B------:R-:W-:Y:S01]  /*125b0*/  STL.64 [R1+0xf0], R24 ;  /* 0x0000f01801007387 */ /* 0x000fe20000100a00 */
[----:B------:R-:W-:Y:S01]  /*125c0*/  LEA R28, P5, R164, R16, 0x1 ;  /* 0x00000010a41c7211 */ /* 0x000fe200078a08ff */
[----:B------:R-:W4:Y:S02]  /*125d0*/  LDCU UR7, c[0x0][0x39c] ;  /* 0x00007380ff0777ac */ /* 0x000f240008000800 */
[----:B------:R0:W-:Y:S01]  /*125e0*/  STL.64 [R1+0xe8], R26 ;  /* 0x0000e81a01007387 */ /* 0x0001e20000100a00 */
[----:B------:R-:W-:-:S02]  /*125f0*/  F2FP.F16.F32.PACK_AB R10, R31, R29 ;  /* 0x0000001d1f0a723e */ /* 0x000fc400000000ff */
[----:B------:R-:W-:Y:S02]  /*12600*/  LEA.HI.X.SX32 R29, R164, R3, 0x1, P5 ;  /* 0x00000003a41d7211 */ /* 0x000fe400028f0eff */
[----:B0-----:R-:W-:-:S04]  /*12610*/  LEA R26, P6, R165, R16, 0x1 ;  /* 0x00000010a51a7211 */ /* 0x001fc800078c08ff */
[----:B------:R-:W-:Y:S01]  /*12620*/  LEA.HI.X.SX32 R27, R165, R3, 0x1, P6 ;  /* 0x00000003a51b7211 */ /* 0x000fe200030f0eff */
[----:B------:R0:W-:Y:S04]  /*12630*/  STL.64 [R1+0xe0], R28 ;  /* 0x0000e01c01007387 */ /* 0x0001e80000100a00 */
[----:B------:R2:W-:Y:S01]  /*12640*/  STL.64 [R1+0xd8], R26 ;  /* 0x0000d81a01007387 */ /* 0x0005e20000100a00 */
[CC--:B------:R-:W-:Y:S02]  /*12650*/  IMAD R18, R91.reuse, R17.reuse, RZ ;  /* 0x000000115b127224 */ /* 0x0c0fe400078e02ff */
[----:B------:R-:W-:Y:S01]  /*12660*/  IMAD R19, R88, R17, RZ ;  /* 0x0000001158137224 */ /* 0x000fe200078e02ff */
[----:B-1----:R-:W-:Y:S01]  /*12670*/  ISETP.LT.AND P5, PT, R91, UR4, !P0 ;  /* 0x000000045b007c0c */ /* 0x002fe2000c7a1270 */
[----:B------:R-:W-:Y:S01]  /*12680*/  IMAD.MOV.U32 R88, RZ, RZ, R161 ;  /* 0x000000ffff587224 */ /* 0x000fe200078e00a1 */
[----:B------:R-:W-:Y:S01]  /*12690*/  F2FP.F16.F32.PACK_AB R13, R43, R41 ;  /* 0x000000292b0d723e */ /* 0x000fe200000000ff */
[----:B------:R-:W-:Y:S01]  /*126a0*/  IMAD.MOV.U32 R91, RZ, RZ, R162 ;  /* 0x000000ffff5b7224 */ /* 0x000fe200078e00a2 */
[----:B------:R-:W-:Y:S01]  /*126b0*/  F2FP.F16.F32.PACK_AB R23, R34, R32 ;  /* 0x000000202217723e */ /* 0x000fe200000000ff */
[----:B0-----:R-:W-:Y:S01]  /*126c0*/  IMAD R28, R90, R17, RZ ;  /* 0x000000115a1c7224 */ /* 0x001fe200078e02ff */
[----:B------:R-:W-:Y:S01]  /*126d0*/  F2FP.F16.F32.PACK_AB R11, R35, R33 ;  /* 0x00000021230b723e */ /* 0x000fe200000000ff */
[----:B------:R-:W-:Y:S01]  /*126e0*/  IMAD.MOV.U32 R90, RZ, RZ, R160 ;  /* 0x000000ffff5a7224 */ /* 0x000fe200078e00a0 */
[----:B------:R-:W-:Y:S01]  /*126f0*/  F2FP.F16.F32.PACK_AB R78, R111, R109 ;  /* 0x0000006d6f4e723e */ /* 0x000fe200000000ff */
[----:B------:R-:W0:Y:S01]  /*12700*/  LDCU UR4, c[0x0][0x39c] ;  /* 0x00007380ff0477ac */ /* 0x000e220008000800 */
[----:B------:R-:W-:-:S02]  /*12710*/  F2FP.F16.F32.PACK_AB R76, R103, R101 ;  /* 0x00000065674c723e */ /* 0x000fc400000000ff */
[----:B------:R-:W-:Y:S01]  /*12720*/  F2FP.F16.F32.PACK_AB R101, R106, R104 ;  /* 0x000000686a65723e */ /* 0x000fe200000000ff */
[----:B--2---:R-:W-:-:S05]  /*12730*/  IMAD R25, R89, R17, RZ ;  /* 0x0000001159197224 */ /* 0x004fca00078e02ff */
[----:B------:R-:W-:-:S04]  /*12740*/  LEA R26, P6, R25, R16, 0x1 ;  /* 0x00000010191a7211 */ /* 0x000fc800078c08ff */
[----:B------:R-:W-:-:S05]  /*12750*/  LEA.HI.X.SX32 R27, R25, R3, 0x1, P6 ;  /* 0x00000003191b7211 */ /* 0x000fca00030f0eff */
[----:B------:R1:W-:Y:S02]  /*12760*/  STL.64 [R1+0xd0], R26 ;  /* 0x0000d01a01007387 */ /* 0x0003e40000100a00 */
[----:B-1----:R-:W-:-:S04]  /*12770*/  LEA R26, P6, R18, R16, 0x1 ;  /* 0x00000010121a7211 */ /* 0x002fc800078c08ff */
[----:B------:R-:W-:Y:S02]  /*12780*/  LEA.HI.X.SX32 R27, R18, R3, 0x1, P6 ;  /* 0x00000003121b7211 */ /* 0x000fe400030f0eff */
[----:B------:R-:W-:Y:S01]  /*12790*/  LEA R30, P6, R19, R16, 0x1 ;  /* 0x00000010131e7211 */ /* 0x000fe200078c08ff */
[----:B------:R-:W-:-:S03]  /*127a0*/  IMAD R18, R153, R17, RZ ;  /* 0x0000001199127224 */ /* 0x000fc600078e02ff */
[----:B------:R-:W-:Y:S01]  /*127b0*/  LEA.HI.X.SX32 R31, R19, R3, 0x1, P6 ;  /* 0x00000003131f7211 */ /* 0x000fe200030f0eff */
[----:B------:R-:W-:Y:S01]  /*127c0*/  IMAD.MOV.U32 R153, RZ, RZ, R155 ;  /* 0x000000ffff997224 */ /* 0x000fe200078e009b */
[----:B------:R-:W-:Y:S01]  /*127d0*/  STL.64 [R1+0xc8], R26 ;  /* 0x0000c81a01007387 */ /* 0x000fe20000100a00 */
[----:B------:R-:W-:Y:S02]  /*127e0*/  IMAD.MOV.U32 R155, RZ, RZ, R145 ;  /* 0x000000ffff9b7224 */ /* 0x000fe400078e0091 */
[----:B------:R-:W-:Y:S01]  /*127f0*/  IMAD.MOV.U32 R145, RZ, RZ, R147 ;  /* 0x000000ffff917224 */ /* 0x000fe200078e0093 */
[----:B------:R-:W-:Y:S01]  /*12800*/  STL.64 [R1+0xc0], R30 ;  /* 0x0000c01e01007387 */ /* 0x000fe20000100a00 */
[----:B------:R-:W-:-:S03]  /*12810*/  IMAD.MOV.U32 R147, RZ, RZ, R140 ;  /* 0x000000ffff937224 */ /* 0x000fc600078e008c */
[----:B------:R-:W2:Y:S01]  /*12820*/  LDL R140, [R1+0x110] ;  /* 0x00011000018c7983 */ /* 0x000ea20000100800 */
[----:B------:R-:W-:Y:S02]  /*12830*/  IMAD R19, R142, R17, RZ ;  /* 0x000000118e137224 */ /* 0x000fe400078e02ff */
[----:B------:R-:W1:Y:S01]  /*12840*/  S2R R142, SR_TID.X ;  /* 0x00000000008e7919 */ /* 0x000e620000002100 */
[----:B------:R-:W-:Y:S01]  /*12850*/  ISETP.LT.AND P1, PT, R89, UR8, !P0 ;  /* 0x0000000859007c0c */ /* 0x000fe2000c721270 */
[----:B------:R-:W-:Y:S01]  /*12860*/  IMAD.MOV.U32 R89, RZ, RZ, R163 ;  /* 0x000000ffff597224 */ /* 0x000fe200078e00a3 */
[C---:B------:R-:W-:Y:S01]  /*12870*/  LEA R164, P6, R28.reuse, R16, 0x1 ;  /* 0x000000101ca47211 */ /* 0x040fe200078c08ff */
[----:B------:R-:W0:Y:S03]  /*12880*/  LDCU UR8, c[0x0][0x39c] ;  /* 0x00007380ff0877ac */ /* 0x000e260008000800 */
[----:B------:R-:W-:Y:S01]  /*12890*/  STS.128 [R2], R88 ;  /* 0x0000005802007388 */ /* 0x000fe20000000c00 */
[----:B------:R-:W-:Y:S01]  /*128a0*/  LEA.HI.X.SX32 R165, R28, R3, 0x1, P6 ;  /* 0x000000031ca57211 */ /* 0x000fe200030f0eff */
[----:B-1----:R-:W-:-:S05]  /*128b0*/  IMAD.SHL.U32 R142, R142, 0x10, RZ ;  /* 0x000000108e8e7824 */ /* 0x002fca00078e00ff */
[----:B------:R-:W-:Y:S01]  /*128c0*/  LOP3.LUT R43, R142, 0x7f0, RZ, 0xc0, !PT ;  /* 0x000007f08e2b7812 */ /* 0x000fe200078ec0ff */
[----:B------:R-:W-:Y:S06]  /*128d0*/  BAR.SYNC.DEFER_BLOCKING 0x0 ;  /* 0x0000000000007b1d */ /* 0x000fec0000010000 */
[----:B------:R-:W1:Y:S04]  /*128e0*/  LDS.128 R32, [R43+UR11] ;  /* 0x0000000b2b207984 */ /* 0x000e680008000c00 */
[----:B------:R-:W0:Y:S01]  /*128f0*/  LDS.128 R28, [R43+UR11+0x800] ;  /* 0x0008000b2b1c7984 */ /* 0x000e220008000c00 */
[C---:B------:R-:W-:Y:S01]  /*12900*/  LEA R162, P6, R18.reuse, R16, 0x1 ;  /* 0x0000001012a27211 */ /* 0x040fe200078c08ff */
[----:B------:R-:W-:Y:S03]  /*12910*/  BAR.SYNC.DEFER_BLOCKING 0x0 ;  /* 0x0000000000007b1d */ /* 0x000fe60000010000 */
[----:B------:R-:W-:-:S02]  /*12920*/  LEA.HI.X.SX32 R163, R18, R3, 0x1, P6 ;  /* 0x0000000312a37211 */ /* 0x000fc400030f0eff */
[----:B------:R-:W-:-:S04]  /*12930*/  LEA R160, P6, R19, R16, 0x1 ;  /* 0x0000001013a07211 */ /* 0x000fc800078c08ff */
[----:B------:R-:W-:Y:S01]  /*12940*/  LEA.HI.X.SX32 R161, R19, R3, 0x1, P6 ;  /* 0x0000000313a17211 */ /* 0x000fe200030f0eff */
[----:B------:R-:W-:Y:S04]  /*12950*/  STL.64 [R1+0x268], R164 ;  /* 0x000268a401007387 */ /* 0x000fe80000100a00 */
[----:B------:R-:W-:Y:S04]  /*12960*/  STL.64 [R1+0x270], R162 ;  /* 0x000270a201007387 */ /* 0x000fe80000100a00 */
[----:B------:R-:W-:Y:S04]  /*12970*/  STL.64 [R1+0x278], R160 ;  /* 0x000278a001007387 */ /* 0x000fe80000100a00 */
[----:B-1----:R-:W-:Y:S04]  /*12980*/  STL [R1+0x288], R33 ;  /* 0x0002882101007387 */ /* 0x002fe80000100800 */
[----:B------:R-:W-:Y:S04]  /*12990*/  STL.64 [R1+0x280], R34 ;  /* 0x0002802201007387 */ /* 0x000fe80000100a00 */
[----:B0-----:R-:W-:Y:S04]  /*129a0*/  STL.64 [R1+0x298], R28 ;  /* 0x0002981c01007387 */ /* 0x001fe80000100a00 */
[----:B------:R-:W-:Y:S04]  /*129b0*/  STL.64 [R1+0x290], R30 ;  /* 0x0002901e01007387 */ /* 0x000fe80000100a00 */
[----:B------:R-:W3:Y:S04]  /*129c0*/  LDL.LU R108, [R1] ;  /* 0x00000000016c7983 */ /* 0x000ee80000300800 */
[----:B------:R-:W3:Y:S04]  /*129d0*/  LDL.LU R109, [R1+0x4] ;  /* 0x00000400016d7983 */ /* 0x000ee80000300800 */
[----:B------:R-:W3:Y:S04]  /*129e0*/  LDL.LU R110, [R1+0x8] ;  /* 0x00000800016e7983 */ /* 0x000ee80000300800 */
[----:B------:R-:W3:Y:S04]  /*129f0*/  LDL.LU R111, [R1+0xc] ;  /* 0x00000c00016f7983 */ /* 0x000ee80000300800 */
[----:B------:R-:W3:Y:S04]  /*12a00*/  LDL.LU R104, [R1+0x70] ;  /* 0x0000700001687983 */ /* 0x000ee80000300800 */
[----:B------:R-:W3:Y:S04]  /*12a10*/  LDL.LU R105, [R1+0x74] ;  /* 0x0000740001697983 */ /* 0x000ee80000300800 */
[----:B------:R-:W3:Y:S04]  /*12a20*/  LDL.LU R106, [R1+0x78] ;  /* 0x00007800016a7983 */ /* 0x000ee80000300800 */
[----:B------:R0:W-:Y:S04]  /*12a30*/  STS.128 [R2], R152 ;  /* 0x0000009802007388 */ /* 0x0001e80000000c00 */
[----:B------:R-:W3:Y:S04]  /*12a40*/  LDL.LU R107, [R1+0x7c] ;  /* 0x00007c00016b7983 */ /* 0x000ee80000300800 */
[----:B0-----:R-:W4:Y:S04]  /*12a50*/  LDL.LU R152, [R1+0x60] ;  /* 0x0000600001987983 */ /* 0x001f280000300800 */
[----:B------:R-:W4:Y:S04]  /*12a60*/  LDL.LU R153, [R1+0x64] ;  /* 0x0000640001997983 */ /* 0x000f280000300800 */
[----:B------:R-:W4:Y:S04]  /*12a70*/  LDL.LU R154, [R1+0x68] ;  /* 0x00006800019a7983 */ /* 0x000f280000300800 */
[----:B------:R-:W4:Y:S01]  /*12a80*/  LDL.LU R155, [R1+0x6c] ;  /* 0x00006c00019b7983 */ /* 0x000f220000300800 */
[----:B------:R-:W-:-:S02]  /*12a90*/  F2FP.F16.F32.PACK_AB R86, R94, R92 ;  /* 0x0000005c5e56723e */ /* 0x000fc400000000ff */
[----:B------:R-:W-:Y:S01]  /*12aa0*/  F2FP.F16.F32.PACK_AB R74, R95, R93 ;  /* 0x0000005d5f4a723e */ /* 0x000fe200000000ff */
[----:B------:R-:W4:Y:S04]  /*12ab0*/  LDL R141, [R1+0x114] ;  /* 0x00011400018d7983 */ /* 0x000f280000100800 */
        /* <DEDUP_REMOVED lines=8> */
[----:B------:R-:W-:Y:S01]  /*12b40*/  IMAD R18, R143, R17, RZ ;  /* 0x000000118f127224 */ /* 0x000fe200078e02ff */
[----:B------:R-:W-:-:S02]  /*12b50*/  F2FP.F16.F32.PACK_AB R87, R98, R96 ;  /* 0x000000606257723e */ /* 0x000fc400000000ff */
[----:B------:R-:W4:Y:S01]  /*12b60*/  LDL R143, [R1+0x118] ;  /* 0x00011800018f7983 */ /* 0x000f220000100800 */
[----:B------:R-:W-:-:S03]  /*12b70*/  F2FP.F16.F32.PACK_AB R75, R99, R97 ;  /* 0x00000061634b723e */ /* 0x000fc600000000ff */
[----:B------:R-:W4:Y:S04]  /*12b80*/  LDL.LU R96, [R1+0x30] ;  /* 0x0000300001607983 */ /* 0x000f280000300800 */
[----:B------:R-:W4:Y:S04]  /*12b90*/  LDL.LU R97, [R1+0x34] ;  /* 0x0000340001617983 */ /* 0x000f280000300800 */
[----:B------:R-:W4:Y:S04]  /*12ba0*/  LDL.LU R98, [R1+0x38] ;  /* 0x0000380001627983 */ /* 0x000f280000300800 */
[----:B------:R0:W-:Y:S04]  /*12bb0*/  STS.128 [R2+0x400], R144 ;  /* 0x0004009002007388 */ /* 0x0001e80000000c00 */
[----:B------:R-:W4:Y:S01]  /*12bc0*/  LDL.LU R99, [R1+0x3c] ;  /* 0x00003c0001637983 */ /* 0x000f220000300800 */
[----:B------:R-:W-:-:S02]  /*12bd0*/  F2FP.F16.F32.PACK_AB R103, R114, R112 ;  /* 0x000000707267723e */ /* 0x000fc400000000ff */
[----:B------:R-:W-:Y:S01]  /*12be0*/  F2FP.F16.F32.PACK_AB R79, R115, R113 ;  /* 0x00000071734f723e */ /* 0x000fe200000000ff */
[----:B------:R-:W-:Y:S06]  /*12bf0*/  BAR.SYNC.DEFER_BLOCKING 0x0 ;  /* 0x0000000000007b1d */ /* 0x000fec0000010000 */
[----:B0-----:R-:W4:Y:S04]  /*12c00*/  LDL.LU R144, [R1+0x20] ;  /* 0x0000200001907983 */ /* 0x001f280000300800 */
[----:B------:R-:W4:Y:S04]  /*12c10*/  LDL.LU R145, [R1+0x24] ;  /* 0x0000240001917983 */ /* 0x000f280000300800 */
[----:B------:R-:W4:Y:S04]  /*12c20*/  LDL.LU R146, [R1+0x28] ;  /* 0x0000280001927983 */ /* 0x000f280000300800 */
[----:B------:R-:W4:Y:S01]  /*12c30*/  LDL.LU R147, [R1+0x2c] ;  /* 0x00002c0001937983 */ /* 0x000f220000300800 */
[----:B--2---:R-:W-:-:S03]  /*12c40*/  IMAD R19, R140, R17, RZ ;  /* 0x000000118c137224 */ /* 0x004fc600078e02ff */
[----:B------:R-:W2:Y:S04]  /*12c50*/  LDL R140, [R1+0x11c] ;  /* 0x00011c00018c7983 */ /* 0x000ea80000100800 */
[----:B------:R-:W2:Y:S04]  /*12c60*/  LDL.LU R112, [R1+0x10] ;  /* 0x0000100001707983 */ /* 0x000ea80000300800 */
[----:B------:R-:W2:Y:S04]  /*12c70*/  LDL.LU R113, [R1+0x14] ;  /* 0x0000140001717983 */ /* 0x000ea80000300800 */
[----:B------:R-:W2:Y:S04]  /*12c80*/  LDL.LU R114, [R1+0x18] ;  /* 0x0000180001727983 */ /* 0x000ea80000300800 */
[----:B------:R-:W2:Y:S01]  /*12c90*/  LDL.LU R115, [R1+0x1c] ;  /* 0x00001c0001737983 */ /* 0x000ea20000300800 */
[----:B------:R-:W-:-:S02]  /*12ca0*/  F2FP.F16.F32.PACK_AB R36, R38, R36 ;  /* 0x000000242624723e */ /* 0x000fc400000000ff */
[----:B------:R-:W-:Y:S01]  /*12cb0*/  F2FP.F16.F32.PACK_AB R38, R46, R44 ;  /* 0x0000002c2e26723e */ /* 0x000fe200000000ff */
[----:B------:R-:W2:Y:S01]  /*12cc0*/  LDL.LU.64 R28, [R1+0xf0] ;  /* 0x0000f000011c7983 */ /* 0x000ea20000300a00 */
[----:B------:R-:W-:Y:S02]  /*12cd0*/  F2FP.F16.F32.PACK_AB R14, R47, R45 ;  /* 0x0000002d2f0e723e */ /* 0x000fe400000000ff */
[----:B------:R-:W-:Y:S01]  /*12ce0*/  F2FP.F16.F32.PACK_AB R39, R50, R48 ;  /* 0x000000303227723e */ /* 0x000fe200000000ff */
[----:B------:R-:W-:Y:S01]  /*12cf0*/  LDS.128 R44, [R43+UR11+0x800] ;  /* 0x0008000b2b2c7984 */ /* 0x000fe20008000c00 */
[----:B------:R-:W-:-:S03]  /*12d00*/  F2FP.F16.F32.PACK_AB R15, R51, R49 ;  /* 0x00000031330f723e */ /* 0x000fc600000000ff */
[----:B------:R-:W0:Y:S01]  /*12d10*/  LDS.128 R48, [R43+UR11] ;  /* 0x0000000b2b307984 */ /* 0x000e220008000c00 */
[----:B------:R-:W-:Y:S01]  /*12d20*/  BAR.SYNC.DEFER_BLOCKING 0x0 ;  /* 0x0000000000007b1d */ /* 0x000fe20000010000 */
[----:B------:R-:W-:Y:S02]  /*12d30*/  F2FP.F16.F32.PACK_AB R52, R54, R52 ;  /* 0x000000343634723e */ /* 0x000fe400000000ff */
[----:B------:R-:W-:Y:S02]  /*12d40*/  F2FP.F16.F32.PACK_AB R24, R55, R53 ;  /* 0x000000353718723e */ /* 0x000fe400000000ff */
[----:B------:R-:W-:Y:S02]  /*12d50*/  F2FP.F16.F32.PACK_AB R53, R58, R56 ;  /* 0x000000383a35723e */ /* 0x000fe400000000ff */
[----:B------:R-:W-:Y:S02]  /*12d60*/  F2FP.F16.F32.PACK_AB R25, R59, R57 ;  /* 0x000000393b19723e */ /* 0x000fe400000000ff */
[----:B------:R-:W-:-:S02]  /*12d70*/  F2FP.F16.F32.PACK_AB R54, R62, R60 ;  /* 0x0000003c3e36723e */ /* 0x000fc400000000ff */
[----:B------:R-:W-:Y:S01]  /*12d80*/  F2FP.F16.F32.PACK_AB R26, R63, R61 ;  /* 0x0000003d3f1a723e */ /* 0x000fe200000000ff */
[----:B---3--:R-:W-:Y:S04]  /*12d90*/  STS.128 [R2], R104 ;  /* 0x0000006802007388 */ /* 0x008fe80000000c00 */
[----:B----4-:R-:W-:Y:S01]  /*12da0*/  STS.128 [R2+0x400], R152 ;  /* 0x0004009802007388 */ /* 0x010fe20000000c00 */
[----:B------:R-:W-:Y:S06]  /*12db0*/  BAR.SYNC.DEFER_BLOCKING 0x0 ;  /* 0x0000000000007b1d */ /* 0x000fec0000010000 */
[----:B------:R-:W1:Y:S04]  /*12dc0*/  LDS.128 R60, [R43+UR11] ;  /* 0x0000000b2b3c7984 */ /* 0x000e680008000c00 */
[----:B------:R-:W-:Y:S01]  /*12dd0*/  LDS.128 R56, [R43+UR11+0x800] ;  /* 0x0008000b2b387984 */ /* 0x000fe20008000c00 */
[----:B------:R-:W-:Y:S06]  /*12de0*/  BAR.SYNC.DEFER_BLOCKING 0x0 ;  /* 0x0000000000007b1d */ /* 0x000fec0000010000 */
[----:B------:R-:W-:Y:S04]  /*12df0*/  STS.128 [R2], R92 ;  /* 0x0000005c02007388 */ /* 0x000fe80000000c00 */
[----:B------:R-:W-:Y:S01]  /*12e00*/  STS.128 [R2+0x400], R88 ;  /* 0x0004005802007388 */ /* 0x000fe20000000c00 */
[----:B------:R-:W-:Y:S06]  /*12e10*/  BAR.SYNC.DEFER_BLOCKING 0x0 ;  /* 0x0000000000007b1d */ /* 0x000fec0000010000 */
[----:B------:R-:W3:Y:S04]  /*12e20*/  LDS.128 R92, [R43+UR11] ;  /* 0x0000000b2b5c7984 */ /* 0x000ee80008000c00 */
[----:B------:R-:W-:Y:S01]  /*12e30*/  LDS.128 R88, [R43+UR11+0x800] ;  /* 0x0008000b2b587984 */ /* 0x000fe20008000c00 */
[----:B------:R-:W-:Y:S06]  /*12e40*/  BAR.SYNC.DEFER_BLOCKING 0x0 ;  /* 0x0000000000007b1d */ /* 0x000fec0000010000 */
[----:B------:R-:W-:Y:S04]  /*12e50*/  STS.128 [R2], R96 ;  /* 0x0000006002007388 */ /* 0x000fe80000000c00 */
[----:B------:R-:W-:Y:S01]  /*12e60*/  STS.128 [R2+0x400], R144 ;  /* 0x0004009002007388 */ /* 0x000fe20000000c00 */
[----:B------:R-:W-:Y:S06]  /*12e70*/  BAR.SYNC.DEFER_BLOCKING 0x0 ;  /* 0x0000000000007b1d */ /* 0x000fec0000010000 */
[----:B------:R-:W4:Y:S04]  /*12e80*/  LDS.128 R104, [R43+UR11] ;  /* 0x0000000b2b687984 */ /* 0x000f280008000c00 */
[----:B------:R-:W-:Y:S01]  /*12e90*/  LDS.128 R96, [R43+UR11+0x800] ;  /* 0x0008000b2b607984 */ /* 0x000fe20008000c00 */
[----:B------:R-:W-:Y:S06]  /*12ea0*/  BAR.SYNC.DEFER_BLOCKING 0x0 ;  /* 0x0000000000007b1d */ /* 0x000fec0000010000 */
[----:B--2---:R-:W-:Y:S04]  /*12eb0*/  STS.128 [R2], R112 ;  /* 0x0000007002007388 */ /* 0x004fe80000000c00 */
[----:B------:R-:W-:Y:S01]  /*12ec0*/  STS.128 [R2+0x400], R108 ;  /* 0x0004006c02007388 */ /* 0x000fe20000000c00 */
[----:B------:R-:W-:Y:S06]  /*12ed0*/  BAR.SYNC.DEFER_BLOCKING 0x0 ;  /* 0x0000000000007b1d */ /* 0x000fec0000010000 */
[----:B------:R-:W2:Y:S04]  /*12ee0*/  LDS.128 R112, [R43+UR11] ;  /* 0x0000000b2b707984 */ /* 0x000ea80008000c00 */
[----:B------:R-:W-:Y:S01]  /*12ef0*/  LDS.128 R108, [R43+UR11+0x800] ;  /* 0x0008000b2b6c7984 */ /* 0x000fe20008000c00 */
[----:B------:R-:W-:Y:S06]  /*12f00*/  BAR.SYNC.DEFER_BLOCKING 0x0 ;  /* 0x0000000000007b1d */ /* 0x000fec0000010000 */
[----:B------:R-:W-:Y:S04]  /*12f10*/  STS.128 [R2], R132 ;  /* 0x0000008402007388 */ /* 0x000fe80000000c00 */
[----:B------:R-:W-:Y:S01]  /*12f20*/  STS.128 [R2+0x400], R116 ;  /* 0x0004007402007388 */ /* 0x000fe20000000c00 */
[----:B------:R-:W-:Y:S06]  /*12f30*/  BAR.SYNC.DEFER_BLOCKING 0x0 ;  /* 0x0000000000007b1d */ /* 0x000fec0000010000 */
[----:B------:R-:W0:Y:S04]  /*12f40*/  LDS.128 R132, [R43+UR11] ;  /* 0x0000000b2b847984 */ /* 0x000e280008000c00 */
[----:B------:R-:W-:Y:S01]  /*12f50*/  LDS.128 R116, [R43+UR11+0x800] ;  /* 0x0008000b2b747984 */ /* 0x000fe20008000c00 */
[----:B------:R-:W-:Y:S01]  /*12f60*/  BAR.SYNC.DEFER_BLOCKING 0x0 ;  /* 0x0000000000007b1d */ /* 0x000fe20000010000 */
[----:B------:R-:W-:-:S04]  /*12f70*/  LEA R158, P6, R40, R16, 0x1 ;  /* 0x00000010289e7211 */ /* 0x000fc800078c08ff */
[----:B------:R-:W-:Y:S01]  /*12f80*/  LEA.HI.X.SX32 R159, R40, R3, 0x1, P6 ;  /* 0x00000003289f7211 */ /* 0x000fe200030f0eff */
[----:B------:R1:W-:Y:S04]  /*12f90*/  STS.128 [R2], R148 ;  /* 0x0000009402007388 */ /* 0x0003e80000000c00 */
[----:B------:R-:W-:Y:S01]  /*12fa0*/  STS.128 [R2+0x400], R120 ;  /* 0x0004007802007388 */ /* 0x000fe20000000c00 */
[----:B------:R-:W-:Y:S01]  /*12fb0*/  BAR.SYNC.DEFER_BLOCKING 0x0 ;  /* 0x0000000000007b1d */ /* 0x000fe20000010000 */
[----:B------:R-:W-:Y:S01]  /*12fc0*/  LEA R156, P6, R18, R16, 0x1 ;  /* 0x00000010129c7211 */ /* 0x000fe200078c08ff */
[-C--:B------:R-:W-:Y:S02]  /*12fd0*/  IMAD R40, R141, R17.reuse, RZ ;  /* 0x000000118d287224 */ /* 0x080fe400078e02ff */
[----:B------:R-:W-:Y:S01]  /*12fe0*/  IMAD R41, R140, R17, RZ ;  /* 0x000000118c297224 */ /* 0x000fe200078e02ff */
[----:B------:R-:W-:-:S02]  /*12ff0*/  LEA.HI.X.SX32 R157, R18, R3, 0x1, P6 ;  /* 0x00000003129d7211 */ /* 0x000fc400030f0eff */
[----:B-1----:R-:W-:Y:S01]  /*13000*/  LOP3.LUT R151, R142, 0x7f0, RZ, 0xc0, !PT ;  /* 0x000007f08e977812 */ /* 0x002fe200078ec0ff */
[----:B------:R-:W-:Y:S01]  /*13010*/  IMAD R18, R143, R17, RZ ;  /* 0x000000118f127224 */ /* 0x000fe200078e02ff */
[----:B------:R-:W2:Y:S04]  /*13020*/  LDL.LU R150, [R1+0xf8] ;  /* 0x0000f80001967983 */ /* 0x000ea80000300800 */
[----:B------:R-:W3:Y:S04]  /*13030*/  LDL.LU.64 R30, [R1+0xe8] ;  /* 0x0000e800011e7983 */ /* 0x000ee80000300a00 */
[----:B------:R-:W4:Y:S01]  /*13040*/  LDL.LU R33, [R1+0xfc] ;  /* 0x0000fc0001217983 */ /* 0x000f220000300800 */
[----:B------:R-:W-:-:S02]  /*13050*/  LEA R154, P6, R19, R16, 0x1 ;  /* 0x00000010139a7211 */ /* 0x000fc400078c08ff */
[----:B------:R-:W-:Y:S01]  /*13060*/  F2FP.F16.F32.PACK_AB R55, R66, R64 ;  /* 0x000000404237723e */ /* 0x000fe200000000ff */
[----:B------:R-:W4:Y:S04]  /*13070*/  LDL.LU.64 R34, [R1+0xe0] ;  /* 0x0000e00001227983 */ /* 0x000f280000300a00 */
[----:B------:R-:W1:Y:S04]  /*13080*/  LDS.128 R140, [R151+UR11] ;  /* 0x0000000b978c7984 */ /* 0x000e680008000c00 */
[----:B------:R-:W-:Y:S01]  /*13090*/  LDS.128 R120, [R151+UR11+0x800] ;  /* 0x0008000b97787984 */ /* 0x000fe20008000c00 */
[----:B------:R-:W-:Y:S01]  /*130a0*/  BAR.SYNC.DEFER_BLOCKING 0x0 ;  /* 0x0000000000007b1d */ /* 0x000fe20000010000 */
[----:B------:R-:W-:-:S02]  /*130b0*/  LEA.HI.X.SX32 R155, R19, R3, 0x1, P6 ;  /* 0x00000003139b7211 */ /* 0x000fc400030f0eff */
[----:B------:R-:W-:-:S03]  /*130c0*/  F2FP.F16.F32.PACK_AB R27, R67, R65 ;  /* 0x00000041431b723e */ /* 0x000fc600000000ff */
[----:B------:R-:W4:Y:S04]  /*130d0*/  LDL.LU.64 R160, [R1+0xd8] ;  /* 0x0000d80001a07983 */ /* 0x000f280000300a00 */
[----:B------:R-:W-:Y:S04]  /*130e0*/  STS.128 [R2], R124 ;  /* 0x0000007c02007388 */ /* 0x000fe80000000c00 */
[----:B------:R-:W-:Y:S01]  /*130f0*/  STS.128 [R2+0x400], R128 ;  /* 0x0004008002007388 */ /* 0x000fe20000000c00 */
[----:B------:R-:W-:Y:S01]  /*13100*/  BAR.SYNC.DEFER_BLOCKING 0x0 ;  /* 0x0000000000007b1d */ /* 0x000fe20000010000 */
[----:B------:R-:W-:-:S05]  /*13110*/  LEA R152, P6, R40, R16, 0x1 ;  /* 0x0000001028987211 */ /* 0x000fca00078c08ff */
[----:B------:R-:W4:Y:S04]  /*13120*/  LDL.LU.64 R162, [R1+0xd0] ;  /* 0x0000d00001a27983 */ /* 0x000f280000300a00 */
[----:B------:R-:W0:Y:S04]  /*13130*/  LDS.128 R128, [R151+UR11] ;  /* 0x0000000b97807984 */ /* 0x000e280008000c00 */
[----:B------:R-:W-:Y:S01]  /*13140*/  LDS.128 R124, [R151+UR11+0x800] ;  /* 0x0008000b977c7984 */ /* 0x000fe20008000c00 */
[----:B------:R-:W-:Y:S01]  /*13150*/  BAR.SYNC.DEFER_BLOCKING 0x0 ;  /* 0x0000000000007b1d */ /* 0x000fe20000010000 */
[----:B------:R-:W-:-:S05]  /*13160*/  LEA.HI.X.SX32 R153, R40, R3, 0x1, P6 ;  /* 0x0000000328997211 */ /* 0x000fca00030f0eff */
[----:B------:R-:W4:Y:S04]  /*13170*/  LDL.LU.64 R164, [R1+0xc8] ;  /* 0x0000c80001a47983 */ /* 0x000f280000300a00 */
[----:B------:R-:W-:Y:S04]  /*13180*/  STS.128 [R2], R68 ;  /* 0x0000004402007388 */ /* 0x000fe80000000c00 */
[----:B------:R-:W-:Y:S01]  /*13190*/  STS.128 [R2+0x400], R136 ;  /* 0x0004008802007388 */ /* 0x000fe20000000c00 */
[----:B------:R-:W-:Y:S01]  /*131a0*/  BAR.SYNC.DEFER_BLOCKING 0x0 ;  /* 0x0000000000007b1d */ /* 0x000fe20000010000 */
[----:B------:R-:W-:Y:S01]  /*131b0*/  LEA R146, P6, R18, R16, 0x1 ;  /* 0x0000001012927211 */ /* 0x000fe200078c08ff */
[----:B------:R-:W-:-:S04]  /*131c0*/  IMAD R40, R17, 0x20, R42 ;  /* 0x0000002011287824 */ /* 0x000fc800078e022a */
[----:B------:R-:W4:Y:S04]  /*131d0*/  LDL.LU R149, [R1+0x118] ;  /* 0x0001180001957983 */ /* 0x000f280000300800 */
[----:B------:R-:W0:Y:S04]  /*131e0*/  LDS.128 R136, [R151+UR11] ;  /* 0x0000000b97887984 */ /* 0x000e280008000c00 */
[----:B------:R-:W-:Y:S01]  /*131f0*/  LDS.128 R68, [R151+UR11+0x800] ;  /* 0x0008000b97447984 */ /* 0x000fe20008000c00 */
[----:B------:R-:W-:Y:S06]  /*13200*/  BAR.SYNC.DEFER_BLOCKING 0x0 ;  /* 0x0000000000007b1d */ /* 0x000fec0000010000 */
[----:B------:R-:W-:Y:S04]  /*13210*/  STS.128 [R2], R84 ;  /* 0x0000005402007388 */ /* 0x000fe80000000c00 */
[----:B------:R-:W-:Y:S01]  /*13220*/  STS.128 [R2+0x400], R72 ;  /* 0x0004004802007388 */ /* 0x000fe20000000c00 */
[----:B------:R-:W-:Y:S06]  /*13230*/  BAR.SYNC.DEFER_BLOCKING 0x0 ;  /* 0x0000000000007b1d */ /* 0x000fec0000010000 */
        /* <DEDUP_REMOVED lines=23> */
[----:B------:R-:W-:Y:S01]  /*133b0*/  BAR.SYNC.DEFER_BLOCKING 0x0 ;  /* 0x0000000000007b1d */ /* 0x000fe20000010000 */
[----:B------:R-:W-:-:S02]  /*133c0*/  LEA.HI.X.SX32 R147, R18, R3, 0x1, P6 ;  /* 0x0000000312937211 */ /* 0x000fc400030f0eff */
[----:B------:R-:W-:Y:S01]  /*133d0*/  LEA R144, P6, R41, R16, 0x1 ;  /* 0x0000001029907211 */ /* 0x000fe200078c08ff */
[----:B------:R-:W-:-:S03]  /*133e0*/  IMAD R19, R17, 0x2, R40 ;  /* 0x0000000211137824 */ /* 0x000fc600078e0228 */
[-C--:B------:R-:W-:Y:S02]  /*133f0*/  LEA.HI.X.SX32 R145, R41, R3.reuse, 0x1, P6 ;  /* 0x0000000329917211 */ /* 0x080fe400030f0eff */
[CC--:B------:R-:W-:Y:S01]  /*13400*/  LEA R66, P6, R40.reuse, R16.reuse, 0x1 ;  /* 0x0000001028427211 */ /* 0x0c0fe200078c08ff */
[----:B------:R-:W0:Y:S04]  /*13410*/  LDS.128 R12, [R151+UR11] ;  /* 0x0000000b970c7984 */ /* 0x000e280008000c00 */
[----:B------:R-:W-:Y:S01]  /*13420*/  LDS.128 R36, [R151+UR11+0x800] ;  /* 0x0008000b97247984 */ /* 0x000fe20008000c00 */
[----:B------:R-:W-:Y:S01]  /*13430*/  BAR.SYNC.DEFER_BLOCKING 0x0 ;  /* 0x0000000000007b1d */ /* 0x000fe20000010000 */
[----:B------:R-:W-:Y:S01]  /*13440*/  LEA.HI.X.SX32 R67, R40, R3, 0x1, P6 ;  /* 0x0000000328437211 */ /* 0x000fe200030f0eff */
[----:B------:R-:W-:Y:S01]  /*13450*/  IMAD R41, R17, 0x2, R19 ;  /* 0x0000000211297824 */ /* 0x000fe200078e0213 */
[----:B------:R-:W-:-:S03]  /*13460*/  LEA R18, P6, R19, R16, 0x1 ;  /* 0x0000001013127211 */ /* 0x000fc600078c08ff */
[----:B------:R-:W-:Y:S01]  /*13470*/  IMAD R43, R17, 0x2, R41 ;  /* 0x00000002112b7824 */ /* 0x000fe200078e0229 */
[-C--:B------:R-:W-:Y:S02]  /*13480*/  LEA.HI.X.SX32 R19, R19, R3.reuse, 0x1, P6 ;  /* 0x0000000313137211 */ /* 0x080fe400030f0eff */
[-C--:B------:R-:W-:Y:S01]  /*13490*/  LEA R40, P6, R41, R16.reuse, 0x1 ;  /* 0x0000001029287211 */ /* 0x080fe200078c08ff */
[----:B------:R-:W-:Y:S02]  /*134a0*/  IMAD R148, R17, 0x2, R43 ;  /* 0x0000000211947824 */ /* 0x000fe400078e022b */
[----:B------:R-:W4:Y:S01]  /*134b0*/  LDL.LU R17, [R1+0x100] ;  /* 0x0001000001117983 */ /* 0x000f220000300800 */
[-C--:B------:R-:W-:Y:S02]  /*134c0*/  LEA.HI.X.SX32 R41, R41, R3.reuse, 0x1, P6 ;  /* 0x0000000329297211 */ /* 0x080fe400030f0eff */
[CC--:B------:R-:W-:Y:S01]  /*134d0*/  LEA R42, P6, R43.reuse, R16.reuse, 0x1 ;  /* 0x000000102b2a7211 */ /* 0x0c0fe200078c08ff */
[----:B------:R1:W-:Y:S04]  /*134e0*/  STS.128 [R2], R52 ;  /* 0x0000003402007388 */ /* 0x0003e80000000c00 */
[----:B------:R0:W-:Y:S01]  /*134f0*/  STS.128 [R2+0x400], R24 ;  /* 0x0004001802007388 */ /* 0x0001e20000000c00 */
[----:B------:R-:W-:Y:S01]  /*13500*/  LEA.HI.X.SX32 R43, R43, R3, 0x1, P6 ;  /* 0x000000032b2b7211 */ /* 0x000fe200030f0eff */
[----:B------:R-:W-:Y:S01]  /*13510*/  BAR.SYNC.DEFER_BLOCKING 0x0 ;  /* 0x0000000000007b1d */ /* 0x000fe20000010000 */
[----:B------:R-:W-:-:S04]  /*13520*/  LEA R64, P6, R148, R16, 0x1 ;  /* 0x0000001094407211 */ /* 0x000fc800078c08ff */
[----:B------:R-:W-:Y:S02]  /*13530*/  LEA.HI.X.SX32 R65, R148, R3, 0x1, P6 ;  /* 0x0000000394417211 */ /* 0x000fe400030f0eff */
[----:B------:R-:W-:Y:S01]  /*13540*/  ISETP.LT.AND P6, PT, R0, UR15, !P0 ;  /* 0x0000000f00007c0c */ /* 0x000fe2000c7c1270 */
[----:B-1----:R-:W4:Y:S01]  /*13550*/  LDL.LU.64 R52, [R1+0xc0] ;  /* 0x0000c00001347983 */ /* 0x002f220000300a00 */
[----:B0-----:R-:W-:-:S03]  /*13560*/  PRMT R2, R32, 0x7632, R2 ;  /* 0x0000763220027816 */ /* 0x001fc60000000002 */
[----:B------:R-:W4:Y:S04]  /*13570*/  LDL.LU R54, [R1+0x110] ;  /* 0x0001100001367983 */ /* 0x000f280000300800 */
[----:B------:R-:W4:Y:S04]  /*13580*/  LDL.LU R55, [R1+0x114] ;  /* 0x0001140001377983 */ /* 0x000f280000300800 */
[----:B------:R0:W-:Y:S01]  /*13590*/  @P6 STG.E.U16 desc[UR20][R28.64], R32 ;  /* 0x000000201c006986 */ /* 0x0001e2000c101514 */
[----:B--2---:R-:W-:Y:S01]  /*135a0*/  ISETP.LT.AND P6, PT, R150, UR4, !P0 ;  /* 0x0000000496007c0c */ /* 0x004fe2000c7c1270 */
[----:B------:R-:W1:Y:S02]  /*135b0*/  LDCU UR4, c[0x0][0x39c] ;  /* 0x00007380ff0477ac */ /* 0x000e640008000800 */
[----:B---3--:R2:W-:Y:S01]  /*135c0*/  @P3 STG.E.U16 desc[UR20][R30.64], R2 ;  /* 0x000000021e003986 */ /* 0x0085e2000c101514 */
[----:B----4-:R-:W-:Y:S01]  /*135d0*/  ISETP.LT.AND P3, PT, R33, UR5, !P0 ;  /* 0x0000000521007c0c */ /* 0x010fe2000c761270 */
[----:B------:R-:W3:Y:S02]  /*135e0*/  LDCU UR5, c[0x0][0x39c] ;  /* 0x00007380ff0577ac */ /* 0x000ee40008000800 */
[----:B0-----:R-:W4:Y:S04]  /*135f0*/  LDL.LU.64 R28, [R1+0x298] ;  /* 0x00029800011c7983 */ /* 0x001f280000300a00 */
[----:B------:R-:W3:Y:S04]  /*13600*/  LDL.LU R32, [R1+0x10c] ;  /* 0x00010c0001207983 */ /* 0x000ee80000300800 */
[----:B------:R-:W3:Y:S04]  /*13610*/  LDL.LU R150, [R1+0x11c] ;  /* 0x00011c0001967983 */ /* 0x000ee80000300800 */
[----:B--2---:R-:W2:Y:S04]  /*13620*/  LDL.LU.64 R30, [R1+0x290] ;  /* 0x00029000011e7983 */ /* 0x004ea80000300a00 */
[----:B------:R-:W2:Y:S04]  /*13630*/  LDL.LU R33, [R1+0x288] ;  /* 0x0002880001217983 */ /* 0x000ea80000300800 */
[----:B--2---:R0:W-:Y:S04]  /*13640*/  @P4 STG.E.U16 desc[UR20][R34.64], R33 ;  /* 0x0000002122004986 */ /* 0x0041e8000c101514 */
[----:B0-----:R-:W2:Y:S01]  /*13650*/  LDL.LU.64 R34, [R1+0x280] ;  /* 0x0002800001227983 */ /* 0x001ea20000300a00 */
[----:B------:R-:W-:-:S03]  /*13660*/  PRMT R2, R33, 0x7632, R2 ;  /* 0x0000763221027816 */ /* 0x000fc60000000002 */
[----:B------:R-:W1:Y:S04]  /*13670*/  LDL.LU R33, [R1+0x108] ;  /* 0x0001080001217983 */ /* 0x000e680000300800 */
[----:B------:R0:W-:Y:S04]  /*13680*/  @P2 STG.E.U16 desc[UR20][R160.64], R2 ;  /* 0x00000002a0002986 */ /* 0x0001e8000c101514 */
[----:B0-----:R-:W3:Y:S04]  /*13690*/  LDL.LU.64 R160, [R1+0x278] ;  /* 0x0002780001a07983 */ /* 0x001ee80000300a00 */
[----:B------:R-:W3:Y:S01]  /*136a0*/  LDL.LU R2, [R1+0x104] ;  /* 0x0001040001027983 */ /* 0x000ee20000300800 */
[----:B--2---:R-:W-:-:S03]  /*136b0*/  PRMT R24, R34, 0x7632, R24 ;  /* 0x0000763222187816 */ /* 0x004fc60000000018 */
[----:B------:R0:W-:Y:S04]  /*136c0*/  @P1 STG.E.U16 desc[UR20][R162.64], R34 ;  /* 0x00000022a2001986 */ /* 0x0001e8000c101514 */
[----:B------:R2:W-:Y:S04]  /*136d0*/  @P5 STG.E.U16 desc[UR20][R164.64], R24 ;  /* 0x00000018a4005986 */ /* 0x0005e8000c101514 */
[----:B0-----:R-:W4:Y:S04]  /*136e0*/  LDL.LU.64 R162, [R1+0x270] ;  /* 0x0002700001a27983 */ /* 0x001f280000300a00 */
[----:B--2---:R-:W2:Y:S01]  /*136f0*/  LDL.LU.64 R164, [R1+0x268] ;  /* 0x0002680001a47983 */ /* 0x004ea20000300a00 */
[----:B------:R-:W-:Y:S01]  /*13700*/  ISETP.LT.AND P4, PT, R17, UR6, !P0 ;  /* 0x0000000611007c0c */ /* 0x000fe2000c781270 */
[----:B------:R-:W0:Y:S01]  /*13710*/  LDCU UR6, c[0x0][0x39c] ;  /* 0x00007380ff0677ac */ /* 0x000e220008000800 */
[----:B---3--:R-:W-:Y:S01]  /*13720*/  ISETP.LT.AND P2, PT, R2, UR7, !P0 ;  /* 0x0000000702007c0c */ /* 0x008fe2000c741270 */
[----:B------:R-:W3:Y:S01]  /*13730*/  LDCU UR7, c[0x0][0x39c] ;  /* 0x00007380ff0777ac */ /* 0x000ee20008000800 */
[----:B-1----:R-:W-:-:S02]  /*13740*/  ISETP.LT.AND P1, PT, R33, UR4, !P0 ;  /* 0x0000000421007c0c */ /* 0x002fc4000c721270 */
[----:B------:R-:W-:Y:S01]  /*13750*/  PRMT R25, R35, 0x7632, R25 ;  /* 0x0000763223197816 */ /* 0x000fe20000000019 */
[----:B------:R-:W1:Y:S01]  /*13760*/  LDCU UR4, c[0x0][0x39c] ;  /* 0x00007380ff0477ac */ /* 0x000e620008000800 */
[----:B------:R-:W-:Y:S01]  /*13770*/  ISETP.LT.AND P5, PT, R32, UR5, !P0 ;  /* 0x0000000520007c0c */ /* 0x000fe2000c7a1270 */
[----:B------:R-:W-:Y:S01]  /*13780*/  @P6 STG.E.U16 desc[UR20][R52.64], R35 ;  /* 0x0000002334006986 */ /* 0x000fe2000c101514 */
[----:B------:R-:W-:Y:S01]  /*13790*/  PRMT R26, R48, 0x7632, R26 ;  /* 0x00007632301a7816 */ /* 0x000fe2000000001a */
[----:B------:R-:W0:Y:S01]  /*137a0*/  LDCU UR5, c[0x0][0x39c] ;  /* 0x00007380ff0577ac */ /* 0x000e220008000800 */
[----:B------:R-:W-:Y:S01]  /*137b0*/  ISETP.LT.AND P6, PT, R54, UR8, !P0 ;  /* 0x0000000836007c0c */ /* 0x000fe2000c7c1270 */
[----:B------:R-:W0:Y:S01]  /*137c0*/  LDC R17, c[0x0][0x3b8] ;  /* 0x0000ee00ff117b82 */ /* 0x000e220000000800 */
[----:B------:R-:W-:Y:S02]  /*137d0*/  LOP3.LUT R2, R0, 0x20, RZ, 0xfc, !PT ;  /* 0x0000002000027812 */ /* 0x000fe400078efcff */
[----:B------:R-:W-:-:S02]  /*137e0*/  PRMT R24, R49, 0x7632, R24 ;  /* 0x0000763231187816 */ /* 0x000fc40000000018 */
[----:B------:R-:W-:Y:S01]  /*137f0*/  PRMT R27, R62, 0x7632, R27 ;  /* 0x000076323e1b7816 */ /* 0x000fe2000000001b */
[----:B0-----:R-:W-:Y:S01]  /*13800*/  IMAD R148, R17, 0x2, R148 ;  /* 0x0000000211947824 */ /* 0x001fe200078e0294 */
[----:B------:R-:W-:Y:S02]  /*13810*/  LOP3.LUT R33, R0, 0x36, RZ, 0xfc, !PT ;  /* 0x0000003600217812 */ /* 0x000fe400078efcff */
[----:B------:R-:W-:Y:S01]  /*13820*/  PRMT R34, R95, 0x7632, R34 ;  /* 0x000076325f227816 */ /* 0x000fe20000000022 */
[----:B--2---:R0:W-:Y:S01]  /*13830*/  @P3 STG.E.U16 desc[UR20][R164.64], R25 ;  /* 0x00000019a4003986 */ /* 0x0041e2000c101514 */
[----:B------:R-:W-:Y:S01]  /*13840*/  ISETP.LT.AND P3, PT, R55, UR6, !P0 ;  /* 0x0000000637007c0c */ /* 0x000fe2000c761270 */
[----:B------:R-:W2:Y:S02]  /*13850*/  LDCU UR6, c[0x0][0x39c] ;  /* 0x00007380ff0677ac */ /* 0x000ea40008000800 */
[----:B----4-:R-:W-:Y:S01]  /*13860*/  @P4 STG.E.U16 desc[UR20][R162.64], R48 ;  /* 0x00000030a2004986 */ /* 0x010fe2000c101514 */
[----:B---3--:R-:W-:Y:S01]  /*13870*/  ISETP.LT.AND P4, PT, R149, UR7, !P0 ;  /* 0x0000000795007c0c */ /* 0x008fe2000c781270 */
[----:B------:R-:W3:Y:S02]  /*13880*/  LDCU UR7, c[0x0][0x39c] ;  /* 0x00007380ff0777ac */ /* 0x000ee40008000800 */
[----:B------:R-:W-:Y:S01]  /*13890*/  @P2 STG.E.U16 desc[UR20][R160.64], R26 ;  /* 0x0000001aa0002986 */ /* 0x000fe2000c101514 */
[----:B-1----:R-:W-:Y:S01]  /*138a0*/  ISETP.LT.AND P2, PT, R150, UR4, !P0 ;  /* 0x0000000496007c0c */ /* 0x002fe2000c741270 */
[----:B------:R-:W1:Y:S02]  /*138b0*/  LDCU UR4, c[0x0][0x39c] ;  /* 0x00007380ff0477ac */ /* 0x000e640008000800 */
[----:B------:R-:W-:Y:S01]  /*138c0*/  @P1 STG.E.U16 desc[UR20][R158.64], R49 ;  /* 0x000000319e001986 */ /* 0x000fe2000c101514 */
[----:B------:R-:W-:Y:S01]  /*138d0*/  ISETP.LT.AND P1, PT, R2, UR5, !P0 ;  /* 0x0000000502007c0c */ /* 0x000fe2000c721270 */
[----:B------:R-:W4:Y:S01]  /*138e0*/  LDCU UR5, c[0x0][0x39c] ;  /* 0x00007380ff0577ac */ /* 0x000f220008000800 */
[----:B------:R-:W-:Y:S01]  /*138f0*/  LOP3.LUT R2, R0, 0x22, RZ, 0xfc, !PT ;  /* 0x0000002200027812 */ /* 0x000fe200078efcff */
[----:B------:R1:W-:Y:S03]  /*13900*/  @P5 STG.E.U16 desc[UR20][R156.64], R24 ;  /* 0x000000189c005986 */ /* 0x0003e6000c101514 */
[----:B--2---:R-:W-:Y:S01]  /*13910*/  ISETP.LT.AND P5, PT, R2, UR6, !P0 ;  /* 0x0000000602007c0c */ /* 0x004fe2000c7a1270 */
[----:B------:R-:W2:Y:S01]  /*13920*/  LDCU UR6, c[0x0][0x39c] ;  /* 0x00007380ff0677ac */ /* 0x000ea20008000800 */
[----:B------:R-:W-:Y:S01]  /*13930*/  LOP3.LUT R2, R0, 0x24, RZ, 0xfc, !PT ;  /* 0x0000002400027812 */ /* 0x000fe200078efcff */
[----:B------:R-:W-:Y:S01]  /*13940*/  @P6 STG.E.U16 desc[UR20][R154.64], R50 ;  /* 0x000000329a006986 */ /* 0x000fe2000c101514 */
[----:B0-----:R-:W-:-:S02]  /*13950*/  PRMT R25, R50, 0x7632, R25 ;  /* 0x0000763232197816 */ /* 0x001fc40000000019 */
[----:B---3--:R-:W-:Y:S01]  /*13960*/  ISETP.LT.AND P6, PT, R2, UR7, !P0 ;  /* 0x0000000702007c0c */ /* 0x008fe2000c7c1270 */
[----:B------:R-:W0:Y:S01]  /*13970*/  LDCU UR7, c[0x0][0x39c] ;  /* 0x00007380ff0777ac */ /* 0x000e220008000800 */
[----:B------:R-:W-:Y:S01]  /*13980*/  LOP3.LUT R2, R0, 0x26, RZ, 0xfc, !PT ;  /* 0x0000002600027812 */ /* 0x000fe200078efcff */
[----:B------:R3:W-:Y:S03]  /*13990*/  @P3 STG.E.U16 desc[UR20][R152.64], R25 ;  /* 0x0000001998003986 */ /* 0x0007e6000c101514 */
[----:B-1----:R-:W-:Y:S01]  /*139a0*/  ISETP.LT.AND P3, PT, R2, UR4, !P0 ;  /* 0x0000000402007c0c */ /* 0x002fe2000c761270 */
[----:B------:R-:W1:Y:S01]  /*139b0*/  LDCU UR4, c[0x0][0x39c] ;  /* 0x00007380ff0477ac */ /* 0x000e620008000800 */
[----:B------:R-:W-:Y:S01]  /*139c0*/  LOP3.LUT R2, R0, 0x28, RZ, 0xfc, !PT ;  /* 0x0000002800027812 */ /* 0x000fe200078efcff */
[----:B------:R-:W-:Y:S01]  /*139d0*/  @P4 STG.E.U16 desc[UR20][R146.64], R51 ;  /* 0x0000003392004986 */ /* 0x000fe2000c101514 */
[----:B------:R-:W-:-:S02]  /*139e0*/  PRMT R24, R51, 0x7632, R24 ;  /* 0x0000763233187816 */ /* 0x000fc40000000018 */
[----:B----4-:R-:W-:Y:S01]  /*139f0*/  ISETP.LT.AND P4, PT, R2, UR5, !P0 ;  /* 0x0000000502007c0c */ /* 0x010fe2000c781270 */
[----:B------:R-:W4:Y:S01]  /*13a00*/  LDCU UR5, c[0x0][0x39c] ;  /* 0x00007380ff0577ac */ /* 0x000f220008000800 */
[----:B------:R-:W-:Y:S01]  /*13a10*/  LOP3.LUT R2, R0, 0x2a, RZ, 0xfc, !PT ;  /* 0x0000002a00027812 */ /* 0x000fe200078efcff */
[----:B------:R1:W-:Y:S03]  /*13a20*/  @P2 STG.E.U16 desc[UR20][R144.64], R24 ;  /* 0x0000001890002986 */ /* 0x0003e6000c101514 */
[----:B--2---:R-:W-:Y:S01]  /*13a30*/  ISETP.LT.AND P2, PT, R2, UR6, !P0 ;  /* 0x0000000602007c0c */ /* 0x004fe2000c741270 */
[----:B------:R-:W-:Y:S01]  /*13a40*/  @P1 STG.E.U16 desc[UR20][R66.64], R60 ;  /* 0x0000003c42001986 */ /* 0x000fe2000c101514 */
[----:B------:R-:W-:Y:S01]  /*13a50*/  LOP3.LUT R2, R0, 0x2c, RZ, 0xfc, !PT ;  /* 0x0000002c00027812 */ /* 0x000fe200078efcff */
[----:B------:R-:W2:Y:S01]  /*13a60*/  LDCU UR6, c[0x0][0x39c] ;  /* 0x00007380ff0677ac */ /* 0x000ea20008000800 */
[----:B---3--:R-:W-:-:S02]  /*13a70*/  PRMT R25, R60, 0x7632, R25 ;  /* 0x000076323c197816 */ /* 0x008fc40000000019 */
[----:B0-----:R-:W-:Y:S02]  /*13a80*/  ISETP.LT.AND P1, PT, R2, UR7, !P0 ;  /* 0x0000000702007c0c */ /* 0x001fe4000c721270 */
[----:B------:R-:W-:Y:S01]  /*13a90*/  LOP3.LUT R2, R0, 0x2e, RZ, 0xfc, !PT ;  /* 0x0000002e00027812 */ /* 0x000fe200078efcff */
[----:B------:R0:W-:Y:S01]  /*13aa0*/  @P5 STG.E.U16 desc[UR20][R18.64], R25 ;  /* 0x0000001912005986 */ /* 0x0001e2000c101514 */
[----:B------:R-:W-:Y:S02]  /*13ab0*/  PRMT R26, R61, 0x7632, R26 ;  /* 0x000076323d1a7816 */ /* 0x000fe4000000001a */
[----:B-1----:R-:W-:Y:S01]  /*13ac0*/  ISETP.LT.AND P5, PT, R2, UR4, !P0 ;  /* 0x0000000402007c0c */ /* 0x002fe2000c7a1270 */
[----:B------:R-:W1:Y:S01]  /*13ad0*/  LDCU UR4, c[0x0][0x39c] ;  /* 0x00007380ff0477ac */ /* 0x000e620008000800 */
[----:B------:R-:W-:Y:S01]  /*13ae0*/  @P6 STG.E.U16 desc[UR20][R40.64], R61 ;  /* 0x0000003d28006986 */ /* 0x000fe2000c101514 */
[----:B------:R-:W-:-:S03]  /*13af0*/  LOP3.LUT R2, R0, 0x30, RZ, 0xfc, !PT ;  /* 0x0000003000027812 */ /* 0x000fc600078efcff */
[----:B------:R3:W-:Y:S01]  /*13b00*/  @P3 STG.E.U16 desc[UR20][R42.64], R26 ;  /* 0x0000001a2a003986 */ /* 0x0007e2000c101514 */
[-C--:B------:R-:W-:Y:S02]  /*13b10*/  LEA R24, P3, R148, R16.reuse, 0x1 ;  /* 0x0000001094187211 */ /* 0x080fe400078608ff */
[----:B----4-:R-:W-:Y:S01]  /*13b20*/  ISETP.LT.AND P6, PT, R2, UR5, !P0 ;  /* 0x0000000502007c0c */ /* 0x010fe2000c7c1270 */
[----:B------:R-:W4:Y:S01]  /*13b30*/  LDCU UR5, c[0x0][0x39c] ;  /* 0x00007380ff0577ac */ /* 0x000f220008000800 */
[-C--:B0-----:R-:W-:Y:S01]  /*13b40*/  LEA.HI.X.SX32 R25, R148, R3.reuse, 0x1, P3 ;  /* 0x0000000394197211 */ /* 0x081fe200018f0eff */
[C---:B------:R-:W-:Y:S01]  /*13b50*/  IMAD R148, R17.reuse, 0x2, R148 ;  /* 0x0000000211947824 */ /* 0x040fe200078e0294 */
[C---:B------:R-:W-:Y:S01]  /*13b60*/  LOP3.LUT R2, R0.reuse, 0x32, RZ, 0xfc, !PT ;  /* 0x0000003200027812 */ /* 0x040fe200078efcff */
[----:B------:R-:W-:Y:S01]  /*13b70*/  @P4 STG.E.U16 desc[UR20][R64.64], R62 ;  /* 0x0000003e40004986 */ /* 0x000fe2000c101514 */
[----:B------:R-:W-:Y:S02]  /*13b80*/  LOP3.LUT R19, R0, 0x34, RZ, 0xfc, !PT ;  /* 0x0000003400137812 */ /* 0x000fe400078efcff */
[----:B--2---:R-:W-:Y:S01]  /*13b90*/  ISETP.LT.AND P3, PT, R2, UR6, !P0 ;  /* 0x0000000602007c0c */ /* 0x004fe2000c761270 */
[----:B------:R-:W-:Y:S01]  /*13ba0*/  IMAD R2, R17, 0x2, R148 ;  /* 0x0000000211027824 */ /* 0x000fe200078e0294 */
[CC--:B------:R-:W-:Y:S01]  /*13bb0*/  LEA R18, P4, R148.reuse, R16.reuse, 0x1 ;  /* 0x0000001094127211 */ /* 0x0c0fe200078808ff */
[----:B------:R0:W-:Y:S01]  /*13bc0*/  @P2 STG.E.U16 desc[UR20][R24.64], R27 ;  /* 0x0000001b18002986 */ /* 0x0001e2000c101514 */
[----:B-1----:R-:W-:Y:S01]  /*13bd0*/  ISETP.LT.AND P2, PT, R19, UR4, !P0 ;  /* 0x0000000413007c0c */ /* 0x002fe2000c741270 */
[----:B------:R-:W1:Y:S01]  /*13be0*/  LDCU UR4, c[0x0][0x39c] ;  /* 0x00007380ff0477ac */ /* 0x000e620008000800 */
[-C--:B------:R-:W-:Y:S01]  /*13bf0*/  LEA.HI.X.SX32 R19, R148, R3.reuse, 0x1, P4 ;  /* 0x0000000394137211 */ /* 0x080fe200020f0eff */
[----:B------:R-:W-:Y:S01]  /*13c00*/  IMAD R32, R17, 0x2, R2 ;  /* 0x0000000211207824 */ /* 0x000fe200078e0202 */
[C---:B---3--:R-:W-:Y:S01]  /*13c10*/  LEA R26, P4, R2.reuse, R16, 0x1 ;  /* 0x00000010021a7211 */ /* 0x048fe200078808ff */
[----:B------:R-:W2:Y:S02]  /*13c20*/  LDCU UR6, c[0x0][0x39c] ;  /* 0x00007380ff0677ac */ /* 0x000ea40008000800 */
[----:B------:R-:W-:Y:S01]  /*13c30*/  @P1 STG.E.U16 desc[UR20][R18.64], R63 ;  /* 0x0000003f12001986 */ /* 0x000fe2000c101514 */
[----:B----4-:R-:W-:Y:S01]  /*13c40*/  ISETP.LT.AND P1, PT, R33, UR5, !P0 ;  /* 0x0000000521007c0c */ /* 0x010fe2000c721270 */
[----:B------:R-:W3:Y:S01]  /*13c50*/  LDCU UR5, c[0x0][0x39c] ;  /* 0x00007380ff0577ac */ /* 0x000ee20008000800 */
[----:B0-----:R-:W-:-:S02]  /*13c60*/  LEA.HI.X.SX32 R27, R2, R3, 0x1, P4 ;  /* 0x00000003021b7211 */ /* 0x001fc400020f0eff */
[----:B------:R-:W-:Y:S02]  /*13c70*/  PRMT R25, R63, 0x7632, R25 ;  /* 0x000076323f197816 */ /* 0x000fe40000000019 */
[----:B------:R-:W-:-:S03]  /*13c80*/  LEA R24, P4, R32, R16, 0x1 ;  /* 0x0000001020187211 */ /* 0x000fc600078808ff */
[----:B------:R0:W-:Y:S01]  /*13c90*/  @P5 STG.E.U16 desc[UR20][R26.64], R25 ;  /* 0x000000191a005986 */ /* 0x0001e2000c101514 */
[C---:B------:R-:W-:Y:S02]  /*13ca0*/  LOP3.LUT R2, R0.reuse, 0x3a, RZ, 0xfc, !PT ;  /* 0x0000003a00027812 */ /* 0x040fe400078efcff */
[----:B------:R-:W-:Y:S02]  /*13cb0*/  LOP3.LUT R33, R0, 0x38, RZ, 0xfc, !PT ;  /* 0x0000003800217812 */ /* 0x000fe400078efcff */
[-C--:B0-----:R-:W-:Y:S01]  /*13cc0*/  LEA.HI.X.SX32 R25, R32, R3.reuse, 0x1, P4 ;  /* 0x0000000320197211 */ /* 0x081fe200020f0eff */
[C---:B------:R-:W-:Y:S01]  /*13cd0*/  IMAD R32, R17.reuse, 0x2, R32 ;  /* 0x0000000211207824 */ /* 0x040fe200078e0220 */
[----:B-1----:R-:W-:Y:S01]  /*13ce0*/  ISETP.LT.AND P5, PT, R2, UR4, !P0 ;  /* 0x0000000402007c0c */ /* 0x002fe2000c7a1270 */
[----:B------:R-:W0:Y:S02]  /*13cf0*/  LDCU UR4, c[0x0][0x39c] ;  /* 0x00007380ff0477ac */ /* 0x000e240008000800 */
[----:B------:R1:W-:Y:S01]  /*13d00*/  @P6 STG.E.U16 desc[UR20][R24.64], R92 ;  /* 0x0000005c18006986 */ /* 0x0003e2000c101514 */
[C---:B------:R-:W-:Y:S01]  /*13d10*/  LEA R18, P6, R32.reuse, R16, 0x1 ;  /* 0x0000001020127211 */ /* 0x040fe200078c08ff */
[----:B------:R-:W-:Y:S01]  /*13d20*/  IMAD R2, R17, 0x2, R32 ;  /* 0x0000000211027824 */ /* 0x000fe200078e0220 */
[----:B--2---:R-:W-:Y:S01]  /*13d30*/  ISETP.LT.AND P4, PT, R33, UR6, !P0 ;  /* 0x0000000621007c0c */ /* 0x004fe2000c781270 */
[----:B------:R-:W2:Y:S01]  /*13d40*/  LDCU UR6, c[0x0][0x39c] ;  /* 0x00007380ff0677ac */ /* 0x000ea20008000800 */
[----:B------:R-:W-:-:S02]  /*13d50*/  LEA.HI.X.SX32 R19, R32, R3, 0x1, P6 ;  /* 0x0000000320137211 */ /* 0x000fc400030f0eff */
[----:B------:R-:W-:Y:S01]  /*13d60*/  LOP3.LUT R33, R0, 0x3c, RZ, 0xfc, !PT ;  /* 0x0000003c00217812 */ /* 0x000fe200078efcff */
[----:B------:R-:W-:Y:S01]  /*13d70*/  IMAD R32, R17, 0x2, R2 ;  /* 0x0000000211207824 */ /* 0x000fe200078e0202 */
[----:B-1----:R-:W-:Y:S02]  /*13d80*/  PRMT R25, R92, 0x7632, R25 ;  /* 0x000076325c197816 */ /* 0x002fe40000000019 */
[----:B------:R-:W-:-:S03]  /*13d90*/  LEA R26, P6, R2, R16, 0x1 ;  /* 0x00000010021a7211 */ /* 0x000fc600078c08ff */
[----:B------:R1:W-:Y:S01]  /*13da0*/  @P3 STG.E.U16 desc[UR20][R18.64], R25 ;  /* 0x0000001912003986 */ /* 0x0003e2000c101514 */
[----:B---3--:R-:W-:Y:S01]  /*13db0*/  ISETP.LT.AND P3, PT, R33, UR5, !P0 ;  /* 0x0000000521007c0c */ /* 0x008fe2000c761270 */
[----:B------:R-:W3:Y:S01]  /*13dc0*/  LDCU UR5, c[0x0][0x39c] ;  /* 0x00007380ff0577ac */ /* 0x000ee20008000800 */
[-C--:B------:R-:W-:Y:S01]  /*13dd0*/  LEA.HI.X.SX32 R27, R2, R3.reuse, 0x1, P6 ;  /* 0x00000003021b7211 */ /* 0x080fe200030f0eff */
[----:B------:R-:W-:Y:S01]  /*13de0*/  IMAD R2, R17, 0x2, R32 ;  /* 0x0000000211027824 */ /* 0x000fe200078e0220 */
[----:B------:R-:W-:Y:S02]  /*13df0*/  LEA R24, P6, R32, R16, 0x1 ;  /* 0x0000001020187211 */ /* 0x000fe400078c08ff */
[----:B------:R-:W-:Y:S01]  /*13e00*/  LOP3.LUT R33, R0, 0x3e, RZ, 0xfc, !PT ;  /* 0x0000003e00217812 */ /* 0x000fe200078efcff */
[----:B------:R-:W-:Y:S01]  /*13e10*/  @P2 STG.E.U16 desc[UR20][R26.64], R93 ;  /* 0x0000005d1a002986 */ /* 0x000fe2000c101514 */
[----:B-1----:R-:W-:Y:S02]  /*13e20*/  LEA.HI.X.SX32 R25, R32, R3, 0x1, P6 ;  /* 0x0000000320197211 */ /* 0x002fe400030f0eff */
[----:B------:R-:W-:-:S02]  /*13e30*/  PRMT R19, R93, 0x7632, R19 ;  /* 0x000076325d137816 */ /* 0x000fc40000000013 */
[----:B------:R-:W-:-:S03]  /*13e40*/  LEA R18, P6, R2, R16, 0x1 ;  /* 0x0000001002127211 */ /* 0x000fc600078c08ff */
[----:B------:R1:W-:Y:S01]  /*13e50*/  @P1 STG.E.U16 desc[UR20][R24.64], R19 ;  /* 0x0000001318001986 */ /* 0x0003e2000c101514 */
[C---:B------:R-:W-:Y:S02]  /*13e60*/  LOP3.LUT R32, R0.reuse, 0x42, RZ, 0xfc, !PT ;  /* 0x0000004200207812 */ /* 0x040fe400078efcff */
[----:B0-----:R-:W-:Y:S01]  /*13e70*/  ISETP.LT.AND P2, PT, R33, UR4, !P0 ;  /* 0x0000000421007c0c */ /* 0x001fe2000c741270 */
[----:B------:R-:W0:Y:S01]  /*13e80*/  LDCU UR4, c[0x0][0x39c] ;  /* 0x00007380ff0477ac */ /* 0x000e220008000800 */
[----:B------:R-:W-:Y:S02]  /*13e90*/  LOP3.LUT R33, R0, 0x40, RZ, 0xfc, !PT ;  /* 0x0000004000217812 */ /* 0x000fe400078efcff */
[-C--:B-1----:R-:W-:Y:S01]  /*13ea0*/  LEA.HI.X.SX32 R19, R2, R3.reuse, 0x1, P6 ;  /* 0x0000000302137211 */ /* 0x082fe200030f0eff */
[C---:B------:R-:W-:Y:S01]  /*13eb0*/  IMAD R2, R17.reuse, 0x2, R2 ;  /* 0x0000000211027824 */ /* 0x040fe200078e0202 */
[----:B---3--:R-:W-:Y:S01]  /*13ec0*/  ISETP.LT.AND P1, PT, R32, UR5, !P0 ;  /* 0x0000000520007c0c */ /* 0x008fe2000c721270 */
[----:B------:R-:W1:Y:S02]  /*13ed0*/  LDCU UR5, c[0x0][0x39c] ;  /* 0x00007380ff0577ac */ /* 0x000e640008000800 */
[----:B------:R3:W-:Y:S01]  /*13ee0*/  @P4 STG.E.U16 desc[UR20][R18.64], R94 ;  /* 0x0000005e12004986 */ /* 0x0007e2000c101514 */
[CC--:B------:R-:W-:Y:S01]  /*13ef0*/  LEA R26, P4, R2.reuse, R16.reuse, 0x1 ;  /* 0x00000010021a7211 */ /* 0x0c0fe200078808ff */
[----:B------:R-:W-:Y:S01]  /*13f00*/  IMAD R32, R17, 0x2, R2 ;  /* 0x0000000211207824 */ /* 0x000fe200078e0202 */
[----:B--2---:R-:W-:Y:S01]  /*13f10*/  ISETP.LT.AND P6, PT, R33, UR6, !P0 ;  /* 0x0000000621007c0c */ /* 0x004fe2000c7c1270 */
[----:B------:R-:W2:Y:S01]  /*13f20*/  LDCU UR6, c[0x0][0x39c] ;  /* 0x00007380ff0677ac */ /* 0x000ea20008000800 */
[----:B------:R-:W-:Y:S01]  /*13f30*/  LEA.HI.X.SX32 R27, R2, R3, 0x1, P4 ;  /* 0x00000003021b7211 */ /* 0x000fe200020f0eff */
[----:B------:R-:W-:Y:S01]  /*13f40*/  IMAD R2, R17, 0x2, R32 ;  /* 0x0000000211027824 */ /* 0x000fe200078e0220 */
[----:B------:R-:W-:-:S02]  /*13f50*/  LEA R24, P4, R32, R16, 0x1 ;  /* 0x0000001020187211 */ /* 0x000fc400078808ff */
[----:B---3--:R-:W-:-:S05]  /*13f60*/  PRMT R19, R94, 0x7632, R19 ;  /* 0x000076325e137816 */ /* 0x008fca0000000013 */
[----:B------:R3:W-:Y:S01]  /*13f70*/  @P5 STG.E.U16 desc[UR20][R26.64], R19 ;  /* 0x000000131a005986 */ /* 0x0007e2000c101514 */
[-C--:B------:R-:W-:Y:S02]  /*13f80*/  LEA R18, P5, R2, R16.reuse, 0x1 ;  /* 0x0000001002127211 */ /* 0x080fe400078a08ff */
[----:B------:R-:W-:Y:S02]  /*13f90*/  LOP3.LUT R33, R0, 0x44, RZ, 0xfc, !PT ;  /* 0x0000004400217812 */ /* 0x000fe400078efcff */
[-C--:B------:R-:W-:Y:S02]  /*13fa0*/  LEA.HI.X.SX32 R25, R32, R3.reuse, 0x1, P4 ;  /* 0x0000000320197211 */ /* 0x080fe400020f0eff */
[----:B------:R-:W-:Y:S02]  /*13fb0*/  LOP3.LUT R32, R0, 0x46, RZ, 0xfc, !PT ;  /* 0x0000004600207812 */ /* 0x000fe400078efcff */
[----:B0-----:R-:W-:Y:S02]  /*13fc0*/  ISETP.LT.AND P4, PT, R33, UR4, !P0 ;  /* 0x0000000421007c0c */ /* 0x001fe4000c781270 */
[-C--:B---3--:R-:W-:Y:S01]  /*13fd0*/  LEA.HI.X.SX32 R19, R2, R3.reuse, 0x1, P5 ;  /* 0x0000000302137211 */ /* 0x088fe200028f0eff */
[C---:B------:R-:W-:Y:S01]  /*13fe0*/  IMAD R2, R17.reuse, 0x2, R2 ;  /* 0x0000000211027824 */ /* 0x040fe200078e0202 */
[----:B------:R-:W-:Y:S01]  /*13ff0*/  LOP3.LUT R27, R0, 0x48, RZ, 0xfc, !PT ;  /* 0x00000048001b7812 */ /* 0x000fe200078efcff */
[----:B------:R0:W-:Y:S01]  /*14000*/  @P3 STG.E.U16 desc[UR20][R24.64], R95 ;  /* 0x0000005f18003986 */ /* 0x0001e2000c101514 */
[----:B------:R-:W3:Y:S01]  /*14010*/  LDCU UR4, c[0x0][0x39c] ;  /* 0x00007380ff0477ac */ /* 0x000ee20008000800 */
[----:B-1----:R-:W-:Y:S01]  /*14020*/  ISETP.LT.AND P3, PT, R32, UR5, !P0 ;  /* 0x0000000520007c0c */ /* 0x002fe2000c761270 */
[----:B------:R-:W-:Y:S01]  /*14030*/  IMAD R32, R17, 0x2, R2 ;  /* 0x0000000211207824 */ /* 0x000fe200078e0202 */
[----:B------:R1:W-:Y:S01]  /*14040*/  @P2 STG.E.U16 desc[UR20][R18.64], R34 ;  /* 0x0000002212002986 */ /* 0x0003e2000c101514 */
[CC--:B------:R-:W-:Y:S01]  /*14050*/  LEA R26, P5, R2.reuse, R16.reuse, 0x1 ;  /* 0x00000010021a7211 */ /* 0x0c0fe200078a08ff */
[----:B------:R-:W4:Y:S01]  /*14060*/  LDCU UR5, c[0x0][0x39c] ;  /* 0x00007380ff0577ac */ /* 0x000f220008000800 */
[----:B--2---:R-:W-:Y:S01]  /*14070*/  ISETP.LT.AND P2, PT, R27, UR6, !P0 ;  /* 0x000000061b007c0c */ /* 0x004fe2000c741270 */
[----:B------:R-:W2:Y:S01]  /*14080*/  LDCU UR6, c[0x0][0x39c] ;  /* 0x00007380ff0677ac */ /* 0x000ea20008000800 */
[----:B------:R-:W-:Y:S01]  /*14090*/  LEA.HI.X.SX32 R27, R2, R3, 0x1, P5 ;  /* 0x00000003021b7211 */ /* 0x000fe200028f0eff */
[----:B------:R-:W-:Y:S01]  /*140a0*/  IMAD R2, R17, 0x2, R32 ;  /* 0x0000000211027824 */ /* 0x000fe200078e0220 */
[----:B0-----:R-:W-:-:S02]  /*140b0*/  LEA R24, P5, R32, R16, 0x1 ;  /* 0x0000001020187211 */ /* 0x001fc400078a08ff */
[----:B-1----:R-:W-:Y:S01]  /*140c0*/  PRMT R19, R104, 0x7632, R19 ;  /* 0x0000763268137816 */ /* 0x002fe20000000013 */
[----:B------:R-:W-:Y:S01]  /*140d0*/  @P6 STG.E.U16 desc[UR20][R26.64], R104 ;  /* 0x000000681a006986 */ /* 0x000fe2000c101514 */
[----:B------:R-:W-:Y:S02]  /*140e0*/  LEA.HI.X.SX32 R25, R32, R3, 0x1, P5 ;  /* 0x0000000320197211 */ /* 0x000fe400028f0eff */
[----:B------:R-:W-:Y:S02]  /*140f0*/  LEA R18, P6, R2, R16, 0x1 ;  /* 0x0000001002127211 */ /* 0x000fe400078c08ff */
[C---:B------:R-:W-:Y:S01]  /*14100*/  LOP3.LUT R33, R0.reuse, 0x4a, RZ, 0xfc, !PT ;  /* 0x0000004a00217812 */ /* 0x040fe200078efcff */
[----:B------:R0:W-:Y:S01]  /*14110*/  @P1 STG.E.U16 desc[UR20][R24.64], R19 ;  /* 0x0000001318001986 */ /* 0x0001e2000c101514 */
[C---:B------:R-:W-:Y:S02]  /*14120*/  LOP3.LUT R32, R0.reuse, 0x4e, RZ, 0xfc, !PT ;  /* 0x0000004e00207812 */ /* 0x040fe400078efcff */
[----:B---3--:R-:W-:Y:S01]  /*14130*/  ISETP.LT.AND P5, PT, R33, UR4, !P0 ;  /* 0x0000000421007c0c */ /* 0x008fe2000c7a1270 */
[----:B------:R-:W1:Y:S01]  /*14140*/  LDCU UR4, c[0x0][0x39c] ;  /* 0x00007380ff0477ac */ /* 0x000e620008000800 */
[----:B------:R-:W-:-:S02]  /*14150*/  LOP3.LUT R33, R0, 0x4c, RZ, 0xfc, !PT ;  /* 0x0000004c00217812 */ /* 0x000fc400078efcff */
[-C--:B0-----:R-:W-:Y:S01]  /*14160*/  LEA.HI.X.SX32 R19, R2, R3.reuse, 0x1, P6 ;  /* 0x0000000302137211 */ /* 0x081fe200030f0eff */
[C---:B------:R-:W-:Y:S01]  /*14170*/  IMAD R2, R17.reuse, 0x2, R2 ;  /* 0x0000000211027824 */ /* 0x040fe200078e0202 */
[----:B--2---:R-:W-:Y:S01]  /*14180*/  ISETP.LT.AND P6, PT, R32, UR6, !P0 ;  /* 0x0000000620007c0c */ /* 0x004fe2000c7c1270 */
[----:B------:R-:W0:Y:S02]  /*14190*/  LDCU UR6, c[0x0][0x39c] ;  /* 0x00007380ff0677ac */ /* 0x000e240008000800 */
[----:B------:R2:W-:Y:S01]  /*141a0*/  @P4 STG.E.U16 desc[UR20][R18.64], R105 ;  /* 0x0000006912004986 */ /* 0x0005e2000c101514 */
[CC--:B------:R-:W-:Y:S01]  /*141b0*/  LEA R26, P4, R2.reuse, R16.reuse, 0x1 ;  /* 0x00000010021a7211 */ /* 0x0c0fe200078808ff */
[----:B------:R-:W-:Y:S01]  /*141c0*/  IMAD R32, R17, 0x2, R2 ;  /* 0x0000000211207824 */ /* 0x000fe200078e0202 */
[----:B----4-:R-:W-:Y:S01]  /*141d0*/  ISETP.LT.AND P1, PT, R33, UR5, !P0 ;  /* 0x0000000521007c0c */ /* 0x010fe2000c721270 */
[----:B------:R-:W3:Y:S01]  /*141e0*/  LDCU UR5, c[0x0][0x39c] ;  /* 0x00007380ff0577ac */ /* 0x000ee20008000800 */
[----:B------:R-:W-:Y:S01]  /*141f0*/  LEA.HI.X.SX32 R27, R2, R3, 0x1, P4 ;  /* 0x00000003021b7211 */ /* 0x000fe200020f0eff */
[----:B------:R-:W-:Y:S01]  /*14200*/  IMAD R2, R17, 0x2, R32 ;  /* 0x0000000211027824 */ /* 0x000fe200078e0220 */
[----:B------:R-:W-:-:S02]  /*14210*/  LEA R24, P4, R32, R16, 0x1 ;  /* 0x0000001020187211 */ /* 0x000fc400078808ff */
[----:B------:R-:W-:Y:S02]  /*14220*/  LOP3.LUT R33, R0, 0x50, RZ, 0xfc, !PT ;  /* 0x0000005000217812 */ /* 0x000fe400078efcff */
[----:B------:R-:W-:Y:S02]  /*14230*/  LEA.HI.X.SX32 R25, R32, R3, 0x1, P4 ;  /* 0x0000000320197211 */ /* 0x000fe400020f0eff */
[----:B--2---:R-:W-:Y:S02]  /*14240*/  PRMT R19, R105, 0x7632, R19 ;  /* 0x0000763269137816 */ /* 0x004fe40000000013 */
[----:B------:R-:W-:-:S03]  /*14250*/  LEA R18, P4, R2, R16, 0x1 ;  /* 0x0000001002127211 */ /* 0x000fc600078808ff */
[----:B------:R2:W-:Y:S01]  /*14260*/  @P3 STG.E.U16 desc[UR20][R26.64], R19 ;  /* 0x000000131a003986 */ /* 0x0005e2000c101514 */
[----:B-1----:R-:W-:Y:S01]  /*14270*/  ISETP.LT.AND P3, PT, R33, UR4, !P0 ;  /* 0x0000000421007c0c */ /* 0x002fe2000c761270 */
[----:B------:R-:W1:Y:S02]  /*14280*/  LDCU UR4, c[0x0][0x39c] ;  /* 0x00007380ff0477ac */ /* 0x000e640008000800 */
[----:B------:R4:W-:Y:S01]  /*14290*/  @P2 STG.E.U16 desc[UR20][R24.64], R106 ;  /* 0x0000006a18002986 */ /* 0x0009e2000c101514 */
[----:B------:R-:W-:Y:S02]  /*142a0*/  LOP3.LUT R32, R0, 0x52, RZ, 0xfc, !PT ;  /* 0x0000005200207812 */ /* 0x000fe400078efcff */
[----:B--2---:R-:W-:Y:S01]  /*142b0*/  LEA.HI.X.SX32 R19, R2, R3, 0x1, P4 ;  /* 0x0000000302137211 */ /* 0x004fe200020f0eff */
[C---:B------:R-:W-:Y:S01]  /*142c0*/  IMAD R2, R17.reuse, 0x2, R2 ;  /* 0x0000000211027824 */ /* 0x040fe200078e0202 */
[----:B----4-:R-:W-:Y:S02]  /*142d0*/  PRMT R25, R106, 0x7632, R25 ;  /* 0x000076326a197816 */ /* 0x010fe40000000019 */
[----:B---3--:R-:W-:Y:S01]  /*142e0*/  ISETP.LT.AND P2, PT, R32, UR5, !P0 ;  /* 0x0000000520007c0c */ /* 0x008fe2000c741270 */
[----:B------:R-:W-:Y:S01]  /*142f0*/  IMAD R32, R17, 0x2, R2 ;  /* 0x0000000211207824 */ /* 0x000fe200078e0202 */
[----:B------:R-:W-:Y:S01]  /*14300*/  LOP3.LUT R27, R0, 0x54, RZ, 0xfc, !PT ;  /* 0x00000054001b7812 */ /* 0x000fe200078efcff */
[----:B------:R2:W-:Y:S01]  /*14310*/  @P5 STG.E.U16 desc[UR20][R18.64], R25 ;  /* 0x0000001912005986 */ /* 0x0005e2000c101514 */
[----:B------:R-:W-:Y:S01]  /*14320*/  LEA R26, P5, R2, R16, 0x1 ;  /* 0x00000010021a7211 */ /* 0x000fe200078a08ff */
[----:B------:R-:W3:Y:S01]  /*14330*/  LDCU UR5, c[0x0][0x39c] ;  /* 0x00007380ff0577ac */ /* 0x000ee20008000800 */
[----:B0-----:R-:W-:-:S02]  /*14340*/  ISETP.LT.AND P4, PT, R27, UR6, !P0 ;  /* 0x000000061b007c0c */ /* 0x001fc4000c781270 */
[-C--:B------:R-:W-:Y:S01]  /*14350*/  LEA.HI.X.SX32 R27, R2, R3.reuse, 0x1, P5 ;  /* 0x00000003021b7211 */ /* 0x080fe200028f0eff */
[----:B------:R-:W-:Y:S01]  /*14360*/  IMAD R2, R17, 0x2, R32 ;  /* 0x0000000211027824 */ /* 0x000fe200078e0220 */
[-C--:B------:R-:W-:Y:S01]  /*14370*/  LEA R24, P5, R32, R16.reuse, 0x1 ;  /* 0x0000001020187211 */ /* 0x080fe200078a08ff */
[----:B------:R-:W0:Y:S01]  /*14380*/  LDCU UR6, c[0x0][0x39c] ;  /* 0x00007380ff0677ac */ /* 0x000e220008000800 */
[----:B------:R-:W-:Y:S01]  /*14390*/  LOP3.LUT R33, R0, 0x56, RZ, 0xfc, !PT ;  /* 0x0000005600217812 */ /* 0x000fe200078efcff */
[----:B------:R-:W-:Y:S01]  /*143a0*/  @P1 STG.E.U16 desc[UR20][R26.64], R107 ;  /* 0x0000006b1a001986 */ /* 0x000fe2000c101514 */
[----:B--2---:R-:W-:Y:S02]  /*143b0*/  LEA.HI.X.SX32 R25, R32, R3, 0x1, P5 ;  /* 0x0000000320197211 */ /* 0x004fe400028f0eff */
[----:B------:R-:W-:Y:S02]  /*143c0*/  PRMT R19, R107, 0x7632, R19 ;  /* 0x000076326b137816 */ /* 0x000fe40000000013 */
[----:B------:R-:W-:-:S02]  /*143d0*/  LEA R18, P5, R2, R16, 0x1 ;  /* 0x0000001002127211 */ /* 0x000fc400078a08ff */
[----:B-1----:R-:W-:Y:S01]  /*143e0*/  ISETP.LT.AND P1, PT, R33, UR4, !P0 ;  /* 0x0000000421007c0c */ /* 0x002fe2000c721270 */
[----:B------:R-:W1:Y:S01]  /*143f0*/  LDCU UR4, c[0x0][0x39c] ;  /* 0x00007380ff0477ac */ /* 0x000e620008000800 */
[----:B------:R2:W-:Y:S01]  /*14400*/  @P6 STG.E.U16 desc[UR20][R24.64], R19 ;  /* 0x0000001318006986 */ /* 0x0005e2000c101514 */
[C---:B------:R-:W-:Y:S02]  /*14410*/  LOP3.LUT R33, R0.reuse, 0x58, RZ, 0xfc, !PT ;  /* 0x0000005800217812 */ /* 0x040fe400078efcff */
[----:B------:R-:W-:Y:S02]  /*14420*/  LOP3.LUT R32, R0, 0x5a, RZ, 0xfc, !PT ;  /* 0x0000005a00207812 */ /* 0x000fe400078efcff */
[----:B--2---:R-:W-:Y:S01]  /*14430*/  LEA.HI.X.SX32 R19, R2, R3, 0x1, P5 ;  /* 0x0000000302137211 */ /* 0x004fe200028f0eff */
[----:B------:R-:W-:-:S04]  /*14440*/  IMAD R2, R17, 0x2, R2 ;  /* 0x0000000211027824 */ /* 0x000fc800078e0202 */
[----:B------:R2:W-:Y:S01]  /*14450*/  @P3 STG.E.U16 desc[UR20][R18.64], R112 ;  /* 0x0000007012003986 */ /* 0x0005e2000c101514 */
[CC--:B------:R-:W-:Y:S02]  /*14460*/  LEA R26, P3, R2.reuse, R16.reuse, 0x1 ;  /* 0x00000010021a7211 */ /* 0x0c0fe400078608ff */
[----:B---3--:R-:W-:Y:S01]  /*14470*/  ISETP.LT.AND P5, PT, R33, UR5, !P0 ;  /* 0x0000000521007c0c */ /* 0x008fe2000c7a1270 */
[----:B------:R-:W3:Y:S01]  /*14480*/  LDCU UR5, c[0x0][0x39c] ;  /* 0x00007380ff0577ac */ /* 0x000ee20008000800 */
[----:B------:R-:W-:Y:S02]  /*14490*/  LEA.HI.X.SX32 R27, R2, R3, 0x1, P3 ;  /* 0x00000003021b7211 */ /* 0x000fe400018f0eff */
[----:B0-----:R-:W-:Y:S01]  /*144a0*/  ISETP.LT.AND P6, PT, R32, UR6, !P0 ;  /* 0x0000000620007c0c */ /* 0x001fe2000c7c1270 */
[C---:B------:R-:W-:Y:S01]  /*144b0*/  IMAD R32, R17.reuse, 0x2, R2 ;  /* 0x0000000211207824 */ /* 0x040fe200078e0202 */
[----:B------:R-:W-:Y:S01]  /*144c0*/  LOP3.LUT R33, R0, 0x5c, RZ, 0xfc, !PT ;  /* 0x0000005c00217812 */ /* 0x000fe200078efcff */
[----:B------:R-:W0:Y:S01]  /*144d0*/  LDCU UR6, c[0x0][0x39c] ;  /* 0x00007380ff0677ac */ /* 0x000e220008000800 */
[----:B--2---:R-:W-:Y:S01]  /*144e0*/  PRMT R19, R112, 0x7632, R19 ;  /* 0x0000763270137816 */ /* 0x004fe20000000013 */
[----:B------:R-:W-:Y:S01]  /*144f0*/  IMAD R2, R17, 0x2, R32 ;  /* 0x0000000211027824 */ /* 0x000fe200078e0220 */
[----:B------:R-:W-:-:S03]  /*14500*/  LEA R24, P3, R32, R16, 0x1 ;  /* 0x0000001020187211 */ /* 0x000fc600078608ff */
[----:B------:R2:W-:Y:S01]  /*14510*/  @P2 STG.E.U16 desc[UR20][R26.64], R19 ;  /* 0x000000131a002986 */ /* 0x0005e2000c101514 */
[----:B-1----:R-:W-:Y:S01]  /*14520*/  ISETP.LT.AND P2, PT, R33, UR4, !P0 ;  /* 0x0000000421007c0c */ /* 0x002fe2000c741270 */
[----:B------:R-:W1:Y:S01]  /*14530*/  LDCU UR4, c[0x0][0x39c] ;  /* 0x00007380ff0477ac */ /* 0x000e620008000800 */
[----:B------:R-:W-:Y:S01]  /*14540*/  LEA.HI.X.SX32 R25, R32, R3, 0x1, P3 ;  /* 0x0000000320197211 */ /* 0x000fe200018f0eff */
[----:B------:R-:W-:Y:S01]  /*14550*/  IMAD R32, R17, 0x2, R2 ;  /* 0x0000000211207824 */ /* 0x000fe200078e0202 */
[----:B------:R-:W-:-:S03]  /*14560*/  LEA R18, P3, R2, R16, 0x1 ;  /* 0x0000001002127211 */ /* 0x000fc600078608ff */
[----:B------:R4:W-:Y:S01]  /*14570*/  @P4 STG.E.U16 desc[UR20][R24.64], R113 ;  /* 0x0000007118004986 */ /* 0x0009e2000c101514 */
[----:B------:R-:W-:Y:S02]  /*14580*/  LOP3.LUT R33, R0, 0x5e, RZ, 0xfc, !PT ;  /* 0x0000005e00217812 */ /* 0x000fe400078efcff */
[-C--:B--2---:R-:W-:Y:S02]  /*14590*/  LEA R26, P4, R32, R16.reuse, 0x1 ;  /* 0x00000010201a7211 */ /* 0x084fe400078808ff */
[-C--:B------:R-:W-:Y:S02]  /*145a0*/  LEA.HI.X.SX32 R19, R2, R3.reuse, 0x1, P3 ;  /* 0x0000000302137211 */ /* 0x080fe400018f0eff */
[----:B------:R-:W-:Y:S02]  /*145b0*/  LOP3.LUT R2, R0, 0x62, RZ, 0xfc, !PT ;  /* 0x0000006200027812 */ /* 0x000fe400078efcff */
[-C--:B------:R-:W-:Y:S02]  /*145c0*/  LEA.HI.X.SX32 R27, R32, R3.reuse, 0x1, P4 ;  /* 0x00000003201b7211 */ /* 0x080fe400020f0eff */
[----:B----4-:R-:W-:Y:S01]  /*145d0*/  PRMT R25, R113, 0x7632, R25 ;  /* 0x0000763271197816 */ /* 0x010fe20000000019 */
[----:B------:R-:W-:Y:S01]  /*145e0*/  IMAD R32, R17, 0x2, R32 ;  /* 0x0000000211207824 */ /* 0x000fe200078e0220 */
[----:B---3--:R-:W-:Y:S01]  /*145f0*/  ISETP.LT.AND P3, PT, R33, UR5, !P0 ;  /* 0x0000000521007c0c */ /* 0x008fe2000c761270 */
[----:B------:R-:W2:Y:S01]  /*14600*/  LDCU UR5, c[0x0][0x39c] ;  /* 0x00007380ff0577ac */ /* 0x000ea20008000800 */
[----:B------:R-:W-:Y:S01]  /*14610*/  LOP3.LUT R33, R0, 0x60, RZ, 0xfc, !PT ;  /* 0x0000006000217812 */ /* 0x000fe200078efcff */
[----:B------:R3:W-:Y:S01]  /*14620*/  @P1 STG.E.U16 desc[UR20][R18.64], R25 ;  /* 0x0000001912001986 */ /* 0x0007e2000c101514 */
[----:B-1----:R-:W-:Y:S01]  /*14630*/  ISETP.LT.AND P1, PT, R2, UR4, !P0 ;  /* 0x0000000402007c0c */ /* 0x002fe2000c721270 */
[----:B------:R-:W1:Y:S02]  /*14640*/  LDCU UR4, c[0x0][0x39c] ;  /* 0x00007380ff0477ac */ /* 0x000e640008000800 */
[----:B------:R4:W-:Y:S01]  /*14650*/  @P5 STG.E.U16 desc[UR20][R26.64], R114 ;  /* 0x000000721a005986 */ /* 0x0009e2000c101514 */
[C---:B------:R-:W-:Y:S01]  /*14660*/  LEA R24, P5, R32.reuse, R16, 0x1 ;  /* 0x0000001020187211 */ /* 0x040fe200078a08ff */
[----:B------:R-:W-:Y:S01]  /*14670*/  IMAD R2, R17, 0x2, R32 ;  /* 0x0000000211027824 */ /* 0x000fe200078e0220 */
[----:B0-----:R-:W-:Y:S01]  /*14680*/  ISETP.LT.AND P4, PT, R33, UR6, !P0 ;  /* 0x0000000621007c0c */ /* 0x001fe2000c781270 */
[----:B------:R-:W0:Y:S01]  /*14690*/  LDCU UR6, c[0x0][0x39c] ;  /* 0x00007380ff0677ac */ /* 0x000e220008000800 */
[----:B---3--:R-:W-:Y:S01]  /*146a0*/  LEA.HI.X.SX32 R25, R32, R3, 0x1, P5 ;  /* 0x0000000320197211 */ /* 0x008fe200028f0eff */
[----:B------:R-:W-:Y:S01]  /*146b0*/  IMAD R32, R17, 0x2, R2 ;  /* 0x0000000211207824 */ /* 0x000fe200078e0202 */
[----:B----4-:R-:W-:-:S02]  /*146c0*/  PRMT R27, R114, 0x7632, R27 ;  /* 0x00007632721b7816 */ /* 0x010fc4000000001b */
[----:B------:R-:W-:-:S03]  /*146d0*/  LEA R18, P5, R2, R16, 0x1 ;  /* 0x0000001002127211 */ /* 0x000fc600078a08ff */
[----:B------:R3:W-:Y:S01]  /*146e0*/  @P6 STG.E.U16 desc[UR20][R24.64], R27 ;  /* 0x0000001b18006986 */ /* 0x0007e2000c101514 */
[----:B------:R-:W-:Y:S02]  /*146f0*/  LEA R26, P6, R32, R16, 0x1 ;  /* 0x00000010201a7211 */ /* 0x000fe400078c08ff */
[-C--:B------:R-:W-:Y:S02]  /*14700*/  LEA.HI.X.SX32 R19, R2, R3.reuse, 0x1, P5 ;  /* 0x0000000302137211 */ /* 0x080fe400028f0eff */
[----:B------:R-:W-:Y:S02]  /*14710*/  LOP3.LUT R2, R0, 0x66, RZ, 0xfc, !PT ;  /* 0x0000006600027812 */ /* 0x000fe400078efcff */
[----:B------:R-:W-:Y:S01]  /*14720*/  PRMT R34, R115, 0x7632, R34 ;  /* 0x0000763273227816 */ /* 0x000fe20000000022 */
[----:B------:R4:W-:Y:S01]  /*14730*/  @P2 STG.E.U16 desc[UR20][R18.64], R115 ;  /* 0x0000007312002986 */ /* 0x0009e2000c101514 */
[----:B-1----:R-:W-:Y:S01]  /*14740*/  ISETP.LT.AND P2, PT, R2, UR4, !P0 ;  /* 0x0000000402007c0c */ /* 0x002fe2000c741270 */
[----:B------:R-:W1:Y:S01]  /*14750*/  LDCU UR4, c[0x0][0x39c] ;  /* 0x00007380ff0477ac */ /* 0x000e620008000800 */
[----:B---3--:R-:W-:Y:S01]  /*14760*/  LEA.HI.X.SX32 R27, R32, R3, 0x1, P6 ;  /* 0x00000003201b7211 */ /* 0x008fe200030f0eff */
[----:B------:R-:W-:Y:S01]  /*14770*/  IMAD R32, R17, 0x2, R32 ;  /* 0x0000000211207824 */ /* 0x000fe200078e0220 */
[----:B------:R-:W-:-:S02]  /*14780*/  LOP3.LUT R25, R0, 0x68, RZ, 0xfc, !PT ;  /* 0x0000006800197812 */ /* 0x000fc400078efcff */
[----:B------:R-:W-:Y:S01]  /*14790*/  LOP3.LUT R33, R0, 0x64, RZ, 0xfc, !PT ;  /* 0x0000006400217812 */ /* 0x000fe200078efcff */
[----:B------:R3:W-:Y:S01]  /*147a0*/  @P3 STG.E.U16 desc[UR20][R26.64], R34 ;  /* 0x000000221a003986 */ /* 0x0007e2000c101514 */
[CC--:B------:R-:W-:Y:S01]  /*147b0*/  LEA R24, P6, R32.reuse, R16.reuse, 0x1 ;  /* 0x0000001020187211 */ /* 0x0c0fe200078c08ff */
[----:B------:R-:W-:Y:S01]  /*147c0*/  IMAD R2, R17, 0x2, R32 ;  /* 0x0000000211027824 */ /* 0x000fe200078e0220 */
[----:B0-----:R-:W-:Y:S01]  /*147d0*/  ISETP.LT.AND P3, PT, R25, UR6, !P0 ;  /* 0x0000000619007c0c */ /* 0x001fe2000c761270 */
[----:B------:R-:W0:Y:S01]  /*147e0*/  LDCU UR6, c[0x0][0x39c] ;  /* 0x00007380ff0677ac */ /* 0x000e220008000800 */
[----:B--2---:R-:W-:Y:S02]  /*147f0*/  ISETP.LT.AND P5, PT, R33, UR5, !P0 ;  /* 0x0000000521007c0c */ /* 0x004fe4000c7a1270 */
[----:B------:R-:W-:Y:S01]  /*14800*/  LEA.HI.X.SX32 R25, R32, R3, 0x1, P6 ;  /* 0x0000000320197211 */ /* 0x000fe200030f0eff */
[----:B------:R-:W2:Y:S01]  /*14810*/  LDCU UR5, c[0x0][0x39c] ;  /* 0x00007380ff0577ac */ /* 0x000ea20008000800 */
[----:B----4-:R-:W-:Y:S01]  /*14820*/  LEA R18, P6, R2, R16, 0x1 ;  /* 0x0000001002127211 */ /* 0x010fe200078c08ff */
[----:B------:R-:W-:Y:S01]  /*14830*/  IMAD R32, R17, 0x2, R2 ;  /* 0x0000000211207824 */ /* 0x000fe200078e0202 */
[----:B---3--:R-:W-:-:S02]  /*14840*/  PRMT R27, R132, 0x7632, R27 ;  /* 0x00007632841b7816 */ /* 0x008fc4000000001b */
[----:B------:R-:W-:Y:S02]  /*14850*/  LEA.HI.X.SX32 R19, R2, R3, 0x1, P6 ;  /* 0x0000000302137211 */ /* 0x000fe400030f0eff */
[----:B------:R-:W-:Y:S01]  /*14860*/  LEA R26, P6, R32, R16, 0x1 ;  /* 0x00000010201a7211 */ /* 0x000fe200078c08ff */
[----:B------:R-:W-:Y:S01]  /*14870*/  @P4 STG.E.U16 desc[UR20][R24.64], R132 ;  /* 0x0000008418004986 */ /* 0x000fe2000c101514 */
[----:B------:R-:W-:-:S03]  /*14880*/  LOP3.LUT R33, R0, 0x6a, RZ, 0xfc, !PT ;  /* 0x0000006a00217812 */ /* 0x000fc600078efcff */
[----:B------:R3:W-:Y:S01]  /*14890*/  @P1 STG.E.U16 desc[UR20][R18.64], R27 ;  /* 0x0000001b12001986 */ /* 0x0007e2000c101514 */
[----:B-1----:R-:W-:Y:S01]  /*148a0*/  ISETP.LT.AND P4, PT, R33, UR4, !P0 ;  /* 0x0000000421007c0c */ /* 0x002fe2000c781270 */
[----:B------:R-:W1:Y:S01]  /*148b0*/  LDCU UR4, c[0x0][0x39c] ;  /* 0x00007380ff0477ac */ /* 0x000e620008000800 */
[C---:B------:R-:W-:Y:S02]  /*148c0*/  LOP3.LUT R2, R0.reuse, 0x6e, RZ, 0xfc, !PT ;  /* 0x0000006e00027812 */ /* 0x040fe400078efcff */
[----:B------:R-:W-:Y:S02]  /*148d0*/  LOP3.LUT R33, R0, 0x6c, RZ, 0xfc, !PT ;  /* 0x0000006c00217812 */ /* 0x000fe400078efcff */
[----:B0-----:R-:W-:Y:S01]  /*148e0*/  ISETP.LT.AND P1, PT, R2, UR6, !P0 ;  /* 0x0000000602007c0c */ /* 0x001fe2000c721270 */
[----:B------:R-:W0:Y:S01]  /*148f0*/  LDCU UR6, c[0x0][0x39c] ;  /* 0x00007380ff0677ac */ /* 0x000e220008000800 */
[----:B---3--:R-:W-:Y:S01]  /*14900*/  LEA.HI.X.SX32 R27, R32, R3, 0x1, P6 ;  /* 0x00000003201b7211 */ /* 0x008fe200030f0eff */
[----:B------:R-:W-:Y:S01]  /*14910*/  IMAD R32, R17, 0x2, R32 ;  /* 0x0000000211207824 */ /* 0x000fe200078e0220 */
[----:B--2---:R-:W-:Y:S01]  /*14920*/  ISETP.LT.AND P6, PT, R33, UR5, !P0 ;  /* 0x0000000521007c0c */ /* 0x004fe2000c7c1270 */
[----:B------:R-:W2:Y:S02]  /*14930*/  LDCU UR5, c[0x0][0x39c] ;  /* 0x00007380ff0577ac */ /* 0x000ea40008000800 */
[----:B------:R3:W-:Y:S01]  /*14940*/  @P5 STG.E.U16 desc[UR20][R26.64], R133 ;  /* 0x000000851a005986 */ /* 0x0007e2000c101514 */
[----:B------:R-:W-:Y:S01]  /*14950*/  LEA R24, P5, R32, R16, 0x1 ;  /* 0x0000001020187211 */ /* 0x000fe200078a08ff */
[----:B------:R-:W-:-:S03]  /*14960*/  IMAD R2, R17, 0x2, R32 ;  /* 0x0000000211027824 */ /* 0x000fc600078e0220 */
[----:B------:R-:W-:Y:S01]  /*14970*/  LEA.HI.X.SX32 R25, R32, R3, 0x1, P5 ;  /* 0x0000000320197211 */ /* 0x000fe200028f0eff */
[----:B------:R-:W-:Y:S01]  /*14980*/  IMAD R32, R17, 0x2, R2 ;  /* 0x0000000211207824 */ /* 0x000fe200078e0202 */
[----:B------:R-:W-:-:S04]  /*14990*/  LEA R18, P5, R2, R16, 0x1 ;  /* 0x0000001002127211 */ /* 0x000fc800078a08ff */
[----:B------:R-:W-:Y:S02]  /*149a0*/  LEA.HI.X.SX32 R19, R2, R3, 0x1, P5 ;  /* 0x0000000302137211 */ /* 0x000fe400028f0eff */
[----:B---3--:R-:W-:Y:S02]  /*149b0*/  PRMT R27, R133, 0x7632, R27 ;  /* 0x00007632851b7816 */ /* 0x008fe4000000001b */
[----:B------:R-:W-:Y:S02]  /*149c0*/  LEA R26, P5, R32, R16, 0x1 ;  /* 0x00000010201a7211 */ /* 0x000fe400078a08ff */
[C---:B------:R-:W-:Y:S01]  /*149d0*/  LOP3.LUT R33, R0.reuse, 0x70, RZ, 0xfc, !PT ;  /* 0x0000007000217812 */ /* 0x040fe200078efcff */
[----:B------:R3:W-:Y:S01]  /*149e0*/  @P2 STG.E.U16 desc[UR20][R24.64], R27 ;  /* 0x0000001b18002986 */ /* 0x0007e2000c101514 */
[----:B------:R-:W-:-:S03]  /*149f0*/  LOP3.LUT R2, R0, 0x72, RZ, 0xfc, !PT ;  /* 0x0000007200027812 */ /* 0x000fc600078efcff */
[----:B------:R4:W-:Y:S01]  /*14a00*/  @P3 STG.E.U16 desc[UR20][R18.64], R134 ;  /* 0x0000008612003986 */ /* 0x0009e2000c101514 */
[----:B-1----:R-:W-:Y:S01]  /*14a10*/  ISETP.LT.AND P2, PT, R33, UR4, !P0 ;  /* 0x0000000421007c0c */ /* 0x002fe2000c741270 */
[----:B------:R-:W1:Y:S01]  /*14a20*/  LDCU UR4, c[0x0][0x39c] ;  /* 0x00007380ff0477ac */ /* 0x000e620008000800 */
[----:B--2---:R-:W-:Y:S01]  /*14a30*/  ISETP.LT.AND P3, PT, R2, UR5, !P0 ;  /* 0x0000000502007c0c */ /* 0x004fe2000c761270 */
[----:B------:R-:W2:Y:S01]  /*14a40*/  LDCU UR5, c[0x0][0x39c] ;  /* 0x00007380ff0577ac */ /* 0x000ea20008000800 */
[----:B---3--:R-:W-:Y:S01]  /*14a50*/  LEA.HI.X.SX32 R27, R32, R3, 0x1, P5 ;  /* 0x00000003201b7211 */ /* 0x008fe200028f0eff */
[C---:B------:R-:W-:Y:S01]  /*14a60*/  IMAD R32, R17.reuse, 0x2, R32 ;  /* 0x0000000211207824 */ /* 0x040fe200078e0220 */
[----:B------:R-:W-:Y:S02]  /*14a70*/  LOP3.LUT R25, R0, 0x74, RZ, 0xfc, !PT ;  /* 0x0000007400197812 */ /* 0x000fe400078efcff */
[----:B----4-:R-:W-:Y:S01]  /*14a80*/  PRMT R19, R134, 0x7632, R19 ;  /* 0x0000763286137816 */ /* 0x010fe20000000013 */
[----:B------:R-:W-:Y:S01]  /*14a90*/  IMAD R2, R17, 0x2, R32 ;  /* 0x0000000211027824 */ /* 0x000fe200078e0220 */
[----:B------:R-:W-:-:S03]  /*14aa0*/  LEA R24, P5, R32, R16, 0x1 ;  /* 0x0000001020187211 */ /* 0x000fc600078a08ff */
[----:B------:R3:W-:Y:S01]  /*14ab0*/  @P4 STG.E.U16 desc[UR20][R26.64], R19 ;  /* 0x000000131a004986 */ /* 0x0007e2000c101514 */
[----:B0-----:R-:W-:Y:S01]  /*14ac0*/  ISETP.LT.AND P4, PT, R25, UR6, !P0 ;  /* 0x0000000619007c0c */ /* 0x001fe2000c781270 */
[----:B------:R-:W0:Y:S01]  /*14ad0*/  LDCU UR6, c[0x0][0x39c] ;  /* 0x00007380ff0677ac */ /* 0x000e220008000800 */
[----:B------:R-:W-:Y:S01]  /*14ae0*/  LEA.HI.X.SX32 R25, R32, R3, 0x1, P5 ;  /* 0x0000000320197211 */ /* 0x000fe200028f0eff */
[----:B------:R-:W-:Y:S01]  /*14af0*/  IMAD R32, R17, 0x2, R2 ;  /* 0x0000000211207824 */ /* 0x000fe200078e0202 */
[----:B------:R-:W-:-:S03]  /*14b00*/  LEA R18, P5, R2, R16, 0x1 ;  /* 0x0000001002127211 */ /* 0x000fc600078a08ff */
[----:B------:R-:W-:Y:S01]  /*14b10*/  @P6 STG.E.U16 desc[UR20][R24.64], R135 ;  /* 0x0000008718006986 */ /* 0x000fe2000c101514 */
[----:B------:R-:W-:Y:S02]  /*14b20*/  LOP3.LUT R33, R0, 0x76, RZ, 0xfc, !PT ;  /* 0x0000007600217812 */ /* 0x000fe400078efcff */
[----:B---3--:R-:W-:Y:S02]  /*14b30*/  PRMT R27, R135, 0x7632, R27 ;  /* 0x00007632871b7816 */ /* 0x008fe4000000001b */
[----:B------:R-:W-:Y:S02]  /*14b40*/  LEA.HI.X.SX32 R19, R2, R3, 0x1, P5 ;  /* 0x0000000302137211 */ /* 0x000fe400028f0eff */
[----:B------:R-:W-:-:S03]  /*14b50*/  LEA R26, P6, R32, R16, 0x1 ;  /* 0x00000010201a7211 */ /* 0x000fc600078c08ff */
[----:B------:R3:W-:Y:S01]  /*14b60*/  @P1 STG.E.U16 desc[UR20][R18.64], R27 ;  /* 0x0000001b12001986 */ /* 0x0007e2000c101514 */
[----:B-1----:R-:W-:Y:S01]  /*14b70*/  ISETP.LT.AND P5, PT, R33, UR4, !P0 ;  /* 0x0000000421007c0c */ /* 0x002fe2000c7a1270 */
[----:B------:R-:W1:Y:S01]  /*14b80*/  LDCU UR4, c[0x0][0x39c] ;  /* 0x00007380ff0477ac */ /* 0x000e620008000800 */
[C---:B------:R-:W-:Y:S02]  /*14b90*/  LOP3.LUT R2, R0.reuse, 0x7a, RZ, 0xfc, !PT ;  /* 0x0000007a00027812 */ /* 0x040fe400078efcff */
[----:B------:R-:W-:Y:S02]  /*14ba0*/  LOP3.LUT R33, R0, 0x78, RZ, 0xfc, !PT ;  /* 0x0000007800217812 */ /* 0x000fe400078efcff */
[-C--:B---3--:R-:W-:Y:S01]  /*14bb0*/  LEA.HI.X.SX32 R27, R32, R3.reuse, 0x1, P6 ;  /* 0x00000003201b7211 */ /* 0x088fe200030f0eff */
[C---:B------:R-:W-:Y:S01]  /*14bc0*/  IMAD R32, R17.reuse, 0x2, R32 ;  /* 0x0000000211207824 */ /* 0x040fe200078e0220 */
[----:B0-----:R-:W-:Y:S01]  /*14bd0*/  ISETP.LT.AND P6, PT, R2, UR6, !P0 ;  /* 0x0000000602007c0c */ /* 0x001fe2000c7c1270 */
[----:B------:R-:W0:Y:S02]  /*14be0*/  LDCU UR6, c[0x0][0x39c] ;  /* 0x00007380ff0677ac */ /* 0x000e240008000800 */
        /* <DEDUP_REMOVED lines=8> */
[----:B---3--:R-:W-:Y:S02]  /*14c70*/  PRMT R27, R140, 0x7632, R27 ;  /* 0x000076328c1b7816 */ /* 0x008fe4000000001b */
[----:B------:R-:W-:Y:S02]  /*14c80*/  LEA.HI.X.SX32 R19, R2, R3, 0x1, P2 ;  /* 0x0000000302137211 */ /* 0x000fe400010f0eff */
[----:B------:R-:W-:Y:S01]  /*14c90*/  LOP3.LUT R33, R0, 0x7c, RZ, 0xfc, !PT ;  /* 0x0000007c00217812 */ /* 0x000fe200078efcff */
[----:B------:R3:W-:Y:S01]  /*14ca0*/  @P3 STG.E.U16 desc[UR20][R24.64], R27 ;  /* 0x0000001b18003986 */ /* 0x0007e2000c101514 */
[----:B------:R-:W-:Y:S02]  /*14cb0*/  LEA R26, P3, R32, R16, 0x1 ;  /* 0x00000010201a7211 */ /* 0x000fe400078608ff */
[----:B-1----:R-:W-:Y:S01]  /*14cc0*/  ISETP.LT.AND P2, PT, R33, UR4, !P0 ;  /* 0x0000000421007c0c */ /* 0x002fe2000c741270 */
[----:B------:R1:W-:Y:S01]  /*14cd0*/  @P4 STG.E.U16 desc[UR20][R18.64], R141 ;  /* 0x0000008d12004986 */ /* 0x0003e2000c101514 */
[----:B------:R-:W4:Y:S01]  /*14ce0*/  LDCU UR4, c[0x0][0x39c] ;  /* 0x00007380ff0477ac */ /* 0x000f220008000800 */
[----:B------:R-:W-:-:S02]  /*14cf0*/  LOP3.LUT R2, R0, 0x7e, RZ, 0xfc, !PT ;  /* 0x0000007e00027812 */ /* 0x000fc400078efcff */
[----:B---3--:R-:W-:Y:S01]  /*14d00*/  LEA.HI.X.SX32 R27, R32, R3, 0x1, P3 ;  /* 0x00000003201b7211 */ /* 0x008fe200018f0eff */
[----:B------:R-:W-:Y:S01]  /*14d10*/  IMAD R32, R17, 0x2, R32 ;  /* 0x0000000211207824 */ /* 0x000fe200078e0220 */
[----:B-1----:R-:W-:Y:S02]  /*14d20*/  PRMT R19, R141, 0x7632, R19 ;  /* 0x000076328d137816 */ /* 0x002fe40000000013 */
[----:B--2---:R-:W-:Y:S01]  /*14d30*/  ISETP.LT.AND P3, PT, R2, UR5, !P0 ;  /* 0x0000000502007c0c */ /* 0x004fe2000c761270 */
[----:B------:R-:W-:Y:S01]  /*14d40*/  IMAD R2, R17, 0x2, R32 ;  /* 0x0000000211027824 */ /* 0x000fe200078e0220 */
[----:B------:R-:W-:Y:S01]  /*14d50*/  LOP3.LUT R25, R0, 0x80, RZ, 0xfc, !PT ;  /* 0x0000008000197812 */ /* 0x000fe200078efcff */
[----:B------:R1:W-:Y:S01]  /*14d60*/  @P5 STG.E.U16 desc[UR20][R26.64], R19 ;  /* 0x000000131a005986 */ /* 0x0003e2000c101514 */
[----:B------:R-:W-:Y:S01]  /*14d70*/  LEA R24, P5, R32, R16, 0x1 ;  /* 0x0000001020187211 */ /* 0x000fe200078a08ff */
[----:B------:R-:W2:Y:S01]  /*14d80*/  LDCU UR5, c[0x0][0x39c] ;  /* 0x00007380ff0577ac */ /* 0x000ea20008000800 */
[----:B0-----:R-:W-:-:S02]  /*14d90*/  ISETP.LT.AND P4, PT, R25, UR6, !P0 ;  /* 0x0000000619007c0c */ /* 0x001fc4000c781270 */
[-C--:B------:R-:W-:Y:S01]  /*14da0*/  LEA.HI.X.SX32 R25, R32, R3.reuse, 0x1, P5 ;  /* 0x0000000320197211 */ /* 0x080fe200028f0eff */
[----:B------:R-:W0:Y:S01]  /*14db0*/  LDCU UR6, c[0x0][0x39c] ;  /* 0x00007380ff0677ac */ /* 0x000e220008000800 */
[-C--:B------:R-:W-:Y:S02]  /*14dc0*/  LEA R18, P5, R2, R16.reuse, 0x1 ;  /* 0x0000001002127211 */ /* 0x080fe400078a08ff */
[----:B------:R-:W-:Y:S01]  /*14dd0*/  LOP3.LUT R32, R0, 0x82, RZ, 0xfc, !PT ;  /* 0x0000008200207812 */ /* 0x000fe200078efcff */
[----:B------:R3:W-:Y:S01]  /*14de0*/  @P1 STG.E.U16 desc[UR20][R24.64], R142 ;  /* 0x0000008e18001986 */ /* 0x0007e2000c101514 */
[----:B-1----:R-:W-:Y:S01]  /*14df0*/  LEA.HI.X.SX32 R19, R2, R3, 0x1, P5 ;  /* 0x0000000302137211 */ /* 0x002fe200028f0eff */
[C---:B------:R-:W-:Y:S01]  /*14e00*/  IMAD R2, R17.reuse, 0x2, R2 ;  /* 0x0000000211027824 */ /* 0x040fe200078e0202 */
[----:B----4-:R-:W-:Y:S01]  /*14e10*/  ISETP.LT.AND P1, PT, R32, UR4, !P0 ;  /* 0x0000000420007c0c */ /* 0x010fe2000c721270 */
[----:B------:R-:W1:Y:S01]  /*14e20*/  LDCU UR4, c[0x0][0x39c] ;  /* 0x00007380ff0477ac */ /* 0x000e620008000800 */
[----:B------:R-:W-:Y:S01]  /*14e30*/  PRMT R27, R142, 0x7632, R27 ;  /* 0x000076328e1b7816 */ /* 0x000fe2000000001b */
[----:B------:R-:W-:Y:S01]  /*14e40*/  IMAD R34, R17, 0x2, R2 ;  /* 0x0000000211227824 */ /* 0x000fe200078e0202 */
[----:B------:R-:W-:-:S02]  /*14e50*/  LEA R26, P5, R2, R16, 0x1 ;  /* 0x00000010021a7211 */ /* 0x000fc400078a08ff */
[----:B------:R-:W-:Y:S01]  /*14e60*/  LOP3.LUT R32, R0, 0x84, RZ, 0xfc, !PT ;  /* 0x0000008400207812 */ /* 0x000fe200078efcff */
[----:B------:R4:W-:Y:S01]  /*14e70*/  @P6 STG.E.U16 desc[UR20][R18.64], R27 ;  /* 0x0000001b12006986 */ /* 0x0009e2000c101514 */
[----:B---3--:R-:W-:Y:S02]  /*14e80*/  PRMT R25, R143, 0x7632, R25 ;  /* 0x000076328f197816 */ /* 0x008fe40000000019 */
[----:B----4-:R-:W-:Y:S02]  /*14e90*/  LEA.HI.X.SX32 R27, R2, R3, 0x1, P5 ;  /* 0x00000003021b7211 */ /* 0x010fe400028f0eff */
[----:B--2---:R-:W-:Y:S01]  /*14ea0*/  ISETP.LT.AND P5, PT, R32, UR5, !P0 ;  /* 0x0000000520007c0c */ /* 0x004fe2000c7a1270 */
[----:B------:R-:W2:Y:S01]  /*14eb0*/  LDCU UR5, c[0x0][0x39c] ;  /* 0x00007380ff0577ac */ /* 0x000ea20008000800 */
[----:B------:R-:W-:Y:S02]  /*14ec0*/  LEA R32, P6, R34, R16, 0x1 ;  /* 0x0000001022207211 */ /* 0x000fe400078c08ff */
[----:B------:R-:W-:-:S02]  /*14ed0*/  LOP3.LUT R2, R0, 0x86, RZ, 0xfc, !PT ;  /* 0x0000008600027812 */ /* 0x000fc400078efcff */
[-C--:B------:R-:W-:Y:S01]  /*14ee0*/  LEA.HI.X.SX32 R33, R34, R3.reuse, 0x1, P6 ;  /* 0x0000000322217211 */ /* 0x080fe200030f0eff */
[C---:B------:R-:W-:Y:S01]  /*14ef0*/  IMAD R34, R17.reuse, 0x2, R34 ;  /* 0x0000000211227824 */ /* 0x040fe200078e0222 */
[----:B------:R-:W-:Y:S01]  /*14f00*/  LOP3.LUT R19, R0, 0x88, RZ, 0xfc, !PT ;  /* 0x0000008800137812 */ /* 0x000fe200078efcff */
[----:B------:R3:W-:Y:S01]  /*14f10*/  @P2 STG.E.U16 desc[UR20][R26.64], R143 ;  /* 0x0000008f1a002986 */ /* 0x0007e2000c101514 */
[----:B0-----:R-:W-:Y:S01]  /*14f20*/  ISETP.LT.AND P2, PT, R2, UR6, !P0 ;  /* 0x0000000602007c0c */ /* 0x001fe2000c741270 */
[----:B------:R-:W-:Y:S01]  /*14f30*/  IMAD R2, R17, 0x2, R34 ;  /* 0x0000000211027824 */ /* 0x000fe200078e0222 */
[C---:B------:R-:W-:Y:S01]  /*14f40*/  LEA R18, P6, R34.reuse, R16, 0x1 ;  /* 0x0000001022127211 */ /* 0x040fe200078c08ff */
[----:B------:R0:W-:Y:S01]  /*14f50*/  @P3 STG.E.U16 desc[UR20][R32.64], R25 ;  /* 0x0000001920003986 */ /* 0x0001e2000c101514 */
[----:B-1----:R-:W-:Y:S01]  /*14f60*/  ISETP.LT.AND P3, PT, R19, UR4, !P0 ;  /* 0x0000000413007c0c */ /* 0x002fe2000c761270 */
[----:B------:R-:W1:Y:S01]  /*14f70*/  LDCU UR4, c[0x0][0x39c] ;  /* 0x00007380ff0477ac */ /* 0x000e620008000800 */
[----:B------:R-:W-:-:S02]  /*14f80*/  LEA.HI.X.SX32 R19, R34, R3, 0x1, P6 ;  /* 0x0000000322137211 */ /* 0x000fc400030f0eff */
[-C--:B------:R-:W-:Y:S01]  /*14f90*/  LEA R24, P6, R2, R16.reuse, 0x1 ;  /* 0x0000001002187211 */ /* 0x080fe200078c08ff */
[----:B------:R-:W4:Y:S01]  /*14fa0*/  LDCU UR6, c[0x0][0x39c] ;  /* 0x00007380ff0677ac */ /* 0x000f220008000800 */
[----:B---3--:R-:W-:Y:S01]  /*14fb0*/  LOP3.LUT R26, R0, 0x8a, RZ, 0xfc, !PT ;  /* 0x0000008a001a7812 */ /* 0x008fe200078efcff */
[----:B------:R-:W-:Y:S01]  /*14fc0*/  @P4 STG.E.U16 desc[UR20][R18.64], R128 ;  /* 0x0000008012004986 */ /* 0x000fe2000c101514 */
[----:B0-----:R-:W-:Y:S01]  /*14fd0*/  IMAD R32, R17, 0x2, R2 ;  /* 0x0000000211207824 */ /* 0x001fe200078e0202 */
[----:B------:R-:W-:Y:S02]  /*14fe0*/  PRMT R27, R128, 0x7632, R27 ;  /* 0x00007632801b7816 */ /* 0x000fe4000000001b */
[----:B------:R-:W-:Y:S02]  /*14ff0*/  LEA.HI.X.SX32 R25, R2, R3, 0x1, P6 ;  /* 0x0000000302197211 */ /* 0x000fe400030f0eff */
[----:B--2---:R-:W-:Y:S01]  /*15000*/  ISETP.LT.AND P4, PT, R26, UR5, !P0 ;  /* 0x000000051a007c0c */ /* 0x004fe2000c781270 */
[----:B------:R-:W0:Y:S01]  /*15010*/  LDCU UR5, c[0x0][0x39c] ;  /* 0x00007380ff0577ac */ /* 0x000e220008000800 */
[----:B------:R-:W-:Y:S01]  /*15020*/  LEA R26, P6, R32, R16, 0x1 ;  /* 0x00000010201a7211 */ /* 0x000fe200078c08ff */
[----:B------:R2:W-:Y:S01]  /*15030*/  @P1 STG.E.U16 desc[UR20][R24.64], R27 ;  /* 0x0000001b18001986 */ /* 0x0005e2000c101514 */
[----:B------:R-:W-:-:S02]  /*15040*/  LOP3.LUT R2, R0, 0x8e, RZ, 0xfc, !PT ;  /* 0x0000008e00027812 */ /* 0x000fc400078efcff */
[----:B------:R-:W-:Y:S02]  /*15050*/  LOP3.LUT R33, R0, 0x8c, RZ, 0xfc, !PT ;  /* 0x0000008c00217812 */ /* 0x000fe400078efcff */
[-C--:B--2---:R-:W-:Y:S01]  /*15060*/  LEA.HI.X.SX32 R27, R32, R3.reuse, 0x1, P6 ;  /* 0x00000003201b7211 */ /* 0x084fe200030f0eff */
[C---:B------:R-:W-:Y:S01]  /*15070*/  IMAD R32, R17.reuse, 0x2, R32 ;  /* 0x0000000211207824 */ /* 0x040fe200078e0220 */
[----:B-1----:R-:W-:Y:S01]  /*15080*/  ISETP.LT.AND P6, PT, R2, UR4, !P0 ;  /* 0x0000000402007c0c */ /* 0x002fe2000c7c1270 */
[----:B------:R-:W1:Y:S02]  /*15090*/  LDCU UR4, c[0x0][0x39c] ;  /* 0x00007380ff0477ac */ /* 0x000e640008000800 */
[----:B------:R2:W-:Y:S01]  /*150a0*/  @P5 STG.E.U16 desc[UR20][R26.64], R129 ;  /* 0x000000811a005986 */ /* 0x0005e2000c101514 */
[CC--:B------:R-:W-:Y:S01]  /*150b0*/  LEA R18, P5, R32.reuse, R16.reuse, 0x1 ;  /* 0x0000001020127211 */ /* 0x0c0fe200078a08ff */
[----:B------:R-:W-:Y:S01]  /*150c0*/  IMAD R2, R17, 0x2, R32 ;  /* 0x0000000211027824 */ /* 0x000fe200078e0220 */
[----:B----4-:R-:W-:Y:S01]  /*150d0*/  ISETP.LT.AND P1, PT, R33, UR6, !P0 ;  /* 0x0000000621007c0c */ /* 0x010fe2000c721270 */
[----:B------:R-:W3:Y:S01]  /*150e0*/  LDCU UR6, c[0x0][0x39c] ;  /* 0x00007380ff0677ac */ /* 0x000ee20008000800 */
[----:B------:R-:W-:Y:S01]  /*150f0*/  LEA.HI.X.SX32 R19, R32, R3, 0x1, P5 ;  /* 0x0000000320137211 */ /* 0x000fe200028f0eff */
[----:B------:R-:W-:Y:S01]  /*15100*/  IMAD R32, R17, 0x2, R2 ;  /* 0x0000000211207824 */ /* 0x000fe200078e0202 */
[----:B------:R-:W-:-:S04]  /*15110*/  LEA R24, P5, R2, R16, 0x1 ;  /* 0x0000001002187211 */ /* 0x000fc800078a08ff */
[----:B------:R-:W-:Y:S02]  /*15120*/  LEA.HI.X.SX32 R25, R2, R3, 0x1, P5 ;  /* 0x0000000302197211 */ /* 0x000fe400028f0eff */
[----:B--2---:R-:W-:Y:S02]  /*15130*/  PRMT R27, R129, 0x7632, R27 ;  /* 0x00007632811b7816 */ /* 0x004fe4000000001b */
[----:B------:R-:W-:Y:S02]  /*15140*/  LEA R26, P5, R32, R16, 0x1 ;  /* 0x00000010201a7211 */ /* 0x000fe400078a08ff */
[C---:B------:R-:W-:Y:S01]  /*15150*/  LOP3.LUT R2, R0.reuse, 0x92, RZ, 0xfc, !PT ;  /* 0x0000009200027812 */ /* 0x040fe200078efcff */
[----:B------:R2:W-:Y:S01]  /*15160*/  @P2 STG.E.U16 desc[UR20][R18.64], R27 ;  /* 0x0000001b12002986 */ /* 0x0005e2000c101514 */
[----:B------:R-:W-:-:S03]  /*15170*/  LOP3.LUT R33, R0, 0x90, RZ, 0xfc, !PT ;  /* 0x0000009000217812 */ /* 0x000fc600078efcff */
[----:B------:R4:W-:Y:S01]  /*15180*/  @P3 STG.E.U16 desc[UR20][R24.64], R130 ;  /* 0x0000008218003986 */ /* 0x0009e2000c101514 */
[----:B-1----:R-:W-:Y:S01]  /*15190*/  ISETP.LT.AND P3, PT, R2, UR4, !P0 ;  /* 0x0000000402007c0c */ /* 0x002fe2000c761270 */
[----:B------:R-:W1:Y:S01]  /*151a0*/  LDCU UR4, c[0x0][0x39c] ;  /* 0x00007380ff0477ac */ /* 0x000e620008000800 */
[-C--:B--2---:R-:W-:Y:S01]  /*151b0*/  LEA.HI.X.SX32 R27, R32, R3.reuse, 0x1, P5 ;  /* 0x00000003201b7211 */ /* 0x084fe200028f0eff */
[C---:B------:R-:W-:Y:S01]  /*151c0*/  IMAD R32, R17.reuse, 0x2, R32 ;  /* 0x0000000211207824 */ /* 0x040fe200078e0220 */
[----:B------:R-:W-:Y:S02]  /*151d0*/  LOP3.LUT R19, R0, 0x94, RZ, 0xfc, !PT ;  /* 0x0000009400137812 */ /* 0x000fe400078efcff */
[----:B----4-:R-:W-:Y:S01]  /*151e0*/  PRMT R25, R130, 0x7632, R25 ;  /* 0x0000763282197816 */ /* 0x010fe20000000019 */
[----:B------:R-:W-:Y:S01]  /*151f0*/  IMAD R2, R17, 0x2, R32 ;  /* 0x0000000211027824 */ /* 0x000fe200078e0220 */
[CC--:B------:R-:W-:Y:S02]  /*15200*/  LEA R18, P5, R32.reuse, R16.reuse, 0x1 ;  /* 0x0000001020127211 */ /* 0x0c0fe400078a08ff */
[----:B0-----:R-:W-:Y:S01]  /*15210*/  ISETP.LT.AND P2, PT, R33, UR5, !P0 ;  /* 0x0000000521007c0c */ /* 0x001fe2000c741270 */
[----:B------:R0:W-:Y:S01]  /*15220*/  @P4 STG.E.U16 desc[UR20][R26.64], R25 ;  /* 0x000000191a004986 */ /* 0x0001e2000c101514 */
[----:B---3--:R-:W-:Y:S01]  /*15230*/  ISETP.LT.AND P4, PT, R19, UR6, !P0 ;  /* 0x0000000613007c0c */ /* 0x008fe2000c781270 */
[----:B------:R-:W2:Y:S01]  /*15240*/  LDCU UR5, c[0x0][0x39c] ;  /* 0x00007380ff0577ac */ /* 0x000ea20008000800 */
[----:B------:R-:W-:Y:S01]  /*15250*/  LEA.HI.X.SX32 R19, R32, R3, 0x1, P5 ;  /* 0x0000000320137211 */ /* 0x000fe200028f0eff */
[----:B------:R-:W3:Y:S01]  /*15260*/  LDCU UR6, c[0x0][0x39c] ;  /* 0x00007380ff0677ac */ /* 0x000ee20008000800 */
[----:B------:R-:W-:Y:S01]  /*15270*/  LEA R24, P5, R2, R16, 0x1 ;  /* 0x0000001002187211 */ /* 0x000fe200078a08ff */
[----:B------:R-:W-:Y:S01]  /*15280*/  IMAD R32, R17, 0x2, R2 ;  /* 0x0000000211207824 */ /* 0x000fe200078e0202 */
[----:B------:R-:W-:-:S02]  /*15290*/  LOP3.LUT R33, R0, 0x96, RZ, 0xfc, !PT ;  /* 0x0000009600217812 */ /* 0x000fc400078efcff */
[----:B0-----:R-:W-:Y:S02]  /*152a0*/  PRMT R27, R131, 0x7632, R27 ;  /* 0x00007632831b7816 */ /* 0x001fe4000000001b */
[----:B------:R-:W-:Y:S02]  /*152b0*/  LEA.HI.X.SX32 R25, R2, R3, 0x1, P5 ;  /* 0x0000000302197211 */ /* 0x000fe400028f0eff */
[----:B------:R-:W-:Y:S01]  /*152c0*/  LEA R26, P5, R32, R16, 0x1 ;  /* 0x00000010201a7211 */ /* 0x000fe200078a08ff */
[----:B------:R-:W-:Y:S01]  /*152d0*/  @P1 STG.E.U16 desc[UR20][R18.64], R131 ;  /* 0x0000008312001986 */ /* 0x000fe2000c101514 */
[----:B-1----:R-:W-:Y:S01]  /*152e0*/  ISETP.LT.AND P1, PT, R33, UR4, !P0 ;  /* 0x0000000421007c0c */ /* 0x002fe2000c721270 */
[----:B------:R-:W0:Y:S02]  /*152f0*/  LDCU UR4, c[0x0][0x39c] ;  /* 0x00007380ff0477ac */ /* 0x000e240008000800 */
[----:B------:R1:W-:Y:S01]  /*15300*/  @P6 STG.E.U16 desc[UR20][R24.64], R27 ;  /* 0x0000001b18006986 */ /* 0x0003e2000c101514 */
[----:B------:R-:W-:-:S02]  /*15310*/  LOP3.LUT R33, R0, 0x98, RZ, 0xfc, !PT ;  /* 0x0000009800217812 */ /* 0x000fc400078efcff */
[----:B------:R-:W-:Y:S02]  /*15320*/  LOP3.LUT R2, R0, 0x9a, RZ, 0xfc, !PT ;  /* 0x0000009a00027812 */ /* 0x000fe400078efcff */
[----:B--2---:R-:W-:Y:S01]  /*15330*/  ISETP.LT.AND P6, PT, R33, UR5, !P0 ;  /* 0x0000000521007c0c */ /* 0x004fe2000c7c1270 */
[----:B------:R-:W2:Y:S01]  /*15340*/  LDCU UR5, c[0x0][0x39c] ;  /* 0x00007380ff0577ac */ /* 0x000ea20008000800 */
[----:B-1----:R-:W-:Y:S01]  /*15350*/  LEA.HI.X.SX32 R27, R32, R3, 0x1, P5 ;  /* 0x00000003201b7211 */ /* 0x002fe200028f0eff */
[C---:B------:R-:W-:Y:S01]  /*15360*/  IMAD R32, R17.reuse, 0x2, R32 ;  /* 0x0000000211207824 */ /* 0x040fe200078e0220 */
[----:B---3--:R-:W-:Y:S01]  /*15370*/  ISETP.LT.AND P5, PT, R2, UR6, !P0 ;  /* 0x0000000602007c0c */ /* 0x008fe2000c7a1270 */
[----:B------:R-:W1:Y:S02]  /*15380*/  LDCU UR6, c[0x0][0x39c] ;  /* 0x00007380ff0677ac */ /* 0x000e640008000800 */
[----:B------:R3:W-:Y:S01]  /*15390*/  @P2 STG.E.U16 desc[UR20][R26.64], R136 ;  /* 0x000000881a002986 */ /* 0x0007e2000c101514 */
[----:B------:R-:W-:Y:S01]  /*153a0*/  LEA R18, P2, R32, R16, 0x1 ;  /* 0x0000001020127211 */ /* 0x000fe200078408ff */
[----:B------:R-:W-:-:S03]  /*153b0*/  IMAD R2, R17, 0x2, R32 ;  /* 0x0000000211027824 */ /* 0x000fc600078e0220 */
[----:B------:R-:W-:Y:S01]  /*153c0*/  LEA.HI.X.SX32 R19, R32, R3, 0x1, P2 ;  /* 0x0000000320137211 */ /* 0x000fe200010f0eff */
[----:B------:R-:W-:Y:S01]  /*153d0*/  IMAD R32, R17, 0x2, R2 ;  /* 0x0000000211207824 */ /* 0x000fe200078e0202 */
[----:B------:R-:W-:Y:S02]  /*153e0*/  LEA R24, P2, R2, R16, 0x1 ;  /* 0x0000001002187211 */ /* 0x000fe400078408ff */
[----:B---3--:R-:W-:Y:S02]  /*153f0*/  PRMT R27, R136, 0x7632, R27 ;  /* 0x00007632881b7816 */ /* 0x008fe4000000001b */
[----:B------:R-:W-:-:S03]  /*15400*/  LOP3.LUT R33, R0, 0x9c, RZ, 0xfc, !PT ;  /* 0x0000009c00217812 */ /* 0x000fc600078efcff */
[----:B------:R3:W-:Y:S01]  /*15410*/  @P3 STG.E.U16 desc[UR20][R18.64], R27 ;  /* 0x0000001b12003986 */ /* 0x0007e2000c101514 */
[----:B------:R-:W-:Y:S02]  /*15420*/  LEA R26, P3, R32, R16, 0x1 ;  /* 0x00000010201a7211 */ /* 0x000fe400078608ff */
[-C--:B------:R-:W-:Y:S02]  /*15430*/  LEA.HI.X.SX32 R25, R2, R3.reuse, 0x1, P2 ;  /* 0x0000000302197211 */ /* 0x080fe400010f0eff */
[----:B0-----:R-:W-:Y:S01]  /*15440*/  ISETP.LT.AND P2, PT, R33, UR4, !P0 ;  /* 0x0000000421007c0c */ /* 0x001fe2000c741270 */
[----:B------:R-:W0:Y:S01]  /*15450*/  LDCU UR4, c[0x0][0x39c] ;  /* 0x00007380ff0477ac */ /* 0x000e220008000800 */
[----:B------:R-:W-:Y:S01]  /*15460*/  LOP3.LUT R2, R0, 0x9e, RZ, 0xfc, !PT ;  /* 0x0000009e00027812 */ /* 0x000fe200078efcff */
[----:B------:R4:W-:Y:S01]  /*15470*/  @P4 STG.E.U16 desc[UR20][R24.64], R137 ;  /* 0x0000008918004986 */ /* 0x0009e2000c101514 */
[----:B---3--:R-:W-:Y:S01]  /*15480*/  LEA.HI.X.SX32 R27, R32, R3, 0x1, P3 ;  /* 0x00000003201b7211 */ /* 0x008fe200018f0eff */
[C---:B------:R-:W-:Y:S01]  /*15490*/  IMAD R32, R17.reuse, 0x2, R32 ;  /* 0x0000000211207824 */ /* 0x040fe200078e0220 */
[----:B--2---:R-:W-:Y:S01]  /*154a0*/  ISETP.LT.AND P3, PT, R2, UR5, !P0 ;  /* 0x0000000502007c0c */ /* 0x004fe2000c761270 */
[----:B------:R-:W2:Y:S01]  /*154b0*/  LDCU UR5, c[0x0][0x39c] ;  /* 0x00007380ff0577ac */ /* 0x000ea20008000800 */
[----:B------:R-:W-:Y:S01]  /*154c0*/  LOP3.LUT R19, R0, 0xa0, RZ, 0xfc, !PT ;  /* 0x000000a000137812 */ /* 0x000fe200078efcff */
[----:B------:R-:W-:Y:S01]  /*154d0*/  IMAD R2, R17, 0x2, R32 ;  /* 0x0000000211027824 */ /* 0x000fe200078e0220 */
[----:B----4-:R-:W-:-:S02]  /*154e0*/  PRMT R25, R137, 0x7632, R25 ;  /* 0x0000763289197816 */ /* 0x010fc40000000019 */
[----:B------:R-:W-:-:S03]  /*154f0*/  LEA R18, P4, R32, R16, 0x1 ;  /* 0x0000001020127211 */ /* 0x000fc600078808ff */
[----:B------:R3:W-:Y:S01]  /*15500*/  @P1 STG.E.U16 desc[UR20][R26.64], R25 ;  /* 0x000000191a001986 */ /* 0x0007e2000c101514 */
[----:B-1----:R-:W-:Y:S01]  /*15510*/  ISETP.LT.AND P1, PT, R19, UR6, !P0 ;  /* 0x0000000613007c0c */ /* 0x002fe2000c721270 */
[----:B------:R-:W1:Y:S01]  /*15520*/  LDCU UR6, c[0x0][0x39c] ;  /* 0x00007380ff0677ac */ /* 0x000e620008000800 */
[-C--:B------:R-:W-:Y:S02]  /*15530*/  LEA.HI.X.SX32 R19, R32, R3.reuse, 0x1, P4 ;  /* 0x0000000320137211 */ /* 0x080fe400020f0eff */
[-C--:B------:R-:W-:Y:S02]  /*15540*/  LEA R24, P4, R2, R16.reuse, 0x1 ;  /* 0x0000001002187211 */ /* 0x080fe400078808ff */
[----:B------:R-:W-:Y:S01]  /*15550*/  LOP3.LUT R32, R0, 0xa2, RZ, 0xfc, !PT ;  /* 0x000000a200207812 */ /* 0x000fe200078efcff */
[----:B------:R-:W-:Y:S01]  /*15560*/  @P6 STG.E.U16 desc[UR20][R18.64], R138 ;  /* 0x0000008a12006986 */ /* 0x000fe2000c101514 */
[----:B---3--:R-:W-:Y:S02]  /*15570*/  PRMT R27, R138, 0x7632, R27 ;  /* 0x000076328a1b7816 */ /* 0x008fe4000000001b */
[----:B------:R-:W-:Y:S01]  /*15580*/  LEA.HI.X.SX32 R25, R2, R3, 0x1, P4 ;  /* 0x0000000302197211 */ /* 0x000fe200020f0eff */
[C---:B------:R-:W-:Y:S01]  /*15590*/  IMAD R2, R17.reuse, 0x2, R2 ;  /* 0x0000000211027824 */ /* 0x040fe200078e0202 */
[----:B0-----:R-:W-:Y:S01]  /*155a0*/  ISETP.LT.AND P4, PT, R32, UR4, !P0 ;  /* 0x0000000420007c0c */ /* 0x001fe2000c781270 */
[----:B------:R-:W0:Y:S02]  /*155b0*/  LDCU UR4, c[0x0][0x39c] ;  /* 0x00007380ff0477ac */ /* 0x000e240008000800 */
[----:B------:R3:W-:Y:S01]  /*155c0*/  @P5 STG.E.U16 desc[UR20][R24.64], R27 ;  /* 0x0000001b18005986 */ /* 0x0007e2000c101514 */
[----:B------:R-:W-:Y:S01]  /*155d0*/  LEA R26, P5, R2, R16, 0x1 ;  /* 0x00000010021a7211 */ /* 0x000fe200078a08ff */
[----:B------:R-:W-:Y:S01]  /*155e0*/  IMAD R34, R17, 0x2, R2 ;  /* 0x0000000211227824 */ /* 0x000fe200078e0202 */
[----:B------:R-:W-:-:S02]  /*155f0*/  LOP3.LUT R32, R0, 0xa4, RZ, 0xfc, !PT ;  /* 0x000000a400207812 */ /* 0x000fc400078efcff */
[-C--:B---3--:R-:W-:Y:S02]  /*15600*/  LEA.HI.X.SX32 R27, R2, R3.reuse, 0x1, P5 ;  /* 0x00000003021b7211 */ /* 0x088fe400028f0eff */
[----:B--2---:R-:W-:Y:S01]  /*15610*/  ISETP.LT.AND P5, PT, R32, UR5, !P0 ;  /* 0x0000000520007c0c */ /* 0x004fe2000c7a1270 */
[----:B------:R-:W2:Y:S01]  /*15620*/  LDCU UR5, c[0x0][0x39c] ;  /* 0x00007380ff0577ac */ /* 0x000ea20008000800 */
[C---:B------:R-:W-:Y:S02]  /*15630*/  LEA R32, P6, R34.reuse, R16, 0x1 ;  /* 0x0000001022207211 */ /* 0x040fe400078c08ff */
[----:B------:R-:W-:Y:S02]  /*15640*/  PRMT R25, R139, 0x7632, R25 ;  /* 0x000076328b197816 */ /* 0x000fe40000000019 */
[----:B------:R-:W-:Y:S01]  /*15650*/  LEA.HI.X.SX32 R33, R34, R3, 0x1, P6 ;  /* 0x0000000322217211 */ /* 0x000fe200030f0eff */
[----:B------:R-:W-:Y:S01]  /*15660*/  IMAD R34, R17, 0x2, R34 ;  /* 0x0000000211227824 */ /* 0x000fe200078e0222 */
[----:B------:R-:W-:-:S02]  /*15670*/  LOP3.LUT R2, R0, 0xa6, RZ, 0xfc, !PT ;  /* 0x000000a600027812 */ /* 0x000fc400078efcff */
[----:B------:R-:W-:Y:S01]  /*15680*/  LOP3.LUT R19, R0, 0xa8, RZ, 0xfc, !PT ;  /* 0x000000a800137812 */ /* 0x000fe200078efcff */
[----:B------:R3:W-:Y:S01]  /*15690*/  @P2 STG.E.U16 desc[UR20][R26.64], R139 ;  /* 0x0000008b1a002986 */ /* 0x0007e2000c101514 */
[----:B-1----:R-:W-:Y:S01]  /*156a0*/  ISETP.LT.AND P2, PT, R2, UR6, !P0 ;  /* 0x0000000602007c0c */ /* 0x002fe2000c741270 */
[----:B------:R-:W-:Y:S01]  /*156b0*/  IMAD R2, R17, 0x2, R34 ;  /* 0x0000000211027824 */ /* 0x000fe200078e0222 */
[CC--:B------:R-:W-:Y:S01]  /*156c0*/  LEA R18, P6, R34.reuse, R16.reuse, 0x1 ;  /* 0x0000001022127211 */ /* 0x0c0fe200078c08ff */
[----:B------:R1:W-:Y:S01]  /*156d0*/  @P3 STG.E.U16 desc[UR20][R32.64], R25 ;  /* 0x0000001920003986 */ /* 0x0003e2000c101514 */
[----:B0-----:R-:W-:Y:S01]  /*156e0*/  ISETP.LT.AND P3, PT, R19, UR4, !P0 ;  /* 0x0000000413007c0c */ /* 0x001fe2000c761270 */
[----:B------:R-:W0:Y:S01]  /*156f0*/  LDCU UR4, c[0x0][0x39c] ;  /* 0x00007380ff0477ac */ /* 0x000e220008000800 */
[----:B------:R-:W-:Y:S02]  /*15700*/  LEA.HI.X.SX32 R19, R34, R3, 0x1, P6 ;  /* 0x0000000322137211 */ /* 0x000fe400030f0eff */
[----:B------:R-:W-:Y:S01]  /*15710*/  LEA R24, P6, R2, R16, 0x1 ;  /* 0x0000001002187211 */ /* 0x000fe200078c08ff */
[----:B------:R-:W4:Y:S01]  /*15720*/  LDCU UR6, c[0x0][0x39c] ;  /* 0x00007380ff0677ac */ /* 0x000f220008000800 */
[----:B---3--:R-:W-:Y:S01]  /*15730*/  LOP3.LUT R26, R0, 0xaa, RZ, 0xfc, !PT ;  /* 0x000000aa001a7812 */ /* 0x008fe200078efcff */
[----:B------:R-:W-:Y:S01]  /*15740*/  @P1 STG.E.U16 desc[UR20][R18.64], R84 ;  /* 0x0000005412001986 */ /* 0x000fe2000c101514 */
[----:B-1----:R-:W-:Y:S01]  /*15750*/  IMAD R32, R17, 0x2, R2 ;  /* 0x0000000211207824 */ /* 0x002fe200078e0202 */
[----:B------:R-:W-:-:S02]  /*15760*/  PRMT R27, R84, 0x7632, R27 ;  /* 0x00007632541b7816 */ /* 0x000fc4000000001b */
[-C--:B------:R-:W-:Y:S02]  /*15770*/  LEA.HI.X.SX32 R25, R2, R3.reuse, 0x1, P6 ;  /* 0x0000000302197211 */ /* 0x080fe400030f0eff */
[----:B--2---:R-:W-:Y:S01]  /*15780*/  ISETP.LT.AND P1, PT, R26, UR5, !P0 ;  /* 0x000000051a007c0c */ /* 0x004fe2000c721270 */
[----:B------:R-:W1:Y:S01]  /*15790*/  LDCU UR5, c[0x0][0x39c] ;  /* 0x00007380ff0577ac */ /* 0x000e620008000800 */
[-C--:B------:R-:W-:Y:S01]  /*157a0*/  LEA R26, P6, R32, R16.reuse, 0x1 ;  /* 0x00000010201a7211 */ /* 0x080fe200078c08ff */
[----:B------:R2:W-:Y:S01]  /*157b0*/  @P4 STG.E.U16 desc[UR20][R24.64], R27 ;  /* 0x0000001b18004986 */ /* 0x0005e2000c101514 */
[C---:B------:R-:W-:Y:S02]  /*157c0*/  LOP3.LUT R2, R0.reuse, 0xae, RZ, 0xfc, !PT ;  /* 0x000000ae00027812 */ /* 0x040fe400078efcff */
[----:B------:R-:W-:Y:S02]  /*157d0*/  LOP3.LUT R33, R0, 0xac, RZ, 0xfc, !PT ;  /* 0x000000ac00217812 */ /* 0x000fe400078efcff */
[----:B0-----:R-:W-:Y:S01]  /*157e0*/  ISETP.LT.AND P4, PT, R2, UR4, !P0 ;  /* 0x0000000402007c0c */ /* 0x001fe2000c781270 */
[----:B------:R-:W0:Y:S01]  /*157f0*/  LDCU UR4, c[0x0][0x39c] ;  /* 0x00007380ff0477ac */ /* 0x000e220008000800 */
[----:B--2---:R-:W-:Y:S01]  /*15800*/  LEA.HI.X.SX32 R27, R32, R3, 0x1, P6 ;  /* 0x00000003201b7211 */ /* 0x004fe200030f0eff */
[----:B------:R-:W-:Y:S01]  /*15810*/  IMAD R32, R17, 0x2, R32 ;  /* 0x0000000211207824 */ /* 0x000fe200078e0220 */
[----:B----4-:R-:W-:Y:S01]  /*15820*/  ISETP.LT.AND P6, PT, R33, UR6, !P0 ;  /* 0x0000000621007c0c */ /* 0x010fe2000c7c1270 */
        /* <DEDUP_REMOVED lines=10> */
[----:B------:R-:W-:Y:S01]  /*158d0*/  LOP3.LUT R2, R0, 0xb2, RZ, 0xfc, !PT ;  /* 0x000000b200027812 */ /* 0x000fe200078efcff */
[----:B------:R3:W-:Y:S04]  /*158e0*/  @P2 STG.E.U16 desc[UR20][R18.64], R27 ;  /* 0x0000001b12002986 */ /* 0x0007e8000c101514 */
[----:B------:R4:W-:Y:S01]  /*158f0*/  @P3 STG.E.U16 desc[UR20][R24.64], R86 ;  /* 0x0000005618003986 */ /* 0x0009e2000c101514 */
[----:B0-----:R-:W-:Y:S01]  /*15900*/  ISETP.LT.AND P3, PT, R2, UR4, !P0 ;  /* 0x0000000402007c0c */ /* 0x001fe2000c761270 */
[----:B------:R-:W0:Y:S01]  /*15910*/  LDCU UR4, c[0x0][0x39c] ;  /* 0x00007380ff0477ac */ /* 0x000e220008000800 */
[----:B------:R-:W-:-:S02]  /*15920*/  LOP3.LUT R33, R0, 0xb0, RZ, 0xfc, !PT ;  /* 0x000000b000217812 */ /* 0x000fc400078efcff */
[----:B---3--:R-:W-:Y:S01]  /*15930*/  LEA.HI.X.SX32 R27, R32, R3, 0x1, P5 ;  /* 0x00000003201b7211 */ /* 0x008fe200028f0eff */
[C---:B------:R-:W-:Y:S01]  /*15940*/  IMAD R32, R17.reuse, 0x2, R32 ;  /* 0x0000000211207824 */ /* 0x040fe200078e0220 */
[----:B------:R-:W-:Y:S02]  /*15950*/  LOP3.LUT R19, R0, 0xb4, RZ, 0xfc, !PT ;  /* 0x000000b400137812 */ /* 0x000fe400078efcff */
[----:B----4-:R-:W-:Y:S01]  /*15960*/  PRMT R25, R86, 0x7632, R25 ;  /* 0x0000763256197816 */ /* 0x010fe20000000019 */
[----:B------:R-:W-:Y:S01]  /*15970*/  IMAD R2, R17, 0x2, R32 ;  /* 0x0000000211027824 */ /* 0x000fe200078e0220 */
[----:B------:R-:W-:-:S03]  /*15980*/  LEA R18, P5, R32, R16, 0x1 ;  /* 0x0000001020127211 */ /* 0x000fc600078a08ff */
[----:B------:R3:W-:Y:S01]  /*15990*/  @P1 STG.E.U16 desc[UR20][R26.64], R25 ;  /* 0x000000191a001986 */ /* 0x0007e2000c101514 */
[----:B--2---:R-:W-:Y:S01]  /*159a0*/  ISETP.LT.AND P1, PT, R19, UR6, !P0 ;  /* 0x0000000613007c0c */ /* 0x004fe2000c721270 */
[----:B------:R-:W2:Y:S01]  /*159b0*/  LDCU UR6, c[0x0][0x39c] ;  /* 0x00007380ff0677ac */ /* 0x000ea20008000800 */
[----:B-1----:R-:W-:Y:S02]  /*159c0*/  ISETP.LT.AND P2, PT, R33, UR5, !P0 ;  /* 0x0000000521007c0c */ /* 0x002fe4000c741270 */
[----:B------:R-:W-:Y:S01]  /*159d0*/  LEA.HI.X.SX32 R19, R32, R3, 0x1, P5 ;  /* 0x0000000320137211 */ /* 0x000fe200028f0eff */
[----:B------:R-:W1:Y:S01]  /*159e0*/  LDCU UR5, c[0x0][0x39c] ;  /* 0x00007380ff0577ac */ /* 0x000e620008000800 */
[----:B------:R-:W-:Y:S01]  /*159f0*/  LEA R24, P5, R2, R16, 0x1 ;  /* 0x0000001002187211 */ /* 0x000fe200078a08ff */
[----:B------:R-:W-:Y:S02]  /*15a00*/  IMAD R32, R17, 0x2, R2 ;  /* 0x0000000211207824 */ /* 0x000fe400078e0202 */
[----:B------:R-:W-:Y:S01]  /*15a10*/  @P6 STG.E.U16 desc[UR20][R18.64], R87 ;  /* 0x0000005712006986 */ /* 0x000fe2000c101514 */
[----:B---3--:R-:W-:-:S02]  /*15a20*/  PRMT R27, R87, 0x7632, R27 ;  /* 0x00007632571b7816 */ /* 0x008fc4000000001b */
[----:B------:R-:W-:Y:S02]  /*15a30*/  LEA.HI.X.SX32 R25, R2, R3, 0x1, P5 ;  /* 0x0000000302197211 */ /* 0x000fe400028f0eff */
[----:B------:R-:W-:Y:S02]  /*15a40*/  LEA R26, P6, R32, R16, 0x1 ;  /* 0x00000010201a7211 */ /* 0x000fe400078c08ff */
[C---:B------:R-:W-:Y:S01]  /*15a50*/  LOP3.LUT R33, R0.reuse, 0xb6, RZ, 0xfc, !PT ;  /* 0x000000b600217812 */ /* 0x040fe200078efcff */
[----:B------:R3:W-:Y:S01]  /*15a60*/  @P4 STG.E.U16 desc[UR20][R24.64], R27 ;  /* 0x0000001b18004986 */ /* 0x0007e2000c101514 */
[C---:B------:R-:W-:Y:S02]  /*15a70*/  LOP3.LUT R2, R0.reuse, 0xba, RZ, 0xfc, !PT ;  /* 0x000000ba00027812 */ /* 0x040fe400078efcff */
[----:B0-----:R-:W-:Y:S01]  /*15a80*/  ISETP.LT.AND P5, PT, R33, UR4, !P0 ;  /* 0x0000000421007c0c */ /* 0x001fe2000c7a1270 */
[----:B------:R-:W0:Y:S01]  /*15a90*/  LDCU UR4, c[0x0][0x39c] ;  /* 0x00007380ff0477ac */ /* 0x000e220008000800 */
[----:B------:R-:W-:-:S02]  /*15aa0*/  LOP3.LUT R33, R0, 0xb8, RZ, 0xfc, !PT ;  /* 0x000000b800217812 */ /* 0x000fc400078efcff */
[-C--:B---3--:R-:W-:Y:S01]  /*15ab0*/  LEA.HI.X.SX32 R27, R32, R3.reuse, 0x1, P6 ;  /* 0x00000003201b7211 */ /* 0x088fe200030f0eff */
[C---:B------:R-:W-:Y:S01]  /*15ac0*/  IMAD R32, R17.reuse, 0x2, R32 ;  /* 0x0000000211207824 */ /* 0x040fe200078e0220 */
[----:B--2---:R-:W-:Y:S01]  /*15ad0*/  ISETP.LT.AND P6, PT, R2, UR6, !P0 ;  /* 0x0000000602007c0c */ /* 0x004fe2000c7c1270 */
[----:B------:R-:W2:Y:S02]  /*15ae0*/  LDCU UR6, c[0x0][0x39c] ;  /* 0x00007380ff0677ac */ /* 0x000ea40008000800 */
[----:B------:R3:W-:Y:S01]  /*15af0*/  @P2 STG.E.U16 desc[UR20][R26.64], R100 ;  /* 0x000000641a002986 */ /* 0x0007e2000c101514 */
[CC--:B------:R-:W-:Y:S01]  /*15b00*/  LEA R18, P2, R32.reuse, R16.reuse, 0x1 ;  /* 0x0000001020127211 */ /* 0x0c0fe200078408ff */
[----:B------:R-:W-:Y:S01]  /*15b10*/  IMAD R2, R17, 0x2, R32 ;  /* 0x0000000211027824 */ /* 0x000fe200078e0220 */
[----:B-1----:R-:W-:Y:S01]  /*15b20*/  ISETP.LT.AND P4, PT, R33, UR5, !P0 ;  /* 0x0000000521007c0c */ /* 0x002fe2000c781270 */
[----:B------:R-:W1:Y:S01]  /*15b30*/  LDCU UR5, c[0x0][0x39c] ;  /* 0x00007380ff0577ac */ /* 0x000e620008000800 */
        /* <DEDUP_REMOVED lines=8> */
[----:B0-----:R-:W-:Y:S01]  /*15bc0*/  ISETP.LT.AND P2, PT, R33, UR4, !P0 ;  /* 0x0000000421007c0c */ /* 0x001fe2000c741270 */
[----:B------:R0:W-:Y:S01]  /*15bd0*/  @P1 STG.E.U16 desc[UR20][R24.64], R101 ;  /* 0x0000006518001986 */ /* 0x0001e2000c101514 */
[----:B------:R-:W4:Y:S01]  /*15be0*/  LDCU UR4, c[0x0][0x39c] ;  /* 0x00007380ff0477ac */ /* 0x000f220008000800 */
[----:B------:R-:W-:-:S02]  /*15bf0*/  LOP3.LUT R2, R0, 0xbe, RZ, 0xfc, !PT ;  /* 0x000000be00027812 */ /* 0x000fc400078efcff */
[----:B---3--:R-:W-:Y:S01]  /*15c00*/  LEA.HI.X.SX32 R27, R32, R3, 0x1, P3 ;  /* 0x00000003201b7211 */ /* 0x008fe200018f0eff */
[----:B------:R-:W-:Y:S01]  /*15c10*/  IMAD R32, R17, 0x2, R32 ;  /* 0x0000000211207824 */ /* 0x000fe200078e0220 */
[----:B0-----:R-:W-:Y:S02]  /*15c20*/  PRMT R25, R101, 0x7632, R25 ;  /* 0x0000763265197816 */ /* 0x001fe40000000019 */
[----:B-1----:R-:W-:Y:S01]  /*15c30*/  ISETP.LT.AND P1, PT, R2, UR5, !P0 ;  /* 0x0000000502007c0c */ /* 0x002fe2000c721270 */
[----:B------:R-:W-:Y:S01]  /*15c40*/  IMAD R2, R17, 0x2, R32 ;  /* 0x0000000211027824 */ /* 0x000fe200078e0220 */
[----:B------:R-:W-:Y:S01]  /*15c50*/  LOP3.LUT R19, R0, 0xc0, RZ, 0xfc, !PT ;  /* 0x000000c000137812 */ /* 0x000fe200078efcff */
[----:B------:R0:W-:Y:S01]  /*15c60*/  @P5 STG.E.U16 desc[UR20][R26.64], R25 ;  /* 0x000000191a005986 */ /* 0x0001e2000c101514 */
[----:B------:R-:W-:Y:S01]  /*15c70*/  LEA R18, P5, R32, R16, 0x1 ;  /* 0x0000001020127211 */ /* 0x000fe200078a08ff */
[----:B------:R-:W1:Y:S01]  /*15c80*/  LDCU UR5, c[0x0][0x39c] ;  /* 0x00007380ff0577ac */ /* 0x000e620008000800 */
[----:B--2---:R-:W-:-:S02]  /*15c90*/  ISETP.LT.AND P3, PT, R19, UR6, !P0 ;  /* 0x0000000613007c0c */ /* 0x004fc4000c761270 */
[-C--:B------:R-:W-:Y:S01]  /*15ca0*/  LEA.HI.X.SX32 R19, R32, R3.reuse, 0x1, P5 ;  /* 0x0000000320137211 */ /* 0x080fe200028f0eff */
[----:B------:R-:W2:Y:S01]  /*15cb0*/  LDCU UR6, c[0x0][0x39c] ;  /* 0x00007380ff0677ac */ /* 0x000ea20008000800 */
[-C--:B------:R-:W-:Y:S02]  /*15cc0*/  LEA R24, P5, R2, R16.reuse, 0x1 ;  /* 0x0000001002187211 */ /* 0x080fe400078a08ff */
[----:B------:R-:W-:Y:S01]  /*15cd0*/  LOP3.LUT R32, R0, 0xc2, RZ, 0xfc, !PT ;  /* 0x000000c200207812 */ /* 0x000fe200078efcff */
[----:B------:R3:W-:Y:S01]  /*15ce0*/  @P4 STG.E.U16 desc[UR20][R18.64], R102 ;  /* 0x0000006612004986 */ /* 0x0007e2000c101514 */
[----:B0-----:R-:W-:Y:S01]  /*15cf0*/  LEA.HI.X.SX32 R25, R2, R3, 0x1, P5 ;  /* 0x0000000302197211 */ /* 0x001fe200028f0eff */
[C---:B------:R-:W-:Y:S01]  /*15d00*/  IMAD R2, R17.reuse, 0x2, R2 ;  /* 0x0000000211027824 */ /* 0x040fe200078e0202 */
[----:B----4-:R-:W-:Y:S01]  /*15d10*/  ISETP.LT.AND P4, PT, R32, UR4, !P0 ;  /* 0x0000000420007c0c */ /* 0x010fe2000c781270 */
[----:B------:R-:W0:Y:S01]  /*15d20*/  LDCU UR4, c[0x0][0x39c] ;  /* 0x00007380ff0477ac */ /* 0x000e220008000800 */
[----:B------:R-:W-:Y:S01]  /*15d30*/  PRMT R27, R102, 0x7632, R27 ;  /* 0x00007632661b7816 */ /* 0x000fe2000000001b */
[----:B------:R-:W-:Y:S01]  /*15d40*/  IMAD R34, R17, 0x2, R2 ;  /* 0x0000000211227824 */ /* 0x000fe200078e0202 */
[----:B------:R-:W-:-:S02]  /*15d50*/  LEA R26, P5, R2, R16, 0x1 ;  /* 0x00000010021a7211 */ /* 0x000fc400078a08ff */
[C---:B------:R-:W-:Y:S01]  /*15d60*/  LOP3.LUT R32, R0.reuse, 0xc4, RZ, 0xfc, !PT ;  /* 0x000000c400207812 */ /* 0x040fe200078efcff */
[----:B------:R4:W-:Y:S01]  /*15d70*/  @P6 STG.E.U16 desc[UR20][R24.64], R27 ;  /* 0x0000001b18006986 */ /* 0x0009e2000c101514 */
[----:B---3--:R-:W-:Y:S02]  /*15d80*/  LOP3.LUT R19, R0, 0xc8, RZ, 0xfc, !PT ;  /* 0x000000c800137812 */ /* 0x008fe400078efcff */
[----:B----4-:R-:W-:Y:S02]  /*15d90*/  LEA.HI.X.SX32 R27, R2, R3, 0x1, P5 ;  /* 0x00000003021b7211 */ /* 0x010fe400028f0eff */
[----:B-1----:R-:W-:Y:S01]  /*15da0*/  ISETP.LT.AND P5, PT, R32, UR5, !P0 ;  /* 0x0000000520007c0c */ /* 0x002fe2000c7a1270 */
[----:B------:R-:W1:Y:S01]  /*15db0*/  LDCU UR5, c[0x0][0x39c] ;  /* 0x00007380ff0577ac */ /* 0x000e620008000800 */
[----:B------:R-:W-:Y:S02]  /*15dc0*/  LEA R32, P6, R34, R16, 0x1 ;  /* 0x0000001022207211 */ /* 0x000fe400078c08ff */
[----:B------:R-:W-:-:S02]  /*15dd0*/  PRMT R25, R103, 0x7632, R25 ;  /* 0x0000763267197816 */ /* 0x000fc40000000019 */
[-C--:B------:R-:W-:Y:S01]  /*15de0*/  LEA.HI.X.SX32 R33, R34, R3.reuse, 0x1, P6 ;  /* 0x0000000322217211 */ /* 0x080fe200030f0eff */
[----:B------:R-:W-:Y:S01]  /*15df0*/  IMAD R34, R17, 0x2, R34 ;  /* 0x0000000211227824 */ /* 0x000fe200078e0222 */
[----:B------:R-:W-:Y:S01]  /*15e00*/  LOP3.LUT R2, R0, 0xc6, RZ, 0xfc, !PT ;  /* 0x000000c600027812 */ /* 0x000fe200078efcff */
[----:B------:R-:W-:Y:S04]  /*15e10*/  @P2 STG.E.U16 desc[UR20][R26.64], R103 ;  /* 0x000000671a002986 */ /* 0x000fe8000c101514 */
[----:B------:R3:W-:Y:S01]  /*15e20*/  @P1 STG.E.U16 desc[UR20][R32.64], R25 ;  /* 0x0000001920001986 */ /* 0x0007e2000c101514 */
[----:B0-----:R-:W-:Y:S01]  /*15e30*/  ISETP.LT.AND P1, PT, R19, UR4, !P0 ;  /* 0x0000000413007c0c */ /* 0x001fe2000c721270 */
[----:B------:R-:W0:Y:S01]  /*15e40*/  LDCU UR4, c[0x0][0x39c] ;  /* 0x00007380ff0477ac */ /* 0x000e220008000800 */
[----:B--2---:R-:W-:Y:S01]  /*15e50*/  ISETP.LT.AND P2, PT, R2, UR6, !P0 ;  /* 0x0000000602007c0c */ /* 0x004fe2000c741270 */
[----:B------:R-:W-:Y:S01]  /*15e60*/  IMAD R2, R17, 0x2, R34 ;  /* 0x0000000211027824 */ /* 0x000fe200078e0222 */
[C---:B------:R-:W-:Y:S01]  /*15e70*/  LEA R18, P6, R34.reuse, R16, 0x1 ;  /* 0x0000001022127211 */ /* 0x040fe200078c08ff */
[----:B------:R-:W2:Y:S03]  /*15e80*/  LDCU UR6, c[0x0][0x39c] ;  /* 0x00007380ff0677ac */ /* 0x000ea60008000800 */
[----:B------:R-:W-:-:S02]  /*15e90*/  LEA.HI.X.SX32 R19, R34, R3, 0x1, P6 ;  /* 0x0000000322137211 */ /* 0x000fc400030f0eff */
[-C--:B------:R-:W-:Y:S01]  /*15ea0*/  LEA R24, P6, R2, R16.reuse, 0x1 ;  /* 0x0000001002187211 */ /* 0x080fe200078c08ff */
[----:B---3--:R-:W-:Y:S01]  /*15eb0*/  IMAD R32, R17, 0x2, R2 ;  /* 0x0000000211207824 */ /* 0x008fe200078e0202 */
[----:B------:R-:W-:Y:S01]  /*15ec0*/  LOP3.LUT R26, R0, 0xca, RZ, 0xfc, !PT ;  /* 0x000000ca001a7812 */ /* 0x000fe200078efcff */
[----:B------:R-:W-:Y:S01]  /*15ed0*/  @P3 STG.E.U16 desc[UR20][R18.64], R80 ;  /* 0x0000005012003986 */ /* 0x000fe2000c101514 */
[----:B------:R-:W-:Y:S02]  /*15ee0*/  PRMT R27, R80, 0x7632, R27 ;  /* 0x00007632501b7816 */ /* 0x000fe4000000001b */
[----:B------:R-:W-:Y:S02]  /*15ef0*/  LEA.HI.X.SX32 R25, R2, R3, 0x1, P6 ;  /* 0x0000000302197211 */ /* 0x000fe400030f0eff */
[----:B-1----:R-:W-:Y:S01]  /*15f00*/  ISETP.LT.AND P3, PT, R26, UR5, !P0 ;  /* 0x000000051a007c0c */ /* 0x002fe2000c761270 */
[----:B------:R-:W1:Y:S01]  /*15f10*/  LDCU UR5, c[0x0][0x39c] ;  /* 0x00007380ff0577ac */ /* 0x000e620008000800 */
[----:B------:R-:W-:Y:S01]  /*15f20*/  LEA R26, P6, R32, R16, 0x1 ;  /* 0x00000010201a7211 */ /* 0x000fe200078c08ff */
[----:B------:R3:W-:Y:S01]  /*15f30*/  @P4 STG.E.U16 desc[UR20][R24.64], R27 ;  /* 0x0000001b18004986 */ /* 0x0007e2000c101514 */
[----:B------:R-:W-:-:S02]  /*15f40*/  LOP3.LUT R2, R0, 0xce, RZ, 0xfc, !PT ;  /* 0x000000ce00027812 */ /* 0x000fc400078efcff */
        /* <DEDUP_REMOVED lines=35> */
[----:B------:R-:W-:Y:S01]  /*16180*/  IMAD R32, R17, 0x2, R2 ;  /* 0x0000000211207824 */ /* 0x000fe200078e0202 */
[----:B------:R-:W-:Y:S02]  /*16190*/  LOP3.LUT R33, R0, 0xd6, RZ, 0xfc, !PT ;  /* 0x000000d600217812 */ /* 0x000fe400078efcff */
[----:B---3--:R-:W-:-:S02]  /*161a0*/  PRMT R27, R83, 0x7632, R27 ;  /* 0x00007632531b7816 */ /* 0x008fc4000000001b */
[----:B------:R-:W-:Y:S02]  /*161b0*/  LEA.HI.X.SX32 R25, R2, R3, 0x1, P5 ;  /* 0x0000000302197211 */ /* 0x000fe400028f0eff */
[----:B------:R-:W-:Y:S01]  /*161c0*/  LEA R26, P5, R32, R16, 0x1 ;  /* 0x00000010201a7211 */ /* 0x000fe200078a08ff */
[----:B------:R-:W-:Y:S01]  /*161d0*/  @P4 STG.E.U16 desc[UR20][R18.64], R83 ;  /* 0x0000005312004986 */ /* 0x000fe2000c101514 */
[----:B0-----:R-:W-:Y:S01]  /*161e0*/  ISETP.LT.AND P4, PT, R33, UR4, !P0 ;  /* 0x0000000421007c0c */ /* 0x001fe2000c781270 */
[----:B------:R-:W0:Y:S02]  /*161f0*/  LDCU UR4, c[0x0][0x39c] ;  /* 0x00007380ff0477ac */ /* 0x000e240008000800 */
[----:B------:R3:W-:Y:S01]  /*16200*/  @P6 STG.E.U16 desc[UR20][R24.64], R27 ;  /* 0x0000001b18006986 */ /* 0x0007e2000c101514 */
[C---:B------:R-:W-:Y:S02]  /*16210*/  LOP3.LUT R2, R0.reuse, 0xda, RZ, 0xfc, !PT ;  /* 0x000000da00027812 */ /* 0x040fe400078efcff */
        /* <DEDUP_REMOVED lines=13> */
[----:B------:R-:W-:Y:S02]  /*162f0*/  LOP3.LUT R33, R0, 0xdc, RZ, 0xfc, !PT ;  /* 0x000000dc00217812 */ /* 0x000fe400078efcff */
[----:B---3--:R-:W-:Y:S02]  /*16300*/  PRMT R27, R20, 0x7632, R27 ;  /* 0x00007632141b7816 */ /* 0x008fe4000000001b */
[----:B------:R-:W-:Y:S02]  /*16310*/  LEA.HI.X.SX32 R25, R2, R3, 0x1, P2 ;  /* 0x0000000302197211 */ /* 0x000fe400010f0eff */
[----:B------:R-:W-:Y:S01]  /*16320*/  LEA R26, P2, R32, R16, 0x1 ;  /* 0x00000010201a7211 */ /* 0x000fe200078408ff */
[----:B------:R3:W-:Y:S01]  /*16330*/  @P1 STG.E.U16 desc[UR20][R18.64], R27 ;  /* 0x0000001b12001986 */ /* 0x0007e2000c101514 */
[----:B0-----:R-:W-:Y:S01]  /*16340*/  ISETP.LT.AND P1, PT, R33, UR4, !P0 ;  /* 0x0000000421007c0c */ /* 0x001fe2000c721270 */
[----:B------:R-:W0:Y:S02]  /*16350*/  LDCU UR4, c[0x0][0x39c] ;  /* 0x00007380ff0477ac */ /* 0x000e240008000800 */
[----:B------:R4:W-:Y:S01]  /*16360*/  @P3 STG.E.U16 desc[UR20][R24.64], R21 ;  /* 0x0000001518003986 */ /* 0x0009e2000c101514 */
[----:B------:R-:W-:-:S02]  /*16370*/  LOP3.LUT R2, R0, 0xde, RZ, 0xfc, !PT ;  /* 0x000000de00027812 */ /* 0x000fc400078efcff */
[-C--:B---3--:R-:W-:Y:S01]  /*16380*/  LEA.HI.X.SX32 R27, R32, R3.reuse, 0x1, P2 ;  /* 0x00000003201b7211 */ /* 0x088fe200010f0eff */
[----:B------:R-:W-:Y:S01]  /*16390*/  IMAD R32, R17, 0x2, R32 ;  /* 0x0000000211207824 */ /* 0x000fe200078e0220 */
[----:B----4-:R-:W-:Y:S02]  /*163a0*/  PRMT R25, R21, 0x7632, R25 ;  /* 0x0000763215197816 */ /* 0x010fe40000000019 */
[----:B------:R-:W-:Y:S02]  /*163b0*/  LOP3.LUT R19, R0, 0xe0, RZ, 0xfc, !PT ;  /* 0x000000e000137812 */ /* 0x000fe400078efcff */
[----:B-1----:R-:W-:Y:S01]  /*163c0*/  ISETP.LT.AND P2, PT, R2, UR5, !P0 ;  /* 0x0000000502007c0c */ /* 0x002fe2000c741270 */
[----:B------:R1:W-:Y:S01]  /*163d0*/  @P4 STG.E.U16 desc[UR20][R26.64], R25 ;  /* 0x000000191a004986 */ /* 0x0003e2000c101514 */
[C---:B------:R-:W-:Y:S01]  /*163e0*/  LEA R18, P4, R32.reuse, R16, 0x1 ;  /* 0x0000001020127211 */ /* 0x040fe200078808ff */
[----:B------:R-:W-:Y:S01]  /*163f0*/  IMAD R2, R17, 0x2, R32 ;  /* 0x0000000211027824 */ /* 0x000fe200078e0220 */
[----:B--2---:R-:W-:Y:S01]  /*16400*/  ISETP.LT.AND P3, PT, R19, UR6, !P0 ;  /* 0x0000000613007c0c */ /* 0x004fe2000c761270 */
[----:B------:R-:W2:Y:S01]  /*16410*/  LDCU UR6, c[0x0][0x39c] ;  /* 0x00007380ff0677ac */ /* 0x000ea20008000800 */
[----:B------:R-:W-:-:S02]  /*16420*/  LEA.HI.X.SX32 R19, R32, R3, 0x1, P4 ;  /* 0x0000000320137211 */ /* 0x000fc400020f0eff */
[-C--:B------:R-:W-:Y:S01]  /*16430*/  LEA R20, P4, R2, R16.reuse, 0x1 ;  /* 0x0000001002147211 */ /* 0x080fe200078808ff */
[----:B------:R-:W3:Y:S01]  /*16440*/  LDCU UR5, c[0x0][0x39c] ;  /* 0x00007380ff0577ac */ /* 0x000ee20008000800 */
[----:B------:R-:W-:Y:S01]  /*16450*/  LOP3.LUT R24, R0, 0xe2, RZ, 0xfc, !PT ;  /* 0x000000e200187812 */ /* 0x000fe200078efcff */
[----:B-1----:R-:W-:Y:S01]  /*16460*/  IMAD R26, R17, 0x2, R2 ;  /* 0x00000002111a7824 */ /* 0x002fe200078e0202 */
[----:B------:R-:W-:Y:S01]  /*16470*/  LEA.HI.X.SX32 R21, R2, R3, 0x1, P4 ;  /* 0x0000000302157211 */ /* 0x000fe200020f0eff */
[----:B------:R1:W-:Y:S01]  /*16480*/  @P6 STG.E.U16 desc[UR20][R18.64], R22 ;  /* 0x0000001612006986 */ /* 0x0003e2000c101514 */
[----:B0-----:R-:W-:Y:S01]  /*16490*/  ISETP.LT.AND P4, PT, R24, UR4, !P0 ;  /* 0x0000000418007c0c */ /* 0x001fe2000c781270 */
[----:B------:R-:W0:Y:S01]  /*164a0*/  LDCU UR4, c[0x0][0x39c] ;  /* 0x00007380ff0477ac */ /* 0x000e220008000800 */
[----:B------:R-:W-:Y:S02]  /*164b0*/  LEA R24, P6, R26, R16, 0x1 ;  /* 0x000000101a187211 */ /* 0x000fe400078c08ff */
[----:B------:R-:W-:-:S02]  /*164c0*/  PRMT R32, R22, 0x7632, R32 ;  /* 0x0000763216207816 */ /* 0x000fc40000000020 */
[-C--:B------:R-:W-:Y:S01]  /*164d0*/  LEA.HI.X.SX32 R25, R26, R3.reuse, 0x1, P6 ;  /* 0x000000031a197211 */ /* 0x080fe200030f0eff */
[C---:B------:R-:W-:Y:S01]  /*164e0*/  IMAD R26, R17.reuse, 0x2, R26 ;  /* 0x00000002111a7824 */ /* 0x040fe200078e021a */
[C---:B------:R-:W-:Y:S01]  /*164f0*/  LOP3.LUT R2, R0.reuse, 0xe6, RZ, 0xfc, !PT ;  /* 0x000000e600027812 */ /* 0x040fe200078efcff */
[----:B------:R4:W-:Y:S01]  /*16500*/  @P5 STG.E.U16 desc[UR20][R20.64], R32 ;  /* 0x0000002014005986 */ /* 0x0009e2000c101514 */
[----:B------:R-:W-:Y:S02]  /*16510*/  LOP3.LUT R27, R0, 0xe4, RZ, 0xfc, !PT ;  /* 0x000000e4001b7812 */ /* 0x000fe400078efcff */
[----:B--2---:R-:W-:Y:S01]  /*16520*/  ISETP.LT.AND P5, PT, R2, UR6, !P0 ;  /* 0x0000000602007c0c */ /* 0x004fe2000c7a1270 */
[----:B------:R2:W-:Y:S01]  /*16530*/  @P1 STG.E.U16 desc[UR20][R24.64], R23 ;  /* 0x0000001718001986 */ /* 0x0005e2000c101514 */
[C---:B-1----:R-:W-:Y:S01]  /*16540*/  LEA R18, P1, R26.reuse, R16, 0x1 ;  /* 0x000000101a127211 */ /* 0x042fe200078208ff */
[----:B------:R-:W-:Y:S01]  /*16550*/  IMAD R2, R17, 0x2, R26 ;  /* 0x0000000211027824 */ /* 0x000fe200078e021a */
[----:B---3--:R-:W-:Y:S01]  /*16560*/  ISETP.LT.AND P6, PT, R27, UR5, !P0 ;  /* 0x000000051b007c0c */ /* 0x008fe2000c7c1270 */
[----:B------:R-:W1:Y:S01]  /*16570*/  LDCU UR5, c[0x0][0x39c] ;  /* 0x00007380ff0577ac */ /* 0x000e620008000800 */
[----:B------:R-:W-:-:S02]  /*16580*/  LEA.HI.X.SX32 R19, R26, R3, 0x1, P1 ;  /* 0x000000031a137211 */ /* 0x000fc400008f0eff */
[----:B------:R-:W-:Y:S01]  /*16590*/  LOP3.LUT R22, R0, 0xe8, RZ, 0xfc, !PT ;  /* 0x000000e800167812 */ /* 0x000fe200078efcff */
[----:B------:R-:W3:Y:S01]  /*165a0*/  LDCU UR6, c[0x0][0x39c] ;  /* 0x00007380ff0677ac */ /* 0x000ee20008000800 */
[CC--:B----4-:R-:W-:Y:S01]  /*165b0*/  LEA R20, P1, R2.reuse, R16.reuse, 0x1 ;  /* 0x0000001002147211 */ /* 0x0d0fe200078208ff */
[----:B------:R-:W-:Y:S01]  /*165c0*/  IMAD R26, R17, 0x2, R2 ;  /* 0x00000002111a7824 */ /* 0x000fe200078e0202 */
[----:B------:R-:W-:Y:S02]  /*165d0*/  PRMT R27, R23, 0x7632, R27 ;  /* 0x00007632171b7816 */ /* 0x000fe4000000001b */
[-C--:B------:R-:W-:Y:S02]  /*165e0*/  LEA.HI.X.SX32 R21, R2, R3.reuse, 0x1, P1 ;  /* 0x0000000302157211 */ /* 0x080fe400008f0eff */
[----:B0-----:R-:W-:Y:S01]  /*165f0*/  ISETP.LT.AND P1, PT, R22, UR4, !P0 ;  /* 0x0000000416007c0c */ /* 0x001fe2000c721270 */
[----:B------:R-:W0:Y:S01]  /*16600*/  LDCU UR4, c[0x0][0x39c] ;  /* 0x00007380ff0477ac */ /* 0x000e220008000800 */
[----:B------:R4:W-:Y:S01]  /*16610*/  @P2 STG.E.U16 desc[UR20][R18.64], R27 ;  /* 0x0000001b12002986 */ /* 0x0009e2000c101514 */
[----:B------:R-:W-:Y:S01]  /*16620*/  LEA R22, P2, R26, R16, 0x1 ;  /* 0x000000101a167211 */ /* 0x000fe200078408ff */
[----:B------:R-:W-:Y:S01]  /*16630*/  IMAD R2, R17, 0x2, R26 ;  /* 0x0000000211027824 */ /* 0x000fe200078e021a */
[----:B--2---:R-:W-:Y:S01]  /*16640*/  LOP3.LUT R24, R0, 0xea, RZ, 0xfc, !PT ;  /* 0x000000ea00187812 */ /* 0x004fe200078efcff */
[----:B------:R-:W-:Y:S01]  /*16650*/  @P3 STG.E.U16 desc[UR20][R20.64], R12 ;  /* 0x0000000c14003986 */ /* 0x000fe2000c101514 */
[----:B------:R-:W-:-:S02]  /*16660*/  LEA.HI.X.SX32 R23, R26, R3, 0x1, P2 ;  /* 0x000000031a177211 */ /* 0x000fc400010f0eff */
[----:B----4-:R-:W-:Y:S02]  /*16670*/  PRMT R19, R12, 0x7632, R19 ;  /* 0x000076320c137816 */ /* 0x010fe40000000013 */
[----:B------:R-:W-:Y:S02]  /*16680*/  LEA R18, P3, R2, R16, 0x1 ;  /* 0x0000001002127211 */ /* 0x000fe400078608ff */
[----:B-1----:R-:W-:Y:S01]  /*16690*/  ISETP.LT.AND P2, PT, R24, UR5, !P0 ;  /* 0x0000000518007c0c */ /* 0x002fe2000c741270 */
[----:B------:R1:W-:Y:S01]  /*166a0*/  @P4 STG.E.U16 desc[UR20][R22.64], R19 ;  /* 0x0000001316004986 */ /* 0x0003e2000c101514 */
[C---:B------:R-:W-:Y:S01]  /*166b0*/  LOP3.LUT R24, R0.reuse, 0xee, RZ, 0xfc, !PT ;  /* 0x000000ee00187812 */ /* 0x040fe200078efcff */
[----:B------:R-:W2:Y:S01]  /*166c0*/  LDCU UR5, c[0x0][0x39c] ;  /* 0x00007380ff0577ac */ /* 0x000ea20008000800 */
[----:B------:R-:W-:Y:S01]  /*166d0*/  LOP3.LUT R25, R0, 0xec, RZ, 0xfc, !PT ;  /* 0x000000ec00197812 */ /* 0x000fe200078efcff */
[----:B------:R-:W4:Y:S01]  /*166e0*/  LDS.128 R20, [R151+UR11] ;  /* 0x0000000b97147984 */ /* 0x000f220008000c00 */
[----:B0-----:R-:W-:Y:S01]  /*166f0*/  ISETP.LT.AND P4, PT, R24, UR4, !P0 ;  /* 0x0000000418007c0c */ /* 0x001fe2000c781270 */
[----:B------:R-:W0:Y:S01]  /*16700*/  LDCU UR4, c[0x0][0x39c] ;  /* 0x00007380ff0477ac */ /* 0x000e220008000800 */
[----:B-1----:R-:W-:Y:S01]  /*16710*/  LEA.HI.X.SX32 R19, R2, R3, 0x1, P3 ;  /* 0x0000000302137211 */ /* 0x002fe200018f0eff */
[----:B------:R-:W-:-:S04]  /*16720*/  IMAD R2, R17, 0x2, R2 ;  /* 0x0000000211027824 */ /* 0x000fc800078e0202 */
[----:B------:R1:W-:Y:S01]  /*16730*/  @P6 STG.E.U16 desc[UR20][R18.64], R13 ;  /* 0x0000000d12006986 */ /* 0x0003e2000c101514 */
[CC--:B------:R-:W-:Y:S01]  /*16740*/  LEA R24, P6, R2.reuse, R16.reuse, 0x1 ;  /* 0x0000001002187211 */ /* 0x0c0fe200078c08ff */
[----:B------:R-:W-:Y:S01]  /*16750*/  IMAD R12, R17, 0x2, R2 ;  /* 0x00000002110c7824 */ /* 0x000fe200078e0202 */
[----:B---3--:R-:W-:Y:S01]  /*16760*/  ISETP.LT.AND P3, PT, R25, UR6, !P0 ;  /* 0x0000000619007c0c */ /* 0x008fe2000c761270 */
[----:B------:R-:W3:Y:S01]  /*16770*/  LDCU UR6, c[0x0][0x39c] ;  /* 0x00007380ff0677ac */ /* 0x000ee20008000800 */
[----:B------:R-:W-:Y:S02]  /*16780*/  LEA.HI.X.SX32 R25, R2, R3, 0x1, P6 ;  /* 0x0000000302197211 */ /* 0x000fe400030f0eff */
[----:B------:R-:W-:Y:S01]  /*16790*/  LEA R26, P6, R12, R16, 0x1 ;  /* 0x000000100c1a7211 */ /* 0x000fe200078c08ff */
[----:B------:R-:W-:Y:S01]  /*167a0*/  IMAD R2, R17, 0x2, R12 ;  /* 0x0000000211027824 */ /* 0x000fe200078e020c */
[----:B------:R-:W-:Y:S02]  /*167b0*/  LOP3.LUT R32, R0, 0xf0, RZ, 0xfc, !PT ;  /* 0x000000f000207812 */ /* 0x000fe400078efcff */
[----:B-1----:R-:W-:-:S02]  /*167c0*/  PRMT R19, R13, 0x7632, R19 ;  /* 0x000076320d137816 */ /* 0x002fc40000000013 */
[----:B------:R-:W-:-:S03]  /*167d0*/  LEA.HI.X.SX32 R27, R12, R3, 0x1, P6 ;  /* 0x000000030c1b7211 */ /* 0x000fc600030f0eff */
[----:B------:R1:W-:Y:S01]  /*167e0*/  @P5 STG.E.U16 desc[UR20][R24.64], R19 ;  /* 0x0000001318005986 */ /* 0x0003e2000c101514 */
[----:B--2---:R-:W-:Y:S01]  /*167f0*/  ISETP.LT.AND P5, PT, R32, UR5, !P0 ;  /* 0x0000000520007c0c */ /* 0x004fe2000c7a1270 */
[----:B------:R-:W2:Y:S02]  /*16800*/  LDCU UR5, c[0x0][0x39c] ;  /* 0x00007380ff0577ac */ /* 0x000ea40008000800 */
[----:B------:R2:W-:Y:S01]  /*16810*/  @P1 STG.E.U16 desc[UR20][R26.64], R14 ;  /* 0x0000000e1a001986 */ /* 0x0005e2000c101514 */
[-C--:B------:R-:W-:Y:S01]  /*16820*/  LEA R12, P1, R2, R16.reuse, 0x1 ;  /* 0x00000010020c7211 */ /* 0x080fe200078208ff */
[----:B------:R-:W-:Y:S01]  /*16830*/  IMAD R32, R17, 0x2, R2 ;  /* 0x0000000211207824 */ /* 0x000fe200078e0202 */
[----:B------:R-:W-:Y:S02]  /*16840*/  LOP3.LUT R18, R0, 0xf2, RZ, 0xfc, !PT ;  /* 0x000000f200127812 */ /* 0x000fe400078efcff */
[----:B------:R-:W-:Y:S02]  /*16850*/  LEA.HI.X.SX32 R13, R2, R3, 0x1, P1 ;  /* 0x00000003020d7211 */ /* 0x000fe400008f0eff */
[----:B0-----:R-:W-:Y:S01]  /*16860*/  ISETP.LT.AND P1, PT, R18, UR4, !P0 ;  /* 0x0000000412007c0c */ /* 0x001fe2000c721270 */
[----:B------:R-:W0:Y:S01]  /*16870*/  LDCU UR4, c[0x0][0x39c] ;  /* 0x00007380ff0477ac */ /* 0x000e220008000800 */
[----:B------:R-:W-:-:S02]  /*16880*/  LEA R18, P6, R32, R16, 0x1 ;  /* 0x0000001020127211 */ /* 0x000fc400078c08ff */
[----:B-1----:R-:W-:Y:S02]  /*16890*/  PRMT R25, R14, 0x7632, R25 ;  /* 0x000076320e197816 */ /* 0x002fe40000000019 */
[-C--:B------:R-:W-:Y:S01]  /*168a0*/  LEA.HI.X.SX32 R19, R32, R3.reuse, 0x1, P6 ;  /* 0x0000000320137211 */ /* 0x080fe200030f0eff */
[C---:B------:R-:W-:Y:S01]  /*168b0*/  IMAD R32, R17.reuse, 0x2, R32 ;  /* 0x0000000211207824 */ /* 0x040fe200078e0220 */
[C---:B------:R-:W-:Y:S01]  /*168c0*/  LOP3.LUT R2, R0.reuse, 0xf4, RZ, 0xfc, !PT ;  /* 0x000000f400027812 */ /* 0x040fe200078efcff */
[----:B------:R1:W-:Y:S01]  /*168d0*/  @P2 STG.E.U16 desc[UR20][R12.64], R25 ;  /* 0x000000190c002986 */ /* 0x0003e2000c101514 */
[----:B--2---:R-:W-:Y:S02]  /*168e0*/  LOP3.LUT R14, R0, 0xf6, RZ, 0xfc, !PT ;  /* 0x000000f6000e7812 */ /* 0x004fe400078efcff */
[----:B---3--:R-:W-:Y:S01]  /*168f0*/  ISETP.LT.AND P2, PT, R2, UR6, !P0 ;  /* 0x0000000602007c0c */ /* 0x008fe2000c741270 */
[----:B------:R2:W-:Y:S01]  /*16900*/  @P3 STG.E.U16 desc[UR20][R18.64], R15 ;  /* 0x0000000f12003986 */ /* 0x0005e2000c101514 */
[-C--:B------:R-:W-:Y:S01]  /*16910*/  LEA R24, P6, R32, R16.reuse, 0x1 ;  /* 0x0000001020187211 */ /* 0x080fe200078c08ff */
[----:B------:R-:W-:Y:S01]  /*16920*/  IMAD R2, R17, 0x2, R32 ;  /* 0x0000000211027824 */ /* 0x000fe200078e0220 */
[----:B------:R-:W-:Y:S01]  /*16930*/  ISETP.LT.AND P3, PT, R14, UR5, !P0 ;  /* 0x000000050e007c0c */ /* 0x000fe2000c761270 */
[----:B------:R-:W3:Y:S01]  /*16940*/  LDCU UR5, c[0x0][0x39c] ;  /* 0x00007380ff0577ac */ /* 0x000ee20008000800 */
[----:B-1----:R-:W-:Y:S01]  /*16950*/  LEA.HI.X.SX32 R25, R32, R3, 0x1, P6 ;  /* 0x0000000320197211 */ /* 0x002fe200030f0eff */
[----:B------:R-:W1:Y:S01]  /*16960*/  LDCU UR6, c[0x0][0x39c] ;  /* 0x00007380ff0677ac */ /* 0x000e620008000800 */
[----:B------:R-:W-:-:S02]  /*16970*/  LEA R12, P6, R2, R16, 0x1 ;  /* 0x00000010020c7211 */ /* 0x000fc400078c08ff */
[----:B--2---:R-:W-:Y:S02]  /*16980*/  PRMT R19, R15, 0x7632, R19 ;  /* 0x000076320f137816 */ /* 0x004fe40000000013 */
[----:B------:R-:W-:Y:S01]  /*16990*/  LEA.HI.X.SX32 R13, R2, R3, 0x1, P6 ;  /* 0x00000003020d7211 */ /* 0x000fe200030f0eff */
[C---:B------:R-:W-:Y:S01]  /*169a0*/  IMAD R2, R17.reuse, 0x2, R2 ;  /* 0x0000000211027824 */ /* 0x040fe200078e0202 */
[C---:B------:R-:W-:Y:S01]  /*169b0*/  LOP3.LUT R14, R0.reuse, 0xf8, RZ, 0xfc, !PT ;  /* 0x000000f8000e7812 */ /* 0x040fe200078efcff */
[----:B------:R2:W-:Y:S01]  /*169c0*/  @P4 STG.E.U16 desc[UR20][R24.64], R19 ;  /* 0x0000001318004986 */ /* 0x0005e2000c101514 */
[----:B------:R-:W-:Y:S02]  /*169d0*/  LOP3.LUT R18, R0, 0xfa, RZ, 0xfc, !PT ;  /* 0x000000fa00127812 */ /* 0x000fe400078efcff */
[----:B0-----:R-:W-:Y:S01]  /*169e0*/  ISETP.LT.AND P4, PT, R14, UR4, !P0 ;  /* 0x000000040e007c0c */ /* 0x001fe2000c781270 */
[----:B----4-:R0:W-:Y:S01]  /*169f0*/  @P5 STG.E.U16 desc[UR20][R12.64], R20 ;  /* 0x000000140c005986 */ /* 0x0101e2000c101514 */
[----:B------:R-:W-:Y:S01]  /*16a00*/  LEA R14, P5, R2, R16, 0x1 ;  /* 0x00000010020e7211 */ /* 0x000fe200078a08ff */
[----:B------:R-:W4:Y:S01]  /*16a10*/  LDCU UR4, c[0x0][0x39c] ;  /* 0x00007380ff0477ac */ /* 0x000f220008000800 */
[----:B------:R-:W-:-:S02]  /*16a20*/  IMAD R26, R17, 0x2, R2 ;  /* 0x00000002111a7824 */ /* 0x000fc400078e0202 */
[-C--:B------:R-:W-:Y:S02]  /*16a30*/  LEA.HI.X.SX32 R15, R2, R3.reuse, 0x1, P5 ;  /* 0x00000003020f7211 */ /* 0x080fe400028f0eff */
[----:B---3--:R-:W-:Y:S01]  /*16a40*/  ISETP.LT.AND P5, PT, R18, UR5, !P0 ;  /* 0x0000000512007c0c */ /* 0x008fe2000c7a1270 */
[----:B------:R-:W3:Y:S01]  /*16a50*/  LDCU UR5, c[0x0][0x39c] ;  /* 0x00007380ff0577ac */ /* 0x000ee20008000800 */
[----:B------:R-:W-:Y:S02]  /*16a60*/  LEA R18, P6, R26, R16, 0x1 ;  /* 0x000000101a127211 */ /* 0x000fe400078c08ff */
[----:B--2---:R-:W-:Y:S02]  /*16a70*/  PRMT R25, R20, 0x7632, R25 ;  /* 0x0000763214197816 */ /* 0x004fe40000000019 */
[----:B------:R-:W-:Y:S01]  /*16a80*/  LEA.HI.X.SX32 R19, R26, R3, 0x1, P6 ;  /* 0x000000031a137211 */ /* 0x000fe200030f0eff */
[----:B------:R-:W-:Y:S01]  /*16a90*/  IMAD R26, R17, 0x2, R26 ;  /* 0x00000002111a7824 */ /* 0x000fe200078e021a */
[C---:B------:R-:W-:Y:S01]  /*16aa0*/  LOP3.LUT R2, R0.reuse, 0xfc, RZ, 0xfc, !PT ;  /* 0x000000fc00027812 */ /* 0x040fe200078efcff */
[----:B------:R2:W-:Y:S01]  /*16ab0*/  @P1 STG.E.U16 desc[UR20][R14.64], R25 ;  /* 0x000000190e001986 */ /* 0x0005e2000c101514 */
[----:B0-----:R-:W-:-:S02]  /*16ac0*/  LOP3.LUT R13, R0, 0xfe, RZ, 0xfc, !PT ;  /* 0x000000fe000d7812 */ /* 0x001fc400078efcff */
[----:B-1----:R-:W-:Y:S01]  /*16ad0*/  ISETP.LT.AND P1, PT, R2, UR6, !P0 ;  /* 0x0000000602007c0c */ /* 0x002fe2000c721270 */
[----:B------:R-:W-:Y:S01]  /*16ae0*/  IMAD R2, R17, 0x2, R26 ;  /* 0x0000000211027824 */ /* 0x000fe200078e021a */
[CC--:B------:R-:W-:Y:S01]  /*16af0*/  LEA R12, P6, R26.reuse, R16.reuse, 0x1 ;  /* 0x000000101a0c7211 */ /* 0x0c0fe200078c08ff */
[----:B------:R0:W-:Y:S01]  /*16b00*/  @P2 STG.E.U16 desc[UR20][R18.64], R21 ;  /* 0x0000001512002986 */ /* 0x0001e2000c101514 */
[----:B----4-:R-:W-:Y:S01]  /*16b10*/  ISETP.LT.AND P2, PT, R13, UR4, !P0 ;  /* 0x000000040d007c0c */ /* 0x010fe2000c741270 */
[----:B------:R-:W1:Y:S01]  /*16b20*/  LDCU UR4, c[0x0][0x39c] ;  /* 0x00007380ff0477ac */ /* 0x000e620008000800 */
[----:B------:R-:W-:Y:S02]  /*16b30*/  LEA.HI.X.SX32 R13, R26, R3, 0x1, P6 ;  /* 0x000000031a0d7211 */ /* 0x000fe400030f0eff */
[----:B--2---:R-:W-:Y:S01]  /*16b40*/  LEA R14, P6, R2, R16, 0x1 ;  /* 0x00000010020e7211 */ /* 0x004fe200078c08ff */
[----:B------:R-:W2:Y:S01]  /*16b50*/  LDCU UR6, c[0x0][0x39c] ;  /* 0x00007380ff0677ac */ /* 0x000ea20008000800 */
[----:B------:R-:W-:-:S02]  /*16b60*/  LOP3.LUT R20, R0, 0x100, RZ, 0xfc, !PT ;  /* 0x0000010000147812 */ /* 0x000fc400078efcff */
[----:B------:R-:W-:Y:S02]  /*16b70*/  LEA.HI.X.SX32 R15, R2, R3, 0x1, P6 ;  /* 0x00000003020f7211 */ /* 0x000fe400030f0eff */
[----:B0-----:R-:W-:Y:S01]  /*16b80*/  PRMT R19, R21, 0x7632, R19 ;  /* 0x0000763215137816 */ /* 0x001fe20000000013 */
[----:B------:R-:W-:-:S04]  /*16b90*/  IMAD R2, R17, 0x2, R2 ;  /* 0x0000000211027824 */ /* 0x000fc800078e0202 */
[----:B------:R0:W-:Y:S01]  /*16ba0*/  @P3 STG.E.U16 desc[UR20][R12.64], R19 ;  /* 0x000000130c003986 */ /* 0x0001e2000c101514 */
[----:B---3--:R-:W-:Y:S01]  /*16bb0*/  ISETP.LT.AND P3, PT, R20, UR5, !P0 ;  /* 0x0000000514007c0c */ /* 0x008fe2000c761270 */
[----:B------:R-:W3:Y:S02]  /*16bc0*/  LDCU UR5, c[0x0][0x39c] ;  /* 0x00007380ff0577ac */ /* 0x000ee40008000800 */
[----:B------:R4:W-:Y:S01]  /*16bd0*/  @P4 STG.E.U16 desc[UR20][R14.64], R22 ;  /* 0x000000160e004986 */ /* 0x0009e2000c101514 */
[----:B------:R-:W-:Y:S01]  /*16be0*/  LEA R18, P4, R2, R16, 0x1 ;  /* 0x0000001002127211 */ /* 0x000fe200078808ff */
[----:B------:R-:W-:Y:S01]  /*16bf0*/  IMAD R20, R17, 0x2, R2 ;  /* 0x0000000211147824 */ /* 0x000fe200078e0202 */
[----:B------:R-:W-:Y:S02]  /*16c00*/  LOP3.LUT R21, R0, 0x102, RZ, 0xfc, !PT ;  /* 0x0000010200157812 */ /* 0x000fe400078efcff */
[----:B0-----:R-:W-:Y:S02]  /*16c10*/  LEA.HI.X.SX32 R19, R2, R3, 0x1, P4 ;  /* 0x0000000302137211 */ /* 0x001fe400020f0eff */
[----:B------:R-:W-:-:S02]  /*16c20*/  PRMT R13, R22, 0x7632, R13 ;  /* 0x00007632160d7816 */ /* 0x000fc4000000000d */
[----:B------:R-:W-:-:S03]  /*16c30*/  LEA R12, P6, R20, R16, 0x1 ;  /* 0x00000010140c7211 */ /* 0x000fc600078c08ff */
[----:B------:R0:W-:Y:S01]  /*16c40*/  @P5 STG.E.U16 desc[UR20][R18.64], R13 ;  /* 0x0000000d12005986 */ /* 0x0001e2000c101514 */
[----:B------:R-:W-:Y:S02]  /*16c50*/  LOP3.LUT R2, R0, 0x104, RZ, 0xfc, !PT ;  /* 0x0000010400027812 */ /* 0x000fe400078efcff */
[----:B-1----:R-:W-:Y:S01]  /*16c60*/  ISETP.LT.AND P4, PT, R21, UR4, !P0 ;  /* 0x0000000415007c0c */ /* 0x002fe2000c781270 */
[----:B------:R-:W1:Y:S01]  /*16c70*/  LDCU UR4, c[0x0][0x39c] ;  /* 0x00007380ff0477ac */ /* 0x000e620008000800 */
[----:B--2---:R-:W-:Y:S02]  /*16c80*/  ISETP.LT.AND P5, PT, R2, UR6, !P0 ;  /* 0x0000000602007c0c */ /* 0x004fe4000c7a1270 */
[----:B----4-:R-:W-:Y:S01]  /*16c90*/  LOP3.LUT R15, R0, 0x106, RZ, 0xfc, !PT ;  /* 0x00000106000f7812 */ /* 0x010fe200078efcff */
[----:B------:R-:W2:Y:S01]  /*16ca0*/  LDCU UR6, c[0x0][0x39c] ;  /* 0x00007380ff0677ac */ /* 0x000ea20008000800 */
[----:B0-----:R-:W-:Y:S01]  /*16cb0*/  LEA.HI.X.SX32 R13, R20, R3, 0x1, P6 ;  /* 0x00000003140d7211 */ /* 0x001fe200030f0eff */
[----:B------:R-:W-:-:S04]  /*16cc0*/  IMAD R20, R17, 0x2, R20 ;  /* 0x0000000211147824 */ /* 0x000fc800078e0214 */
[----:B------:R-:W-:Y:S01]  /*16cd0*/  IMAD R2, R17, 0x2, R20 ;  /* 0x0000000211027824 */ /* 0x000fe200078e0214 */
[CC--:B------:R-:W-:Y:S01]  /*16ce0*/  LEA R14, P6, R20.reuse, R16.reuse, 0x1 ;  /* 0x00000010140e7211 */ /* 0x0c0fe200078c08ff */
[----:B------:R0:W-:Y:S01]  /*16cf0*/  @P1 STG.E.U16 desc[UR20][R12.64], R23 ;  /* 0x000000170c001986 */ /* 0x0001e2000c101514 */
[----:B---3--:R-:W-:Y:S01]  /*16d00*/  ISETP.LT.AND P1, PT, R15, UR5, !P0 ;  /* 0x000000050f007c0c */ /* 0x008fe2000c721270 */
[----:B------:R-:W3:Y:S01]  /*16d10*/  LDCU UR5, c[0x0][0x39c] ;  /* 0x00007380ff0577ac */ /* 0x000ee20008000800 */
[-C--:B------:R-:W-:Y:S02]  /*16d20*/  LEA.HI.X.SX32 R15, R20, R3.reuse, 0x1, P6 ;  /* 0x00000003140f7211 */ /* 0x080fe400030f0eff */
[----:B------:R-:W-:Y:S02]  /*16d30*/  LEA R18, P6, R2, R16, 0x1 ;  /* 0x0000001002127211 */ /* 0x000fe400078c08ff */
[----:B------:R-:W-:Y:S02]  /*16d40*/  LOP3.LUT R20, R0, 0x108, RZ, 0xfc, !PT ;  /* 0x0000010800147812 */ /* 0x000fe400078efcff */
[----:B------:R-:W-:Y:S01]  /*16d50*/  LEA.HI.X.SX32 R19, R2, R3, 0x1, P6 ;  /* 0x0000000302137211 */ /* 0x000fe200030f0eff */
[----:B------:R-:W-:Y:S01]  /*16d60*/  IMAD R2, R17, 0x2, R2 ;  /* 0x0000000211027824 */ /* 0x000fe200078e0202 */
[----:B0-----:R-:W-:-:S05]  /*16d70*/  PRMT R13, R23, 0x7632, R13 ;  /* 0x00007632170d7816 */ /* 0x001fca000000000d */
[----:B------:R0:W-:Y:S01]  /*16d80*/  @P2 STG.E.U16 desc[UR20][R14.64], R13 ;  /* 0x0000000d0e002986 */ /* 0x0001e2000c101514 */
[----:B-1----:R-:W-:Y:S01]  /*16d90*/  ISETP.LT.AND P2, PT, R20, UR4, !P0 ;  /* 0x0000000414007c0c */ /* 0x002fe2000c741270 */
[----:B------:R-:W1:Y:S02]  /*16da0*/  LDCU UR4, c[0x0][0x39c] ;  /* 0x00007380ff0477ac */ /* 0x000e640008000800 */
        /* <DEDUP_REMOVED lines=9> */
[----:B---3--:R-:W-:Y:S01]  /*16e40*/  ISETP.LT.AND P3, PT, R21, UR5, !P0 ;  /* 0x0000000515007c0c */ /* 0x008fe2000c761270 */
[----:B------:R-:W3:Y:S01]  /*16e50*/  LDCU UR5, c[0x0][0x39c] ;  /* 0x00007380ff0577ac */ /* 0x000ee20008000800 */
        /* <DEDUP_REMOVED lines=8> */
[----:B-1----:R-:W-:Y:S01]  /*16ee0*/  ISETP.LT.AND P5, PT, R19, UR4, !P0 ;  /* 0x0000000413007c0c */ /* 0x002fe2000c7a1270 */
[----:B------:R-:W1:Y:S01]  /*16ef0*/  LDCU UR4, c[0x0][0x39c] ;  /* 0x00007380ff0477ac */ /* 0x000e620008000800 */
[-C--:B------:R-:W-:Y:S02]  /*16f00*/  LEA.HI.X.SX32 R19, R20, R3.reuse, 0x1, P6 ;  /* 0x0000000314137211 */ /* 0x080fe400030f0eff */
[----:B------:R-:W-:Y:S02]  /*16f10*/  LEA R12, P6, R2, R16, 0x1 ;  /* 0x00000010020c7211 */ /* 0x000fe400078c08ff */
[----:B------:R-:W-:Y:S02]  /*16f20*/  LOP3.LUT R20, R0, 0x110, RZ, 0xfc, !PT ;  /* 0x0000011000147812 */ /* 0x000fe400078efcff */
[----:B------:R-:W-:Y:S01]  /*16f30*/  LEA.HI.X.SX32 R13, R2, R3, 0x1, P6 ;  /* 0x00000003020d7211 */ /* 0x000fe200030f0eff */
[----:B------:R-:W-:Y:S01]  /*16f40*/  IMAD R2, R17, 0x2, R2 ;  /* 0x0000000211027824 */ /* 0x000fe200078e0202 */
[----:B0-----:R-:W-:-:S05]  /*16f50*/  PRMT R15, R29, 0x7632, R15 ;  /* 0x000076321d0f7816 */ /* 0x001fca000000000f */
        /* <DEDUP_REMOVED lines=669> */
[----:B------:R-:W-:Y:S02]  /*19930*/  LEA R12, P6, R20, R16, 0x1 ;  /* 0x00000010140c7211 */ /* 0x000fe400078c08ff */
[----:B-1----:R-:W-:Y:S01]  /*19940*/  ISETP.LT.AND P5, PT, R21, UR4, !P0 ;  /* 0x0000000415007c0c */ /* 0x002fe2000c7a1270 */
[----:B------:R0:W-:Y:S01]  /*19950*/  @P1 STG.E.U16 desc[UR20][R18.64], R13 ;  /* 0x0000000d12001986 */ /* 0x0001e2000c101514 */
[C---:B------:R-:W-:Y:S01]  /*19960*/  LOP3.LUT R2, R0.reuse, 0x1c4, RZ, 0xfc, !PT ;  /* 0x000001c400027812 */ /* 0x040fe200078efcff */
[----:B------:R-:W1:Y:S01]  /*19970*/  LDCU UR4, c[0x0][0x39c] ;  /* 0x00007380ff0477ac */ /* 0x000e620008000800 */
[----:B----4-:R-:W-:Y:S02]  /*19980*/  LOP3.LUT R15, R0, 0x1c6, RZ, 0xfc, !PT ;  /* 0x000001c6000f7812 */ /* 0x010fe400078efcff */
[----:B--2---:R-:W-:Y:S01]  /*19990*/  ISETP.LT.AND P1, PT, R2, UR6, !P0 ;  /* 0x0000000602007c0c */ /* 0x004fe2000c721270 */
        /* <DEDUP_REMOVED lines=11> */
[----:B------:R-:W-:-:S02]  /*19a50*/  LEA.HI.X.SX32 R19, R2, R3, 0x1, P6 ;  /* 0x0000000302137211 */ /* 0x000fc400030f0eff */
[----:B0-----:R-:W-:Y:S01]  /*19a60*/  PRMT R13, R79, 0x7632, R13 ;  /* 0x000076324f0d7816 */ /* 0x001fe2000000000d */
[----:B------:R-:W-:-:S04]  /*19a70*/  IMAD R2, R17, 0x2, R2 ;  /* 0x0000000211027824 */ /* 0x000fc800078e0202 */
        /* <DEDUP_REMOVED lines=11> */
[----:B---3--:R-:W-:Y:S01]  /*19b30*/  ISETP.LT.AND P4, PT, R21, UR5, !P0 ;  /* 0x0000000515007c0c */ /* 0x008fe2000c781270 */
[----:B------:R-:W3:Y:S01]  /*19b40*/  LDCU UR5, c[0x0][0x39c] ;  /* 0x00007380ff0577ac */ /* 0x000ee20008000800 */
[C---:B------:R-:W-:Y:S02]  /*19b50*/  LOP3.LUT R2, R0.reuse, 0x1cc, RZ, 0xfc, !PT ;  /* 0x000001cc00027812 */ /* 0x040fe400078efcff */
[----:B----4-:R-:W-:Y:S02]  /*19b60*/  LOP3.LUT R4, R0, 0x1ce, RZ, 0xfc, !PT ;  /* 0x000001ce00047812 */ /* 0x010fe400078efcff */
[----:B--2---:R-:W-:Y:S01]  /*19b70*/  ISETP.LT.AND P5, PT, R2, UR6, !P0 ;  /* 0x0000000602007c0c */ /* 0x004fe2000c7a1270 */
[----:B------:R-:W2:Y:S01]  /*19b80*/  LDCU UR6, c[0x0][0x39c] ;  /* 0x00007380ff0677ac */ /* 0x000ea20008000800 */
[----:B0-----:R-:W-:Y:S01]  /*19b90*/  LEA.HI.X.SX32 R15, R20, R3, 0x1, P6 ;  /* 0x00000003140f7211 */ /* 0x001fe200030f0eff */
[----:B------:R-:W-:-:S04]  /*19ba0*/  IMAD R20, R17, 0x2, R20 ;  /* 0x0000000211147824 */ /* 0x000fc800078e0214 */
[----:B------:R0:W-:Y:S01]  /*19bb0*/  @P1 STG.E.U16 desc[UR20][R14.64], R5 ;  /* 0x000000050e001986 */ /* 0x0001e2000c101514 */
[-C--:B------:R-:W-:Y:S01]  /*19bc0*/  LEA R18, P6, R20, R16.reuse, 0x1 ;  /* 0x0000001014127211 */ /* 0x080fe200078c08ff */
[----:B------:R-:W-:Y:S01]  /*19bd0*/  IMAD R2, R17, 0x2, R20 ;  /* 0x0000000211027824 */ /* 0x000fe200078e0214 */
[----:B-1----:R-:W-:Y:S01]  /*19be0*/  ISETP.LT.AND P1, PT, R4, UR4, !P0 ;  /* 0x0000000404007c0c */ /* 0x002fe2000c721270 */
[----:B------:R-:W1:Y:S01]  /*19bf0*/  LDCU UR4, c[0x0][0x39c] ;  /* 0x00007380ff0477ac */ /* 0x000e620008000800 */
[-C--:B------:R-:W-:Y:S02]  /*19c00*/  LEA.HI.X.SX32 R19, R20, R3.reuse, 0x1, P6 ;  /* 0x0000000314137211 */ /* 0x080fe400030f0eff */
[----:B------:R-:W-:Y:S02]  /*19c10*/  LEA R12, P6, R2, R16, 0x1 ;  /* 0x00000010020c7211 */ /* 0x000fe400078c08ff */
[----:B------:R-:W-:Y:S02]  /*19c20*/  LOP3.LUT R4, R0, 0x1d0, RZ, 0xfc, !PT ;  /* 0x000001d000047812 */ /* 0x000fe400078efcff */
[----:B------:R-:W-:-:S02]  /*19c30*/  LEA.HI.X.SX32 R13, R2, R3, 0x1, P6 ;  /* 0x00000003020d7211 */ /* 0x000fc400030f0eff */
[----:B0-----:R-:W-:Y:S01]  /*19c40*/  PRMT R15, R5, 0x7632, R15 ;  /* 0x00007632050f7816 */ /* 0x001fe2000000000f */
[----:B------:R-:W-:Y:S01]  /*19c50*/  IMAD R2, R17, 0x2, R2 ;  /* 0x0000000211027824 */ /* 0x000fe200078e0202 */
[----:B------:R-:W-:-:S03]  /*19c60*/  LOP3.LUT R14, R0, 0x1d2, RZ, 0xfc, !PT ;  /* 0x000001d2000e7812 */ /* 0x000fc600078efcff */
[----:B------:R-:W-:Y:S01]  /*19c70*/  @P2 STG.E.U16 desc[UR20][R18.64], R15 ;  /* 0x0000000f12002986 */ /* 0x000fe2000c101514 */
[----:B---3--:R-:W-:Y:S01]  /*19c80*/  ISETP.LT.AND P2, PT, R4, UR5, !P0 ;  /* 0x0000000504007c0c */ /* 0x008fe2000c741270 */
[----:B------:R-:W-:Y:S01]  /*19c90*/  IMAD R20, R17, 0x2, R2 ;  /* 0x0000000211147824 */ /* 0x000fe200078e0202 */
[----:B------:R-:W0:Y:S01]  /*19ca0*/  LDCU UR5, c[0x0][0x39c] ;  /* 0x00007380ff0577ac */ /* 0x000e220008000800 */
[----:B------:R3:W-:Y:S01]  /*19cb0*/  @P3 STG.E.U16 desc[UR20][R12.64], R6 ;  /* 0x000000060c003986 */ /* 0x0007e2000c101514 */
[----:B------:R-:W-:-:S04]  /*19cc0*/  LEA R4, P3, R2, R16, 0x1 ;  /* 0x0000001002047211 */ /* 0x000fc800078608ff */
[-C--:B------:R-:W-:Y:S02]  /*19cd0*/  LEA.HI.X.SX32 R5, R2, R3.reuse, 0x1, P3 ;  /* 0x0000000302057211 */ /* 0x080fe400018f0eff */
[----:B-1----:R-:W-:Y:S01]  /*19ce0*/  ISETP.LT.AND P3, PT, R14, UR4, !P0 ;  /* 0x000000040e007c0c */ /* 0x002fe2000c761270 */
[----:B------:R-:W1:Y:S01]  /*19cf0*/  LDCU UR4, c[0x0][0x39c] ;  /* 0x00007380ff0477ac */ /* 0x000e620008000800 */
[-C--:B------:R-:W-:Y:S02]  /*19d00*/  LEA R14, P6, R20, R16.reuse, 0x1 ;  /* 0x00000010140e7211 */ /* 0x080fe400078c08ff */
[----:B---3--:R-:W-:Y:S02]  /*19d10*/  PRMT R13, R6, 0x7632, R13 ;  /* 0x00007632060d7816 */ /* 0x008fe4000000000d */
[----:B------:R-:W-:Y:S01]  /*19d20*/  LEA.HI.X.SX32 R15, R20, R3, 0x1, P6 ;  /* 0x00000003140f7211 */ /* 0x000fe200030f0eff */
[C---:B------:R-:W-:Y:S01]  /*19d30*/  IMAD R20, R17.reuse, 0x2, R20 ;  /* 0x0000000211147824 */ /* 0x040fe200078e0214 */
[----:B------:R-:W-:Y:S01]  /*19d40*/  LOP3.LUT R2, R0, 0x1d4, RZ, 0xfc, !PT ;  /* 0x000001d400027812 */ /* 0x000fe200078efcff */
[----:B------:R3:W-:Y:S03]  /*19d50*/  @P4 STG.E.U16 desc[UR20][R4.64], R13 ;  /* 0x0000000d04004986 */ /* 0x0007e6000c101514 */
[----:B--2---:R-:W-:Y:S01]  /*19d60*/  ISETP.LT.AND P4, PT, R2, UR6, !P0 ;  /* 0x0000000602007c0c */ /* 0x004fe2000c781270 */
[----:B------:R-:W-:Y:S01]  /*19d70*/  IMAD R2, R17, 0x2, R20 ;  /* 0x0000000211027824 */ /* 0x000fe200078e0214 */
[----:B------:R-:W-:-:S02]  /*19d80*/  LEA R12, P6, R20, R16, 0x1 ;  /* 0x00000010140c7211 */ /* 0x000fc400078c08ff */
[----:B------:R-:W-:Y:S01]  /*19d90*/  LOP3.LUT R6, R0, 0x1d6, RZ, 0xfc, !PT ;  /* 0x000001d600067812 */ /* 0x000fe200078efcff */
[----:B------:R2:W-:Y:S01]  /*19da0*/  @P5 STG.E.U16 desc[UR20][R14.64], R7 ;  /* 0x000000070e005986 */ /* 0x0005e2000c101514 */
[----:B------:R-:W-:Y:S01]  /*19db0*/  PRMT R18, R7, 0x7632, R18 ;  /* 0x0000763207127816 */ /* 0x000fe20000000012 */
[----:B------:R-:W4:Y:S01]  /*19dc0*/  LDCU UR6, c[0x0][0x39c] ;  /* 0x00007380ff0677ac */ /* 0x000f220008000800 */
[-C--:B---3--:R-:W-:Y:S02]  /*19dd0*/  LEA.HI.X.SX32 R13, R20, R3.reuse, 0x1, P6 ;  /* 0x00000003140d7211 */ /* 0x088fe400030f0eff */
[-C--:B------:R-:W-:Y:S02]  /*19de0*/  LEA R4, P6, R2, R16.reuse, 0x1 ;  /* 0x0000001002047211 */ /* 0x080fe400078c08ff */
[----:B0-----:R-:W-:Y:S01]  /*19df0*/  ISETP.LT.AND P5, PT, R6, UR5, !P0 ;  /* 0x0000000506007c0c */ /* 0x001fe2000c7a1270 */
[----:B------:R-:W0:Y:S01]  /*19e00*/  LDCU UR5, c[0x0][0x39c] ;  /* 0x00007380ff0577ac */ /* 0x000e220008000800 */
[----:B------:R-:W-:Y:S01]  /*19e10*/  LEA.HI.X.SX32 R5, R2, R3, 0x1, P6 ;  /* 0x0000000302057211 */ /* 0x000fe200030f0eff */
[C---:B------:R-:W-:Y:S01]  /*19e20*/  IMAD R2, R17.reuse, 0x2, R2 ;  /* 0x0000000211027824 */ /* 0x040fe200078e0202 */
[----:B------:R-:W-:Y:S01]  /*19e30*/  LOP3.LUT R6, R0, 0x1d8, RZ, 0xfc, !PT ;  /* 0x000001d800067812 */ /* 0x000fe200078efcff */
[----:B------:R3:W-:Y:S03]  /*19e40*/  @P1 STG.E.U16 desc[UR20][R12.64], R18 ;  /* 0x000000120c001986 */ /* 0x0007e6000c101514 */
[----:B-1----:R-:W-:Y:S01]  /*19e50*/  ISETP.LT.AND P1, PT, R6, UR4, !P0 ;  /* 0x0000000406007c0c */ /* 0x002fe2000c721270 */
[----:B------:R1:W-:Y:S01]  /*19e60*/  @P2 STG.E.U16 desc[UR20][R4.64], R8 ;  /* 0x0000000804002986 */ /* 0x0003e2000c101514 */
[----:B------:R-:W-:Y:S01]  /*19e70*/  LEA R6, P2, R2, R16, 0x1 ;  /* 0x0000001002067211 */ /* 0x000fe200078408ff */
[----:B------:R-:W4:Y:S01]  /*19e80*/  LDCU UR4, c[0x0][0x39c] ;  /* 0x00007380ff0477ac */ /* 0x000f220008000800 */
[----:B--2---:R-:W-:-:S02]  /*19e90*/  IMAD R14, R17, 0x2, R2 ;  /* 0x00000002110e7824 */ /* 0x004fc400078e0202 */
[----:B------:R-:W-:Y:S02]  /*19ea0*/  LEA.HI.X.SX32 R7, R2, R3, 0x1, P2 ;  /* 0x0000000302077211 */ /* 0x000fe400010f0eff */
[----:B---3--:R-:W-:Y:S02]  /*19eb0*/  PRMT R13, R8, 0x7632, R13 ;  /* 0x00007632080d7816 */ /* 0x008fe4000000000d */
[----:B------:R-:W-:Y:S02]  /*19ec0*/  LOP3.LUT R15, R0, 0x1da, RZ, 0xfc, !PT ;  /* 0x000001da000f7812 */ /* 0x000fe400078efcff */
[----:B------:R-:W-:Y:S01]  /*19ed0*/  LEA R12, P6, R14, R16, 0x1 ;  /* 0x000000100e0c7211 */ /* 0x000fe200078c08ff */
[----:B------:R2:W-:Y:S01]  /*19ee0*/  @P3 STG.E.U16 desc[UR20][R6.64], R13 ;  /* 0x0000000d06003986 */ /* 0x0005e2000c101514 */
[----:B0-----:R-:W-:Y:S01]  /*19ef0*/  ISETP.LT.AND P2, PT, R15, UR5, !P0 ;  /* 0x000000050f007c0c */ /* 0x001fe2000c741270 */
[----:B------:R-:W0:Y:S01]  /*19f00*/  LDCU UR5, c[0x0][0x39c] ;  /* 0x00007380ff0577ac */ /* 0x000e220008000800 */
[----:B------:R-:W-:-:S02]  /*19f10*/  LOP3.LUT R2, R0, 0x1dc, RZ, 0xfc, !PT ;  /* 0x000001dc00027812 */ /* 0x000fc400078efcff */
[----:B-1----:R-:W-:Y:S02]  /*19f20*/  LOP3.LUT R5, R0, 0x1de, RZ, 0xfc, !PT ;  /* 0x000001de00057812 */ /* 0x002fe400078efcff */
[----:B----4-:R-:W-:Y:S01]  /*19f30*/  ISETP.LT.AND P3, PT, R2, UR6, !P0 ;  /* 0x0000000602007c0c */ /* 0x010fe2000c761270 */
[----:B------:R-:W1:Y:S01]  /*19f40*/  LDCU UR6, c[0x0][0x39c] ;  /* 0x00007380ff0677ac */ /* 0x000e620008000800 */
[----:B--2---:R-:W-:Y:S01]  /*19f50*/  LEA.HI.X.SX32 R13, R14, R3, 0x1, P6 ;  /* 0x000000030e0d7211 */ /* 0x004fe200030f0eff */
[----:B------:R-:W-:-:S04]  /*19f60*/  IMAD R14, R17, 0x2, R14 ;  /* 0x00000002110e7824 */ /* 0x000fc800078e020e */
[--C-:B------:R-:W-:Y:S01]  /*19f70*/  IMAD R2, R17, 0x2, R14.reuse ;  /* 0x0000000211027824 */ /* 0x100fe200078e020e */
[CC--:B------:R-:W-:Y:S01]  /*19f80*/  LEA R4, P6, R14.reuse, R16.reuse, 0x1 ;  /* 0x000000100e047211 */ /* 0x0c0fe200078c08ff */
[----:B------:R2:W-:Y:S01]  /*19f90*/  @P4 STG.E.U16 desc[UR20][R12.64], R9 ;  /* 0x000000090c004986 */ /* 0x0005e2000c101514 */
[----:B------:R-:W-:Y:S01]  /*19fa0*/  ISETP.LT.AND P4, PT, R5, UR4, !P0 ;  /* 0x0000000405007c0c */ /* 0x000fe2000c781270 */
[----:B------:R-:W3:Y:S01]  /*19fb0*/  LDCU UR4, c[0x0][0x39c] ;  /* 0x00007380ff0477ac */ /* 0x000ee20008000800 */
[----:B------:R-:W-:Y:S02]  /*19fc0*/  LEA.HI.X.SX32 R5, R14, R3, 0x1, P6 ;  /* 0x000000030e057211 */ /* 0x000fe400030f0eff */
[----:B------:R-:W-:Y:S02]  /*19fd0*/  LEA R6, P6, R2, R16, 0x1 ;  /* 0x0000001002067211 */ /* 0x000fe400078c08ff */
[----:B------:R-:W-:Y:S02]  /*19fe0*/  PRMT R14, R9, 0x7632, R14 ;  /* 0x00007632090e7816 */ /* 0x000fe4000000000e */
[----:B------:R-:W-:-:S02]  /*19ff0*/  LOP3.LUT R8, R0, 0x1e0, RZ, 0xfc, !PT ;  /* 0x000001e000087812 */ /* 0x000fc400078efcff */
[-C--:B------:R-:W-:Y:S01]  /*1a000*/  LEA.HI.X.SX32 R7, R2, R3.reuse, 0x1, P6 ;  /* 0x0000000302077211 */ /* 0x080fe200030f0eff */
[C---:B------:R-:W-:Y:S01]  /*1a010*/  IMAD R2, R17.reuse, 0x2, R2 ;  /* 0x0000000211027824 */ /* 0x040fe200078e0202 */
[----:B------:R4:W-:Y:S01]  /*1a020*/  @P5 STG.E.U16 desc[UR20][R4.64], R14 ;  /* 0x0000000e04005986 */ /* 0x0009e2000c101514 */
[----:B0-----:R-:W-:Y:S01]  /*1a030*/  ISETP.LT.AND P5, PT, R8, UR5, !P0 ;  /* 0x0000000508007c0c */ /* 0x001fe2000c7a1270 */
[----:B------:R-:W0:Y:S02]  /*1a040*/  LDCU UR5, c[0x0][0x39c] ;  /* 0x00007380ff0577ac */ /* 0x000e240008000800 */
[----:B------:R0:W-:Y:S01]  /*1a050*/  @P1 STG.E.U16 desc[UR20][R6.64], R10 ;  /* 0x0000000a06001986 */ /* 0x0001e2000c101514 */
[----:B------:R-:W-:Y:S01]  /*1a060*/  LEA R8, P1, R2, R16, 0x1 ;  /* 0x0000001002087211 */ /* 0x000fe200078208ff */
[----:B--2---:R-:W-:Y:S01]  /*1a070*/  IMAD R12, R17, 0x2, R2 ;  /* 0x00000002110c7824 */ /* 0x004fe200078e0202 */
[----:B------:R-:W-:Y:S02]  /*1a080*/  LOP3.LUT R13, R0, 0x1e2, RZ, 0xfc, !PT ;  /* 0x000001e2000d7812 */ /* 0x000fe400078efcff */
[----:B------:R-:W-:-:S02]  /*1a090*/  LEA.HI.X.SX32 R9, R2, R3, 0x1, P1 ;  /* 0x0000000302097211 */ /* 0x000fc400008f0eff */
[----:B----4-:R-:W-:Y:S02]  /*1a0a0*/  PRMT R5, R10, 0x7632, R5 ;  /* 0x000076320a057816 */ /* 0x010fe40000000005 */
[----:B------:R-:W-:Y:S02]  /*1a0b0*/  LEA R4, P6, R12, R16, 0x1 ;  /* 0x000000100c047211 */ /* 0x000fe400078c08ff */
[----:B---3--:R-:W-:Y:S01]  /*1a0c0*/  ISETP.LT.AND P1, PT, R13, UR4, !P0 ;  /* 0x000000040d007c0c */ /* 0x008fe2000c721270 */
[----:B------:R2:W-:Y:S01]  /*1a0d0*/  @P2 STG.E.U16 desc[UR20][R8.64], R5 ;  /* 0x0000000508002986 */ /* 0x0005e2000c101514 */
[----:B------:R-:W3:Y:S01]  /*1a0e0*/  LDCU UR4, c[0x0][0x39c] ;  /* 0x00007380ff0477ac */ /* 0x000ee20008000800 */
[C---:B------:R-:W-:Y:S02]  /*1a0f0*/  LOP3.LUT R2, R0.reuse, 0x1e4, RZ, 0xfc, !PT ;  /* 0x000001e400027812 */ /* 0x040fe400078efcff */
[----:B0-----:R-:W-:Y:S02]  /*1a100*/  LOP3.LUT R7, R0, 0x1e6, RZ, 0xfc, !PT ;  /* 0x000001e600077812 */ /* 0x001fe400078efcff */
[----:B-1----:R-:W-:Y:S01]  /*1a110*/  ISETP.LT.AND P2, PT, R2, UR6, !P0 ;  /* 0x0000000602007c0c */ /* 0x002fe2000c741270 */
[----:B------:R-:W0:Y:S01]  /*1a120*/  LDCU UR6, c[0x0][0x39c] ;  /* 0x00007380ff0677ac */ /* 0x000e220008000800 */
[----:B--2---:R-:W-:Y:S01]  /*1a130*/  LEA.HI.X.SX32 R5, R12, R3, 0x1, P6 ;  /* 0x000000030c057211 */ /* 0x004fe200030f0eff */
[----:B------:R-:W-:-:S04]  /*1a140*/  IMAD R12, R17, 0x2, R12 ;  /* 0x00000002110c7824 */ /* 0x000fc800078e020c */
[----:B------:R1:W-:Y:S01]  /*1a150*/  @P3 STG.E.U16 desc[UR20][R4.64], R11 ;  /* 0x0000000b04003986 */ /* 0x0003e2000c101514 */
[CC--:B------:R-:W-:Y:S01]  /*1a160*/  LEA R6, P6, R12.reuse, R16.reuse, 0x1 ;  /* 0x000000100c067211 */ /* 0x0c0fe200078c08ff */
[----:B------:R-:W-:Y:S01]  /*1a170*/  IMAD R2, R17, 0x2, R12 ;  /* 0x0000000211027824 */ /* 0x000fe200078e020c */
[----:B------:R-:W-:Y:S01]  /*1a180*/  ISETP.LT.AND P3, PT, R7, UR5, !P0 ;  /* 0x0000000507007c0c */ /* 0x000fe2000c761270 */
[----:B------:R-:W2:Y:S01]  /*1a190*/  LDCU UR5, c[0x0][0x39c] ;  /* 0x00007380ff0577ac */ /* 0x000ea20008000800 */
[----:B------:R-:W-:Y:S02]  /*1a1a0*/  LEA.HI.X.SX32 R7, R12, R3, 0x1, P6 ;  /* 0x000000030c077211 */ /* 0x000fe400030f0eff */
[----:B------:R-:W-:Y:S02]  /*1a1b0*/  LEA R8, P6, R2, R16, 0x1 ;  /* 0x0000001002087211 */ /* 0x000fe400078c08ff */
[----:B------:R-:W-:Y:S02]  /*1a1c0*/  LOP3.LUT R10, R0, 0x1e8, RZ, 0xfc, !PT ;  /* 0x000001e8000a7812 */ /* 0x000fe400078efcff */
[----:B-1----:R-:W-:-:S02]  /*1a1d0*/  PRMT R5, R11, 0x7632, R5 ;  /* 0x000076320b057816 */ /* 0x002fc40000000005 */
[----:B------:R-:W-:Y:S01]  /*1a1e0*/  LEA.HI.X.SX32 R9, R2, R3, 0x1, P6 ;  /* 0x0000000302097211 */ /* 0x000fe200030f0eff */
[C---:B------:R-:W-:Y:S02]  /*1a1f0*/  IMAD R2, R17.reuse, 0x2, R2 ;  /* 0x0000000211027824 */ /* 0x040fe400078e0202 */
[----:B------:R1:W-:Y:S01]  /*1a200*/  @P4 STG.E.U16 desc[UR20][R6.64], R5 ;  /* 0x0000000506004986 */ /* 0x0003e2000c101514 */
[----:B---3--:R-:W-:Y:S01]  /*1a210*/  ISETP.LT.AND P4, PT, R10, UR4, !P0 ;  /* 0x000000040a007c0c */ /* 0x008fe2000c781270 */
[----:B------:R-:W3:Y:S02]  /*1a220*/  LDCU UR4, c[0x0][0x39c] ;  /* 0x00007380ff0477ac */ /* 0x000ee40008000800 */
[----:B------:R4:W-:Y:S01]  /*1a230*/  @P5 STG.E.U16 desc[UR20][R8.64], R36 ;  /* 0x0000002408005986 */ /* 0x0009e2000c101514 */
[----:B------:R-:W-:Y:S01]  /*1a240*/  LEA R4, P5, R2, R16, 0x1 ;  /* 0x0000001002047211 */ /* 0x000fe200078a08ff */
[----:B------:R-:W-:Y:S01]  /*1a250*/  IMAD R12, R17, 0x2, R2 ;  /* 0x00000002110c7824 */ /* 0x000fe200078e0202 */
[----:B------:R-:W-:-:S02]  /*1a260*/  LOP3.LUT R10, R0, 0x1ea, RZ, 0xfc, !PT ;  /* 0x000001ea000a7812 */ /* 0x000fc400078efcff */
[-C--:B-1----:R-:W-:Y:S02]  /*1a270*/  LEA.HI.X.SX32 R5, R2, R3.reuse, 0x1, P5 ;  /* 0x0000000302057211 */ /* 0x082fe400028f0eff */
[----:B------:R-:W-:Y:S02]  /*1a280*/  PRMT R7, R36, 0x7632, R7 ;  /* 0x0000763224077816 */ /* 0x000fe40000000007 */
[----:B--2---:R-:W-:Y:S01]  /*1a290*/  ISETP.LT.AND P5, PT, R10, UR5, !P0 ;  /* 0x000000050a007c0c */ /* 0x004fe2000c7a1270 */
[----:B------:R-:W1:Y:S01]  /*1a2a0*/  LDCU UR5, c[0x0][0x39c] ;  /* 0x00007380ff0577ac */ /* 0x000e620008000800 */
[-C--:B------:R-:W-:Y:S02]  /*1a2b0*/  LEA R10, P6, R12, R16.reuse, 0x1 ;  /* 0x000000100c0a7211 */ /* 0x080fe400078c08ff */
[----:B------:R-:W-:Y:S01]  /*1a2c0*/  LOP3.LUT R2, R0, 0x1ec, RZ, 0xfc, !PT ;  /* 0x000001ec00027812 */ /* 0x000fe200078efcff */
[----:B------:R-:W-:Y:S01]  /*1a2d0*/  @P1 STG.E.U16 desc[UR20][R4.64], R7 ;  /* 0x0000000704001986 */ /* 0x000fe2000c101514 */
[-C--:B------:R-:W-:Y:S01]  /*1a2e0*/  LEA.HI.X.SX32 R11, R12, R3.reuse, 0x1, P6 ;  /* 0x000000030c0b7211 */ /* 0x080fe200030f0eff */
[C---:B------:R-:W-:Y:S01]  /*1a2f0*/  IMAD R12, R17.reuse, 0x2, R12 ;  /* 0x00000002110c7824 */ /* 0x040fe200078e020c */
[----:B0-----:R-:W-:Y:S01]  /*1a300*/  ISETP.LT.AND P1, PT, R2, UR6, !P0 ;  /* 0x0000000602007c0c */ /* 0x001fe2000c721270 */
[----:B------:R-:W0:Y:S01]  /*1a310*/  LDS.128 R4, [R151+UR11+0x800] ;  /* 0x0008000b97047984 */ /* 0x000e220008000c00 */
[----:B------:R-:W-:Y:S01]  /*1a320*/  LOP3.LUT R2, R0, 0x1ee, RZ, 0xfc, !PT ;  /* 0x000001ee00027812 */ /* 0x000fe200078efcff */
[----:B------:R-:W2:Y:S02]  /*1a330*/  LDCU UR6, c[0x0][0x39c] ;  /* 0x00007380ff0677ac */ /* 0x000ea40008000800 */
[----:B------:R1:W-:Y:S01]  /*1a340*/  @P2 STG.E.U16 desc[UR20][R10.64], R37 ;  /* 0x000000250a002986 */ /* 0x0003e2000c101514 */
[----:B---3--:R-:W-:Y:S01]  /*1a350*/  ISETP.LT.AND P2, PT, R2, UR4, !P0 ;  /* 0x0000000402007c0c */ /* 0x008fe2000c741270 */
[----:B------:R-:W-:Y:S01]  /*1a360*/  IMAD R2, R17, 0x2, R12 ;  /* 0x0000000211027824 */ /* 0x000fe200078e020c */
[C---:B----4-:R-:W-:Y:S01]  /*1a370*/  LEA R8, P6, R12.reuse, R16, 0x1 ;  /* 0x000000100c087211 */ /* 0x050fe200078c08ff */
[----:B------:R-:W3:Y:S03]  /*1a380*/  LDCU UR4, c[0x0][0x39c] ;  /* 0x00007380ff0477ac */ /* 0x000ee60008000800 */
[----:B------:R-:W-:-:S02]  /*1a390*/  LEA.HI.X.SX32 R9, R12, R3, 0x1, P6 ;  /* 0x000000030c097211 */ /* 0x000fc400030f0eff */
[CC--:B------:R-:W-:Y:S02]  /*1a3a0*/  LEA R12, P6, R2.reuse, R16.reuse, 0x1 ;  /* 0x00000010020c7211 */ /* 0x0c0fe400078c08ff */
[----:B-1----:R-:W-:Y:S02]  /*1a3b0*/  PRMT R11, R37, 0x7632, R11 ;  /* 0x00007632250b7816 */ /* 0x002fe4000000000b */
[----:B------:R-:W-:Y:S01]  /*1a3c0*/  LEA.HI.X.SX32 R13, R2, R3, 0x1, P6 ;  /* 0x00000003020d7211 */ /* 0x000fe200030f0eff */
[C---:B------:R-:W-:Y:S01]  /*1a3d0*/  IMAD R2, R17.reuse, 0x2, R2 ;  /* 0x0000000211027824 */ /* 0x040fe200078e0202 */
[----:B------:R-:W-:Y:S01]  /*1a3e0*/  LOP3.LUT R14, R0, 0x1f0, RZ, 0xfc, !PT ;  /* 0x000001f0000e7812 */ /* 0x000fe200078efcff */
[----:B------:R1:W-:Y:S03]  /*1a3f0*/  @P3 STG.E.U16 desc[UR20][R8.64], R11 ;  /* 0x0000000b08003986 */ /* 0x0003e6000c101514 */
[----:B------:R-:W-:Y:S01]  /*1a400*/  ISETP.LT.AND P3, PT, R14, UR5, !P0 ;  /* 0x000000050e007c0c */ /* 0x000fe2000c761270 */
[----:B------:R4:W-:Y:S01]  /*1a410*/  @P4 STG.E.U16 desc[UR20][R12.64], R38 ;  /* 0x000000260c004986 */ /* 0x0009e2000c101514 */
[----:B------:R-:W-:Y:S01]  /*1a420*/  LEA R10, P4, R2, R16, 0x1 ;  /* 0x00000010020a7211 */ /* 0x000fe200078808ff */
[----:B------:R-:W0:Y:S01]  /*1a430*/  LDCU UR5, c[0x0][0x39c] ;  /* 0x00007380ff0577ac */ /* 0x000e220008000800 */
[----:B------:R-:W-:-:S02]  /*1a440*/  IMAD R14, R17, 0x2, R2 ;  /* 0x00000002110e7824 */ /* 0x000fc400078e0202 */
[----:B-1----:R-:W-:Y:S02]  /*1a450*/  LEA.HI.X.SX32 R11, R2, R3, 0x1, P4 ;  /* 0x00000003020b7211 */ /* 0x002fe400020f0eff */
[----:B------:R-:W-:Y:S02]  /*1a460*/  PRMT R9, R38, 0x7632, R9 ;  /* 0x0000763226097816 */ /* 0x000fe40000000009 */
[----:B------:R-:W-:-:S03]  /*1a470*/  LEA R8, P6, R14, R16, 0x1 ;  /* 0x000000100e087211 */ /* 0x000fc600078c08ff */
[----:B------:R1:W-:Y:S01]  /*1a480*/  @P5 STG.E.U16 desc[UR20][R10.64], R9 ;  /* 0x000000090a005986 */ /* 0x0003e2000c101514 */
[C---:B------:R-:W-:Y:S02]  /*1a490*/  LOP3.LUT R2, R0.reuse, 0x1f4, RZ, 0xfc, !PT ;  /* 0x000001f400027812 */ /* 0x040fe400078efcff */
[----:B------:R-:W-:Y:S02]  /*1a4a0*/  LOP3.LUT R15, R0, 0x1f2, RZ, 0xfc, !PT ;  /* 0x000001f2000f7812 */ /* 0x000fe400078efcff */
[----:B--2---:R-:W-:Y:S01]  /*1a4b0*/  ISETP.LT.AND P5, PT, R2, UR6, !P0 ;  /* 0x0000000602007c0c */ /* 0x004fe2000c7a1270 */
[----:B------:R-:W2:Y:S01]  /*1a4c0*/  LDCU UR6, c[0x0][0x39c] ;  /* 0x00007380ff0677ac */ /* 0x000ea20008000800 */
[----:B----4-:R-:W-:Y:S02]  /*1a4d0*/  LOP3.LUT R13, R0, 0x1f6, RZ, 0xfc, !PT ;  /* 0x000001f6000d7812 */ /* 0x010fe400078efcff */
[-C--:B-1----:R-:W-:Y:S01]  /*1a4e0*/  LEA.HI.X.SX32 R9, R14, R3.reuse, 0x1, P6 ;  /* 0x000000030e097211 */ /* 0x082fe200030f0eff */
[----:B------:R-:W-:Y:S01]  /*1a4f0*/  IMAD R14, R17, 0x2, R14 ;  /* 0x00000002110e7824 */ /* 0x000fe200078e020e */
[----:B---3--:R-:W-:Y:S01]  /*1a500*/  ISETP.LT.AND P4, PT, R15, UR4, !P0 ;  /* 0x000000040f007c0c */ /* 0x008fe2000c781270 */
[----:B------:R-:W1:Y:S02]  /*1a510*/  LDCU UR4, c[0x0][0x39c] ;  /* 0x00007380ff0477ac */ /* 0x000e640008000800 */
[----:B------:R-:W-:Y:S01]  /*1a520*/  IMAD R2, R17, 0x2, R14 ;  /* 0x0000000211027824 */ /* 0x000fe200078e020e */
[CC--:B------:R-:W-:Y:S01]  /*1a530*/  LEA R12, P6, R14.reuse, R16.reuse, 0x1 ;  /* 0x000000100e0c7211 */ /* 0x0c0fe200078c08ff */
[----:B------:R3:W-:Y:S01]  /*1a540*/  @P1 STG.E.U16 desc[UR20][R8.64], R39 ;  /* 0x0000002708001986 */ /* 0x0007e2000c101514 */
[----:B0-----:R-:W-:Y:S01]  /*1a550*/  ISETP.LT.AND P1, PT, R13, UR5, !P0 ;  /* 0x000000050d007c0c */ /* 0x001fe2000c721270 */
[----:B------:R-:W0:Y:S01]  /*1a560*/  LDCU UR5, c[0x0][0x39c] ;  /* 0x00007380ff0577ac */ /* 0x000e220008000800 */
[----:B------:R-:W-:Y:S01]  /*1a570*/  LEA.HI.X.SX32 R13, R14, R3, 0x1, P6 ;  /* 0x000000030e0d7211 */ /* 0x000fe200030f0eff */
[----:B------:R-:W-:Y:S01]  /*1a580*/  IMAD R14, R17, 0x2, R2 ;  /* 0x00000002110e7824 */ /* 0x000fe200078e0202 */
[----:B------:R-:W-:-:S04]  /*1a590*/  LEA R10, P6, R2, R16, 0x1 ;  /* 0x00000010020a7211 */ /* 0x000fc800078c08ff */
[----:B------:R-:W-:Y:S01]  /*1a5a0*/  LEA.HI.X.SX32 R11, R2, R3, 0x1, P6 ;  /* 0x00000003020b7211 */ /* 0x000fe200030f0eff */
[----:B------:R-:W-:Y:S01]  /*1a5b0*/  IMAD R2, R17, 0x2, R14 ;  /* 0x0000000211027824 */ /* 0x000fe200078e020e */
[----:B---3--:R-:W-:-:S03]  /*1a5c0*/  PRMT R9, R39, 0x7632, R9 ;  /* 0x0000763227097816 */ /* 0x008fc60000000009 */
[C---:B------:R-:W-:Y:S02]  /*1a5d0*/  IMAD R18, R17.reuse, 0x2, R2 ;  /* 0x0000000211127824 */ /* 0x040fe400078e0202 */
[----:B------:R3:W-:Y:S04]  /*1a5e0*/  @P2 STG.E.U16 desc[UR20][R12.64], R9 ;  /* 0x000000090c002986 */ /* 0x0007e8000c101514 */
[----:B------:R4:W-:Y:S01]  /*1a5f0*/  @P3 STG.E.U16 desc[UR20][R10.64], R4 ;  /* 0x000000040a003986 */ /* 0x0009e2000c101514 */
[----:B------:R-:W-:Y:S01]  /*1a600*/  LEA R8, P3, R14, R16, 0x1 ;  /* 0x000000100e087211 */ /* 0x000fe200078608ff */
[C---:B------:R-:W-:Y:S01]  /*1a610*/  IMAD R20, R17.reuse, 0x2, R18 ;  /* 0x0000000211147824 */ /* 0x040fe200078e0212 */
[----:B------:R-:W-:Y:S02]  /*1a620*/  LOP3.LUT R15, R0, 0x1f8, RZ, 0xfc, !PT ;  /* 0x000001f8000f7812 */ /* 0x000fe400078efcff */
[----:B---3--:R-:W-:Y:S01]  /*1a630*/  LEA.HI.X.SX32 R9, R14, R3, 0x1, P3 ;  /* 0x000000030e097211 */ /* 0x008fe200018f0eff */
[----:B------:R-:W-:Y:S01]  /*1a640*/  IMAD R22, R17, 0x2, R20 ;  /* 0x0000000211167824 */ /* 0x000fe200078e0214 */
[----:B----4-:R-:W-:-:S02]  /*1a650*/  PRMT R11, R4, 0x7632, R11 ;  /* 0x00007632040b7816 */ /* 0x010fc4000000000b */
[----:B-1----:R-:W-:Y:S01]  /*1a660*/  ISETP.LT.AND P2, PT, R15, UR4, !P0 ;  /* 0x000000040f007c0c */ /* 0x002fe2000c741270 */
[----:B------:R-:W1:Y:S02]  /*1a670*/  LDCU UR4, c[0x0][0x39c] ;  /* 0x00007380ff0477ac */ /* 0x000e640008000800 */
[----:B------:R3:W-:Y:S01]  /*1a680*/  @P4 STG.E.U16 desc[UR20][R8.64], R11 ;  /* 0x0000000b08004986 */ /* 0x0007e2000c101514 */
[----:B------:R-:W-:Y:S01]  /*1a690*/  LEA R10, P4, R2, R16, 0x1 ;  /* 0x00000010020a7211 */ /* 0x000fe200078808ff */
[----:B------:R-:W-:Y:S01]  /*1a6a0*/  IMAD R4, R17, 0x2, R22 ;  /* 0x0000000211047824 */ /* 0x000fe200078e0216 */
[----:B------:R-:W-:-:S03]  /*1a6b0*/  LOP3.LUT R15, R0, 0x1fa, RZ, 0xfc, !PT ;  /* 0x000001fa000f7812 */ /* 0x000fc600078efcff */
[----:B------:R-:W-:Y:S01]  /*1a6c0*/  IMAD R17, R17, 0x2, R4 ;  /* 0x0000000211117824 */ /* 0x000fe200078e0204 */
[----:B0-----:R-:W-:Y:S02]  /*1a6d0*/  ISETP.LT.AND P3, PT, R15, UR5, !P0 ;  /* 0x000000050f007c0c */ /* 0x001fe4000c761270 */
[-C--:B---3--:R-:W-:Y:S02]  /*1a6e0*/  LEA.HI.X.SX32 R11, R2, R3.reuse, 0x1, P4 ;  /* 0x00000003020b7211 */ /* 0x088fe400020f0eff */
[-C--:B------:R-:W-:Y:S02]  /*1a6f0*/  LEA R14, P4, R20, R16.reuse, 0x1 ;  /* 0x00000010140e7211 */ /* 0x080fe400078808ff */
[-C--:B------:R-:W-:Y:S02]  /*1a700*/  LEA R12, P6, R18, R16.reuse, 0x1 ;  /* 0x00000010120c7211 */ /* 0x080fe400078c08ff */
[----:B------:R-:W-:Y:S02]  /*1a710*/  LEA.HI.X.SX32 R15, R20, R3, 0x1, P4 ;  /* 0x00000003140f7211 */ /* 0x000fe400020f0eff */
[----:B------:R-:W-:-:S02]  /*1a720*/  LEA R8, P4, R17, R16, 0x1 ;  /* 0x0000001011087211 */ /* 0x000fc400078808ff */
[C---:B------:R-:W-:Y:S02]  /*1a730*/  LOP3.LUT R21, R0.reuse, 0x1fe, RZ, 0xfc, !PT ;  /* 0x000001fe00157812 */ /* 0x040fe400078efcff */
[----:B------:R-:W-:Y:S02]  /*1a740*/  LOP3.LUT R0, R0, 0x1fc, RZ, 0xfc, !PT ;  /* 0x000001fc00007812 */ /* 0x000fe400078efcff */
[-C--:B------:R-:W-:Y:S02]  /*1a750*/  LEA.HI.X.SX32 R13, R18, R3.reuse, 0x1, P6 ;  /* 0x00000003120d7211 */ /* 0x080fe400030f0eff */
[----:B------:R-:W-:Y:S02]  /*1a760*/  LEA.HI.X.SX32 R9, R17, R3, 0x1, P4 ;  /* 0x0000000311097211 */ /* 0x000fe400020f0eff */
[----:B------:R-:W-:Y:S02]  /*1a770*/  LEA R18, P6, R22, R16, 0x1 ;  /* 0x0000001016127211 */ /* 0x000fe400078c08ff */
[----:B--2---:R-:W-:-:S02]  /*1a780*/  ISETP.LT.AND P4, PT, R21, UR6, !P0 ;  /* 0x0000000615007c0c */ /* 0x004fc4000c781270 */
[----:B-1----:R-:W-:Y:S02]  /*1a790*/  ISETP.LT.AND P0, PT, R0, UR4, !P0 ;  /* 0x0000000400007c0c */ /* 0x002fe4000c701270 */
[-C--:B------:R-:W-:Y:S02]  /*1a7a0*/  LEA.HI.X.SX32 R19, R22, R3.reuse, 0x1, P6 ;  /* 0x0000000316137211 */ /* 0x080fe400030f0eff */
[----:B------:R-:W-:Y:S02]  /*1a7b0*/  LEA R16, P6, R4, R16, 0x1 ;  /* 0x0000001004107211 */ /* 0x000fe400078c08ff */
[----:B------:R-:W-:Y:S02]  /*1a7c0*/  PRMT R0, R5, 0x7632, R0 ;  /* 0x0000763205007816 */ /* 0x000fe40000000000 */
[----:B------:R-:W-:Y:S01]  /*1a7d0*/  PRMT R2, R6, 0x7632, R2 ;  /* 0x0000763206027816 */ /* 0x000fe20000000002 */
[----:B------:R0:W-:Y:S01]  /*1a7e0*/  @P5 STG.E.U16 desc[UR20][R10.64], R5 ;  /* 0x000000050a005986 */ /* 0x0001e2000c101514 */
[----:B------:R-:W-:-:S02]  /*1a7f0*/  LEA.HI.X.SX32 R17, R4, R3, 0x1, P6 ;  /* 0x0000000304117211 */ /* 0x000fc400030f0eff */
[----:B------:R-:W-:Y:S01]  /*1a800*/  PRMT R4, R7, 0x7632, R4 ;  /* 0x0000763207047816 */ /* 0x000fe20000000004 */
[----:B------:R0:W-:Y:S04]  /*1a810*/  @P1 STG.E.U16 desc[UR20][R12.64], R0 ;  /* 0x000000000c001986 */ /* 0x0001e8000c101514 */
[----:B------:R0:W-:Y:S04]  /*1a820*/  @P2 STG.E.U16 desc[UR20][R14.64], R6 ;  /* 0x000000060e002986 */ /* 0x0001e8000c101514 */
[----:B------:R0:W-:Y:S04]  /*1a830*/  @P3 STG.E.U16 desc[UR20][R18.64], R2 ;  /* 0x0000000212003986 */ /* 0x0001e8000c101514 */
[----:B------:R0:W-:Y:S04]  /*1a840*/  @P0 STG.E.U16 desc[UR20][R16.64], R7 ;  /* 0x0000000710000986 */ /* 0x0001e8000c101514 */
[----:B------:R0:W-:Y:S01]  /*1a850*/  @P4 STG.E.U16 desc[UR20][R8.64], R4 ;  /* 0x0000000408004986 */ /* 0x0001e2000c101514 */
[----:B------:R-:W-:Y:S06]  /*1a860*/  BAR.SYNC.DEFER_BLOCKING 0x0 ;  /* 0x0000000000007b1d */ /* 0x000fec0000010000 */
[----:B------:R-:W-:Y:S05]  /*1a870*/  BRA.U UP0, `(.L_x_13) ;  /* 0x0000000100a07547 */ /* 0x000fea000b800000 */
[----:B------:R-:W1:Y:S01]  /*1a880*/  S2UR UR5, SR_CgaCtaId ;  /* 0x00000000000579c3 */ /* 0x000e620000008800 */
[----:B------:R-:W-:Y:S01]  /*1a890*/  NOP ;  /* 0x0000000000007918 */ /* 0x000fe20000000000 */
[----:B------:R-:W-:Y:S01]  /*1a8a0*/  UMOV UR4, 0x50 ;  /* 0x0000005000047882 */ /* 0x000fe20000000000 */
[----:B0-----:R-:W-:Y:S02]  /*1a8b0*/  IMAD.U32 R0, RZ, RZ, UR10 ;  /* 0x0000000aff007e24 */ /* 0x001fe4000f8e00ff */
[----:B------:R-:W-:Y:S02]  /*1a8c0*/  IMAD.MOV.U32 R3, RZ, RZ, 0xff ;  /* 0x000000ffff037424 */ /* 0x000fe400078e00ff */
[----:B------:R-:W-:Y:S01]  /*1a8d0*/  IMAD.MOV.U32 R7, RZ, RZ, 0x1 ;  /* 0x00000001ff077424 */ /* 0x000fe200078e00ff */
[----:B------:R-:W-:-:S04]  /*1a8e0*/  LOP3.LUT R0, R0, 0xffff, RZ, 0xc0, !PT ;  /* 0x0000ffff00007812 */ /* 0x000fc800078ec0ff */
[----:B------:R-:W-:-:S05]  /*1a8f0*/  SHF.R.U32.HI R0, RZ, 0x5, R0 ;  /* 0x00000005ff007819 */ /* 0x000fca0000011600 */
[----:B------:R-:W-:Y:S01]  /*1a900*/  VIADD R2, R0, 0x10 ;  /* 0x0000001000027836 */ /* 0x000fe20000000000 */
[----:B------:R-:W-:Y:S01]  /*1a910*/  SHF.L.U32 R0, R3, R0, RZ ;  /* 0x0000000003007219 */ /* 0x000fe200000006ff */
[----:B-1----:R-:W-:-:S03]  /*1a920*/  ULEA UR6, UR5, UR4, 0x18 ;  /* 0x0000000405067291 */ /* 0x002fc6000f8ec0ff */
[----:B------:R-:W-:-:S04]  /*1a930*/  SHF.L.U32 R3, R7, R2, RZ ;  /* 0x0000000207037219 */ /* 0x000fc800000006ff */
[----:B------:R-:W-:Y:S02]  /*1a940*/  LOP3.LUT R0, R3, R0, RZ, 0xfc, !PT ;  /* 0x0000000003007212 */ /* 0x000fe400078efcff */
[----:B------:R-:W0:Y:S02]  /*1a950*/  LDS R5, [UR6] ;  /* 0x00000006ff057984 */ /* 0x000e240008000800 */
[C---:B------:R-:W-:Y:S02]  /*1a960*/  LOP3.LUT R2, R0.reuse, 0xffff, RZ, 0xc0, !PT ;  /* 0x0000ffff00027812 */ /* 0x040fe400078ec0ff */
[----:B0-----:R-:W-:-:S04]  /*1a970*/  LOP3.LUT R3, R0, 0xffff, R5, 0x80, !PT ;  /* 0x0000ffff00037812 */ /* 0x001fc800078e8005 */
[----:B------:R-:W-:-:S13]  /*1a980*/  ISETP.NE.AND P0, PT, R3, R2, PT ;  /* 0x000000020300720c */ /* 0x000fda0003f05270 */
[----:B------:R-:W-:Y:S05]  /*1a990*/  @P0 BRA `(.L_x_14) ;  /* 0x0000000000500947 */ /* 0x000fea0003800000 */
[----:B------:R-:W-:Y:S02]  /*1a9a0*/  SHF.R.U32.HI R5, RZ, 0x10, R5 ;  /* 0x00000010ff057819 */ /* 0x000fe40000011605 */
[----:B------:R-:W-:-:S04]  /*1a9b0*/  SHF.R.U32.HI R2, RZ, 0x10, R0 ;  /* 0x00000010ff027819 */ /* 0x000fc80000011600 */
[----:B------:R-:W-:-:S04]  /*1a9c0*/  LOP3.LUT R5, R5, R2, RZ, 0xc0, !PT ;  /* 0x0000000205057212 */ /* 0x000fc800078ec0ff */
[----:B------:R-:W-:-:S13]  /*1a9d0*/  ISETP.NE.AND P0, PT, R5, R2, PT ;  /* 0x000000020500720c */ /* 0x000fda0003f05270 */
[----:B------:R-:W-:Y:S05]  /*1a9e0*/  @P0 BRA `(.L_x_15) ;  /* 0x0000000000300947 */ /* 0x000fea0003800000 */
[----:B------:R-:W-:Y:S01]  /*1a9f0*/  R2UR UR4, R0 ;  /* 0x00000000000472ca */ /* 0x000fe200000e0000 */
[----:B------:R-:W-:Y:S01]  /*1aa00*/  VOTEU.ANY UR5, UPT, PT ;  /* 0x0000000000057886 */ /* 0x000fe200038e0100 */
[----:B------:R-:W0:Y:S01]  /*1aa10*/  S2R R0, SR_LANEID ;  /* 0x0000000000007919 */ /* 0x000e220000000000 */
[----:B------:R-:W-:-:S10]  /*1aa20*/  UFLO.U32 UR5, UR5 ;  /* 0x00000005000572bd */ /* 0x000fd400080e0000 */
[----:B------:R-:W-:-:S06]  /*1aa30*/  ULOP3.LUT UR4, URZ, UR4, URZ, 0x33, !UPT ;  /* 0x00000004ff047292 */ /* 0x000fcc000f8e33ff */
[----:B------:R-:W-:-:S04]  /*1aa40*/  IMAD.U32 R2, RZ, RZ, UR4 ;  /* 0x00000004ff027e24 */ /* 0x000fc8000f8e00ff */
[----:B------:R-:W1:Y:S02]  /*1aa50*/  REDUX UR7, R2 ;  /* 0x00000000020773c4 */ /* 0x000e640000000000 */
[----:B------:R2:W-:Y:S01]  /*1aa60*/  UTCATOMSWS.AND URZ, UR4 ;  /* 0x0000000400ff79e3 */ /* 0x0005e20008000000 */
[----:B0-----:R-:W-:Y:S01]  /*1aa70*/  ISETP.EQ.U32.AND P0, PT, R0, UR5, PT ;  /* 0x0000000500007c0c */ /* 0x001fe2000bf02070 */
[----:B-1----:R-:W-:-:S12]  /*1aa80*/  IMAD.U32 R0, RZ, RZ, UR7 ;  /* 0x00000007ff007e24 */ /* 0x002fd8000f8e00ff */
[----:B------:R2:W-:Y:S01]  /*1aa90*/  @P0 ATOMS.AND RZ, [UR6], R0 ;  /* 0x00000000ffff098c */ /* 0x0005e2000a800006 */
[----:B------:R-:W-:Y:S05]  /*1aaa0*/  BRA `(.L_x_13) ;  /* 0x0000000000147947 */ /* 0x000fea0003800000 */
.L_x_15:
[----:B------:R-:W-:-:S07]  /*1aab0*/  MOV R2, 0x1aad0 ;  /* 0x0001aad000027802 */ /* 0x000fce0000000f00 */
[----:B------:R-:W-:Y:S05]  /*1aac0*/  CALL.REL.NOINC `($__internal_0_$__cuda_sm10x_tcgen05_guardrail_trap_col_being_dealloced_not_returned_by_alloc) ;  /* 0x0000000000387944 */ /* 0x000fea0003c00000 */
[----:B------:R-:W-:Y:S05]  /*1aad0*/  BRA `(.L_x_13) ;  /* 0x0000000000087947 */ /* 0x000fea0003800000 */
.L_x_14:
[----:B------:R-:W-:-:S07]  /*1aae0*/  MOV R2, 0x1ab00 ;  /* 0x0001ab0000027802 */ /* 0x000fce0000000f00 */
[----:B------:R-:W-:Y:S05]  /*1aaf0*/  CALL.REL.NOINC `($__internal_2_$__cuda_sm10x_tcgen05_guardrail_trap_unallocated_columns_being_dealloced) ;  /* 0x0000000000447944 */ /* 0x000fea0003c00000 */
.L_x_13:
[----:B------:R-:W-:Y:S01]  /*1ab00*/  NOP ;  /* 0x0000000000007918 */ /* 0x000fe20000000000 */
[----:B--2---:R-:W-:Y:S05]  /*1ab10*/  EXIT ;  /* 0x000000000000794d */ /* 0x004fea0003800000 */
.L_x_8:
[----:B-----5:R2:W-:Y:S04]  /*1ab20*/  STL [R1+0x264], R0 ;  /* 0x0002640001007387 */ /* 0x0205e80000100800 */
[----:B--2---:R-:W2:Y:S02]  /*1ab30*/  LDL R0, [R1+0x200] ;  /* 0x0002000001007983 */ /* 0x004ea40000100800 */
[----:B--2---:R2:W3:Y:S02]  /*1ab40*/  SYNCS.PHASECHK.TRANS64.TRYWAIT P2, [UR13], R0 ;  /* 0x00000000ff0075a7 */ /* 0x0044e4000804110d */
[----:B--2---:R2:W5:Y:S02]  /*1ab50*/  LDL.LU R0, [R1+0x264] ;  /* 0x0002640001007983 */ /* 0x0045640000300800 */
[----:B--23--:R-:W-:Y:S05]  /*1ab60*/  @!P2 BRA `(.L_x_8) ;  /* 0xfffffffc00eca947 */ /* 0x00cfea000383ffff */
[----:B------:R-:W-:Y:S05]  /*1ab70*/  BRA `(.L_x_16) ;  /* 0xffffff2800347947 */ /* 0x000fea000383ffff */
.L_x_12:
[----:B------:R-:W0:Y:S02]  /*1ab80*/  SYNCS.PHASECHK.TRANS64.TRYWAIT P0, [UR13], R2 ;  /* 0x00000002ff0075a7 */ /* 0x000e24000800110d */
[----:B0-----:R-:W-:Y:S05]  /*1ab90*/  @!P0 BRA `(.L_x_12) ;  /* 0xfffffffc00f88947 */ /* 0x001fea000383ffff */
[----:B------:R-:W-:Y:S05]  /*1aba0*/  BRA `(.L_x_11) ;  /* 0xffffff6800987947 */ /* 0x000fea000383ffff */
        .weak           $__internal_0_$__cuda_sm10x_tcgen05_guardrail_trap_col_being_dealloced_not_returned_by_alloc
        .type           $__internal_0_$__cuda_sm10x_tcgen05_guardrail_trap_col_being_dealloced_not_returned_by_alloc,@function
        .size           $__internal_0_$__cuda_sm10x_tcgen05_guardrail_trap_col_being_dealloced_not_returned_by_alloc,($__internal_1_$__cuda_sm10x_tcgen05_guardrail_trap_phase_invalid_during_alloc - $__internal_0_$__cuda_sm10x_tcgen05_guardrail_trap_col_being_dealloced_not_returned_by_alloc)
$__internal_0_$__cuda_sm10x_tcgen05_guardrail_trap_col_being_dealloced_not_returned_by_alloc:
[----:B------:R-:W-:Y:S05]  /*1abb0*/  BPT.TRAP 0x1 ;  /* 0x000000040000795c */ /* 0x000fea0000300000 */
[----:B------:R-:W-:-:S04]  /*1abc0*/  IMAD.MOV.U32 R3, RZ, RZ, 0x0 ;  /* 0x00000000ff037424 */ /* 0x000fc800078e00ff */
[----:B------:R-:W-:Y:S05]  /*1abd0*/  RET.REL.NODEC R2 `(matmul_kernel) ;  /* 0xfffffe5402087950 */ /* 0x000fea0003c3ffff */
        .weak           $__internal_1_$__cuda_sm10x_tcgen05_guardrail_trap_phase_invalid_during_alloc
        .type           $__internal_1_$__cuda_sm10x_tcgen05_guardrail_trap_phase_invalid_during_alloc,@function
        .size           $__internal_1_$__cuda_sm10x_tcgen05_guardrail_trap_phase_invalid_during_alloc,($__internal_2_$__cuda_sm10x_tcgen05_guardrail_trap_unallocated_columns_being_dealloced - $__internal_1_$__cuda_sm10x_tcgen05_guardrail_trap_phase_invalid_during_alloc)
$__internal_1_$__cuda_sm10x_tcgen05_guardrail_trap_phase_invalid_during_alloc:
[----:B------:R-:W-:Y:S05]  /*1abe0*/  BPT.TRAP 0x1 ;  /* 0x000000040000795c */ /* 0x000fea0000300000 */
[----:B------:R-:W-:-:S04]  /*1abf0*/  IMAD.MOV.U32 R3, RZ, RZ, 0x0 ;  /* 0x00000000ff037424 */ /* 0x000fc800078e00ff */
[----:B------:R-:W-:Y:S05]  /*1ac00*/  RET.REL.NODEC R2 `(matmul_kernel) ;  /* 0xfffffe5002fc7950 */ /* 0x000fea0003c3ffff */
        .weak           $__internal_2_$__cuda_sm10x_tcgen05_guardrail_trap_unallocated_columns_being_dealloced
        .type           $__internal_2_$__cuda_sm10x_tcgen05_guardrail_trap_unallocated_columns_being_dealloced,@function
        .size           $__internal_2_$__cuda_sm10x_tcgen05_guardrail_trap_unallocated_columns_being_dealloced,(.L_x_20 - $__internal_2_$__cuda_sm10x_tcgen05_guardrail_trap_unallocated_columns_being_dealloced)
$__internal_2_$__cuda_sm10x_tcgen05_guardrail_trap_unallocated_columns_being_dealloced:
[----:B------:R-:W-:Y:S05]  /*1ac10*/  BPT.TRAP 0x1 ;  /* 0x000000040000795c */ /* 0x000fea0000300000 */
[----:B------:R-:W-:-:S04]  /*1ac20*/  IMAD.MOV.U32 R3, RZ, RZ, 0x0 ;  /* 0x00000000ff037424 */ /* 0x000fc800078e00ff */
[----:B------:R-:W-:Y:S05]  /*1ac30*/  RET.REL.NODEC R2 `(matmul_kernel) ;  /* 0xfffffe5002f07950 */ /* 0x000fea0003c3ffff */
.L_x_17:
[----:B------:R-:W-:-:S00]  /*1ac40*/  BRA `(.L_x_17) ;  /* 0xfffffffc00fc7947 */ /* 0x000fc0000383ffff */
[----:B------:R-:W-:-:S00]  /*1ac50*/  NOP ;  /* 0x0000000000007918 */ /* 0x000fc00000000000 */
        /* <DEDUP_REMOVED lines=10> */
.L_x_20:


//--------------------- .nv.shared.matmul_kernel  --------------------------
	.section	.nv.shared.matmul_kernel,"aw",@nobits
	.sectionflags	@""
	.align	16
	.zero		1024


//--------------------- .nv.shared.reserved.0     --------------------------
	.section	.nv.shared.reserved.0,"aw",@nobits
	.align	8
	.weak		__nv_reservedSMEM_offset_0_alias
	.size		__nv_reservedSMEM_offset_0_alias, 0, 64
	.other		__nv_reservedSMEM_offset_0_alias,@"STO_CUDA_RESERVED_SHARED STV_DEFAULT"
__nv_reservedSMEM_offset_0_alias:
	.zero		0
.nv.shared.reserved.0:
	.zero		64
	.weak		__nv_reservedSMEM_allocation_phase
	.type		__nv_reservedSMEM_allocation_phase,@object
	.size		__nv_reservedSMEM_allocation_phase,(.L_0 - __nv_reservedSMEM_allocation_phase)
__nv_reservedSMEM_allocation_phase:
	.zero		1
.L_0:
	.zero		7
	.weak		__nv_reservedSMEM_devtool_atexit_pc
	.type		__nv_reservedSMEM_devtool_atexit_pc,@object
	.size		__nv_reservedSMEM_devtool_atexit_pc,(__nv_reservedSMEM_allocation_mask - __nv_reservedSMEM_devtool_atexit_pc)
__nv_reservedSMEM_devtool_atexit_pc:
	.zero		8
	.weak		__nv_reservedSMEM_allocation_mask
	.type		__nv_reservedSMEM_allocation_mask,@object
	.size		__nv_reservedSMEM_allocation_mask,(.L_2 - __nv_reservedSMEM_allocation_mask)
__nv_reservedSMEM_allocation_mask:
	.zero		4
.L_2:


//--------------------- .nv.constant0.matmul_kernel --------------------------
	.section	.nv.constant0.matmul_kernel,"a",@progbits
	.sectionflags	@""
	.align	4
.nv.constant0.matmul_kernel:
	.zero		976


//--------------------- SYMBOLS --------------------------

	.type		.nv.reservedSmem.offset0,@object
	.size		.nv.reservedSmem.offset0,0x4
	.type		.nv.reservedSmem.cap,@object
	.size		.nv.reservedSmem.cap,0x4
